//
// Generated by NVIDIA NVVM Compiler
//
// Compiler Build ID: CL-36424714
// Cuda compilation tools, release 13.0, V13.0.88
// Based on NVVM 20.0.0
//

.version 9.0
.target sm_100
.address_size 64

	// .globl	_Z18Bip39SeedGeneratorv
.extern .func  (.param .b32 func_retval0) vprintf
(
	.param .b64 vprintf_param_0,
	.param .b64 vprintf_param_1
)
;
.extern .func  (.param .b64 func_retval0) malloc
(
	.param .b64 malloc_param_0
)
;
.extern .func free
(
	.param .b64 free_param_0
)
;
.global .align 8 .b8 K512[640] = {34, 174, 40, 215, 152, 47, 138, 66, 205, 101, 239, 35, 145, 68, 55, 113, 47, 59, 77, 236, 207, 251, 192, 181, 188, 219, 137, 129, 165, 219, 181, 233, 56, 181, 72, 243, 91, 194, 86, 57, 25, 208, 5, 182, 241, 17, 241, 89, 155, 79, 25, 175, 164, 130, 63, 146, 24, 129, 109, 218, 213, 94, 28, 171, 66, 2, 3, 163, 152, 170, 7, 216, 190, 111, 112, 69, 1, 91, 131, 18, 140, 178, 228, 78, 190, 133, 49, 36, 226, 180, 255, 213, 195, 125, 12, 85, 111, 137, 123, 242, 116, 93, 190, 114, 177, 150, 22, 59, 254, 177, 222, 128, 53, 18, 199, 37, 167, 6, 220, 155, 148, 38, 105, 207, 116, 241, 155, 193, 210, 74, 241, 158, 193, 105, 155, 228, 227, 37, 79, 56, 134, 71, 190, 239, 181, 213, 140, 139, 198, 157, 193, 15, 101, 156, 172, 119, 204, 161, 12, 36, 117, 2, 43, 89, 111, 44, 233, 45, 131, 228, 166, 110, 170, 132, 116, 74, 212, 251, 65, 189, 220, 169, 176, 92, 181, 83, 17, 131, 218, 136, 249, 118, 171, 223, 102, 238, 82, 81, 62, 152, 16, 50, 180, 45, 109, 198, 49, 168, 63, 33, 251, 152, 200, 39, 3, 176, 228, 14, 239, 190, 199, 127, 89, 191, 194, 143, 168, 61, 243, 11, 224, 198, 37, 167, 10, 147, 71, 145, 167, 213, 111, 130, 3, 224, 81, 99, 202, 6, 112, 110, 14, 10, 103, 41, 41, 20, 252, 47, 210, 70, 133, 10, 183, 39, 38, 201, 38, 92, 56, 33, 27, 46, 237, 42, 196, 90, 252, 109, 44, 77, 223, 179, 149, 157, 19, 13, 56, 83, 222, 99, 175, 139, 84, 115, 10, 101, 168, 178, 119, 60, 187, 10, 106, 118, 230, 174, 237, 71, 46, 201, 194, 129, 59, 53, 130, 20, 133, 44, 114, 146, 100, 3, 241, 76, 161, 232, 191, 162, 1, 48, 66, 188, 75, 102, 26, 168, 145, 151, 248, 208, 112, 139, 75, 194, 48, 190, 84, 6, 163, 81, 108, 199, 24, 82, 239, 214, 25, 232, 146, 209, 16, 169, 101, 85, 36, 6, 153, 214, 42, 32, 113, 87, 133, 53, 14, 244, 184, 209, 187, 50, 112, 160, 106, 16, 200, 208, 210, 184, 22, 193, 164, 25, 83, 171, 65, 81, 8, 108, 55, 30, 153, 235, 142, 223, 76, 119, 72, 39, 168, 72, 155, 225, 181, 188, 176, 52, 99, 90, 201, 197, 179, 12, 28, 57, 203, 138, 65, 227, 74, 170, 216, 78, 115, 227, 99, 119, 79, 202, 156, 91, 163, 184, 178, 214, 243, 111, 46, 104, 252, 178, 239, 93, 238, 130, 143, 116, 96, 47, 23, 67, 111, 99, 165, 120, 114, 171, 240, 161, 20, 120, 200, 132, 236, 57, 100, 26, 8, 2, 199, 140, 40, 30, 99, 35, 250, 255, 190, 144, 233, 189, 130, 222, 235, 108, 80, 164, 21, 121, 198, 178, 247, 163, 249, 190, 43, 83, 114, 227, 242, 120, 113, 198, 156, 97, 38, 234, 206, 62, 39, 202, 7, 194, 192, 33, 199, 184, 134, 209, 30, 235, 224, 205, 214, 125, 218, 234, 120, 209, 110, 238, 127, 79, 125, 245, 186, 111, 23, 114, 170, 103, 240, 6, 166, 152, 200, 162, 197, 125, 99, 10, 174, 13, 249, 190, 4, 152, 63, 17, 27, 71, 28, 19, 53, 11, 113, 27, 132, 125, 4, 35, 245, 119, 219, 40, 147, 36, 199, 64, 123, 171, 202, 50, 188, 190, 201, 21, 10, 190, 158, 60, 76, 13, 16, 156, 196, 103, 29, 67, 182, 66, 62, 203, 190, 212, 197, 76, 42, 126, 101, 252, 156, 41, 127, 89, 236, 250, 214, 58, 171, 111, 203, 95, 23, 88, 71, 74, 140, 25, 68, 108};
.global .align 4 .b8 K256[256] = {152, 47, 138, 66, 145, 68, 55, 113, 207, 251, 192, 181, 165, 219, 181, 233, 91, 194, 86, 57, 241, 17, 241, 89, 164, 130, 63, 146, 213, 94, 28, 171, 152, 170, 7, 216, 1, 91, 131, 18, 190, 133, 49, 36, 195, 125, 12, 85, 116, 93, 190, 114, 254, 177, 222, 128, 167, 6, 220, 155, 116, 241, 155, 193, 193, 105, 155, 228, 134, 71, 190, 239, 198, 157, 193, 15, 204, 161, 12, 36, 111, 44, 233, 45, 170, 132, 116, 74, 220, 169, 176, 92, 218, 136, 249, 118, 82, 81, 62, 152, 109, 198, 49, 168, 200, 39, 3, 176, 199, 127, 89, 191, 243, 11, 224, 198, 71, 145, 167, 213, 81, 99, 202, 6, 103, 41, 41, 20, 133, 10, 183, 39, 56, 33, 27, 46, 252, 109, 44, 77, 19, 13, 56, 83, 84, 115, 10, 101, 187, 10, 106, 118, 46, 201, 194, 129, 133, 44, 114, 146, 161, 232, 191, 162, 75, 102, 26, 168, 112, 139, 75, 194, 163, 81, 108, 199, 25, 232, 146, 209, 36, 6, 153, 214, 133, 53, 14, 244, 112, 160, 106, 16, 22, 193, 164, 25, 8, 108, 55, 30, 76, 119, 72, 39, 181, 188, 176, 52, 179, 12, 28, 57, 74, 170, 216, 78, 79, 202, 156, 91, 243, 111, 46, 104, 238, 130, 143, 116, 111, 99, 165, 120, 20, 120, 200, 132, 8, 2, 199, 140, 250, 255, 190, 144, 235, 108, 80, 164, 247, 163, 249, 190, 242, 120, 113, 198};
.global .align 1 .b8 $str[2] = {45};
.global .align 1 .b8 $str$1[1];
.global .align 1 .b8 $str$2[7] = {37, 48, 50, 88, 37, 115};
.global .align 1 .b8 $str$3[2] = {10};
.global .align 1 .b8 $str$6[17] = {80, 66, 75, 68, 70, 50, 45, 83, 72, 65, 45, 53, 49, 50, 58, 32};
.global .align 1 .b8 $str$7[10] = {83, 72, 65, 45, 50, 53, 54, 58, 32};
.global .align 1 .b8 $str$8[5] = {37, 48, 50, 120};
.global .align 1 .b8 $str$9[14] = {83, 101, 101, 100, 32, 108, 101, 110, 58, 32, 37, 100, 10};
.global .align 1 .b8 $str$11[157] = {115, 101, 108, 108, 32, 115, 116, 101, 114, 101, 111, 32, 117, 115, 101, 108, 101, 115, 115, 32, 99, 111, 117, 114, 115, 101, 32, 115, 117, 102, 102, 101, 114, 32, 116, 114, 105, 98, 101, 32, 106, 97, 122, 122, 32, 109, 111, 110, 115, 116, 101, 114, 32, 102, 114, 101, 115, 104, 32, 101, 120, 99, 101, 115, 115, 32, 119, 105, 114, 101, 32, 97, 103, 97, 105, 110, 32, 102, 97, 116, 104, 101, 114, 32, 102, 105, 108, 109, 32, 115, 117, 100, 100, 101, 110, 32, 112, 101, 108, 105, 99, 97, 110, 32, 97, 108, 119, 97, 121, 115, 32, 114, 111, 111, 109, 32, 97, 116, 116, 97, 99, 107, 32, 114, 117, 98, 98, 101, 114, 32, 112, 101, 108, 105, 99, 97, 110, 32, 116, 114, 97, 115, 104, 32, 97, 108, 111, 110, 101, 32, 99, 97, 110, 99, 101, 108};
.global .align 1 .b8 $str$12[19] = {109, 110, 101, 109, 111, 110, 105, 99, 84, 69, 83, 84, 80, 72, 82, 65, 83, 69};
.global .align 1 .b8 $str$13[19] = {67, 117, 100, 97, 32, 100, 101, 114, 105, 118, 101, 100, 95, 107, 101, 121, 58, 32};
.global .align 1 .b8 $str$14[20] = {77, 97, 115, 116, 101, 114, 32, 67, 104, 97, 105, 110, 32, 67, 111, 100, 101, 58, 32};
.global .align 1 .b8 $str$15[21] = {77, 97, 115, 116, 101, 114, 32, 80, 114, 105, 118, 97, 116, 101, 32, 75, 101, 121, 58, 32};

.visible .entry _Z18Bip39SeedGeneratorv()
{
	.local .align 16 .b8 	__local_depot0[1184];
	.reg .b64 	%SP;
	.reg .b64 	%SPL;
	.reg .pred 	%p<87>;
	.reg .b16 	%rs<1396>;
	.reg .b32 	%r<5389>;
	.reg .b64 	%rd<5794>;

	mov.u64 	%SPL, __local_depot0;
	cvta.local.u64 	%SP, %SPL;
	add.u64 	%rd5785, %SPL, 16;
	add.u64 	%rd2, %SPL, 656;
	add.u64 	%rd5733, %SPL, 16;
	add.u64 	%rd4, %SPL, 656;
	add.u64 	%rd5, %SPL, 16;
	add.u64 	%rd6, %SPL, 16;
	add.u64 	%rd5761, %SPL, 1120;
	mov.b32 	%r5257, 0;
	st.local.v4.b32 	[%rd5761], {%r5257, %r5257, %r5257, %r5257};
	st.local.v4.b32 	[%rd5761+16], {%r5257, %r5257, %r5257, %r5257};
	st.local.v4.b32 	[%rd5761+32], {%r5257, %r5257, %r5257, %r5257};
	st.local.v4.b32 	[%rd5761+48], {%r5257, %r5257, %r5257, %r5257};
	mov.u64 	%rd5597, $str$11;
	mov.b64 	%rd5596, 0;
	mov.b16 	%rs1203, 1;
	mov.b32 	%r5256, 1;
$L__BB0_1:
	mov.u64 	%rd8, %rd5596;
	mov.u32 	%r2, %r5257;
	mov.u16 	%rs1, %rs1203;
	mov.u32 	%r1, %r5256;
	add.s64 	%rd5596, %rd8, 1;
	add.s64 	%rd11, %rd5597, 1;
	ld.global.nc.u8 	%rs518, [%rd5597+1];
	cvt.u16.u8 	%rs519, %rs518;
	setp.ne.s16 	%p1, %rs519, 0;
	add.s32 	%r5257, %r2, 1;
	add.s16 	%rs1203, %rs1, 1;
	add.s32 	%r5256, %r1, 1;
	mov.u64 	%rd5597, %rd11;
	@%p1 bra 	$L__BB0_1;
	cvt.u32.u64 	%r5, %rd5596;
	{ // callseq 0, 0
	.param .b64 param0;
	st.param.b64 	[param0], 64;
	.param .b64 retval0;
	call.uni (retval0), 
	malloc, 
	(
	param0
	);
	ld.param.b64 	%rd453, [retval0];
	} // callseq 0
	add.s64 	%rd13, %rd2, 256;
	setp.gt.u32 	%p2, %r5, 128;
	@%p2 bra 	$L__BB0_30;
	setp.eq.s32 	%p23, %r5, 0;
	@%p23 bra 	$L__BB0_16;
	and.b32  	%r6, %r5, 15;
	setp.lt.u32 	%p24, %r2, 15;
	mov.b32 	%r5260, 0;
	@%p24 bra 	$L__BB0_7;
	and.b32  	%r5260, %r5, 240;
	cvt.u16.u32 	%rs669, %r1;
	shr.u16 	%rs670, %rs669, 4;
	and.b16  	%rs671, %rs670, 15;
	mul.wide.u16 	%r740, %rs671, 16;
	neg.s32 	%r5258, %r740;
	add.s64 	%rd5599, %rd2, 8;
	mov.u64 	%rd5598, $str$11;
$L__BB0_6:
	.pragma "nounroll";
	ld.global.nc.v4.u32 	{%r741, %r742, %r743, %r744}, [%rd5598];
	st.local.v2.b32 	[%rd5599+-8], {%r741, %r742};
	st.local.v2.b32 	[%rd5599], {%r743, %r744};
	add.s32 	%r5258, %r5258, 16;
	add.s64 	%rd5599, %rd5599, 16;
	add.s64 	%rd5598, %rd5598, 16;
	setp.ne.s32 	%p25, %r5258, 0;
	@%p25 bra 	$L__BB0_6;
$L__BB0_7:
	setp.eq.s32 	%p26, %r6, 0;
	@%p26 bra 	$L__BB0_16;
	and.b32  	%r12, %r5, 7;
	setp.lt.u32 	%p27, %r6, 8;
	@%p27 bra 	$L__BB0_10;
	cvt.u64.u32 	%rd1385, %r5260;
	mov.u64 	%rd1386, $str$11;
	add.s64 	%rd1387, %rd1386, %rd1385;
	ld.global.nc.u8 	%rs672, [%rd1387];
	cvt.u16.u8 	%rs673, %rs672;
	add.s64 	%rd1388, %rd2, %rd1385;
	st.local.u8 	[%rd1388], %rs673;
	ld.global.nc.u8 	%rs674, [%rd1387+1];
	cvt.u16.u8 	%rs675, %rs674;
	st.local.u8 	[%rd1388+1], %rs675;
	ld.global.nc.u8 	%rs676, [%rd1387+2];
	cvt.u16.u8 	%rs677, %rs676;
	st.local.u8 	[%rd1388+2], %rs677;
	ld.global.nc.u8 	%rs678, [%rd1387+3];
	cvt.u16.u8 	%rs679, %rs678;
	st.local.u8 	[%rd1388+3], %rs679;
	ld.global.nc.u8 	%rs680, [%rd1387+4];
	cvt.u16.u8 	%rs681, %rs680;
	st.local.u8 	[%rd1388+4], %rs681;
	ld.global.nc.u8 	%rs682, [%rd1387+5];
	cvt.u16.u8 	%rs683, %rs682;
	st.local.u8 	[%rd1388+5], %rs683;
	ld.global.nc.u8 	%rs684, [%rd1387+6];
	cvt.u16.u8 	%rs685, %rs684;
	st.local.u8 	[%rd1388+6], %rs685;
	ld.global.nc.u8 	%rs686, [%rd1387+7];
	cvt.u16.u8 	%rs687, %rs686;
	st.local.u8 	[%rd1388+7], %rs687;
	add.s32 	%r5260, %r5260, 8;
$L__BB0_10:
	setp.eq.s32 	%p28, %r12, 0;
	@%p28 bra 	$L__BB0_16;
	setp.lt.u32 	%p29, %r12, 4;
	@%p29 bra 	$L__BB0_13;
	cvt.u64.u32 	%rd1389, %r5260;
	mov.u64 	%rd1390, $str$11;
	add.s64 	%rd1391, %rd1390, %rd1389;
	ld.global.nc.u8 	%rs688, [%rd1391];
	cvt.u16.u8 	%rs689, %rs688;
	add.s64 	%rd1392, %rd2, %rd1389;
	st.local.u8 	[%rd1392], %rs689;
	ld.global.nc.u8 	%rs690, [%rd1391+1];
	cvt.u16.u8 	%rs691, %rs690;
	st.local.u8 	[%rd1392+1], %rs691;
	ld.global.nc.u8 	%rs692, [%rd1391+2];
	cvt.u16.u8 	%rs693, %rs692;
	st.local.u8 	[%rd1392+2], %rs693;
	ld.global.nc.u8 	%rs694, [%rd1391+3];
	cvt.u16.u8 	%rs695, %rs694;
	st.local.u8 	[%rd1392+3], %rs695;
	add.s32 	%r5260, %r5260, 4;
$L__BB0_13:
	and.b32  	%r745, %r5, 3;
	setp.eq.s32 	%p30, %r745, 0;
	@%p30 bra 	$L__BB0_16;
	cvt.u64.u32 	%rd1393, %r5260;
	add.s64 	%rd5601, %rd2, %rd1393;
	mov.u64 	%rd1394, $str$11;
	add.s64 	%rd5600, %rd1394, %rd1393;
	cvt.u32.u16 	%r746, %rs1;
	and.b32  	%r747, %r746, 3;
	neg.s32 	%r5262, %r747;
$L__BB0_15:
	.pragma "nounroll";
	ld.global.nc.u8 	%rs696, [%rd5600];
	cvt.u16.u8 	%rs697, %rs696;
	st.local.u8 	[%rd5601], %rs697;
	add.s64 	%rd5601, %rd5601, 1;
	add.s64 	%rd5600, %rd5600, 1;
	add.s32 	%r5262, %r5262, 1;
	setp.ne.s32 	%p31, %r5262, 0;
	@%p31 bra 	$L__BB0_15;
$L__BB0_16:
	sub.s64 	%rd1395, 127, %rd8;
	and.b64  	%rd25, %rd1395, 4294967295;
	setp.eq.s64 	%p32, %rd25, 0;
	@%p32 bra 	$L__BB0_19;
	cvt.u64.u32 	%rd1397, %r5257;
	and.b64  	%rd1398, %rd1397, 255;
	add.s64 	%rd26, %rd2, %rd1398;
	mov.b64 	%rd5602, 0;
$L__BB0_18:
	add.s64 	%rd1399, %rd26, %rd5602;
	mov.b16 	%rs698, 0;
	st.local.u8 	[%rd1399], %rs698;
	add.s64 	%rd5602, %rd5602, 1;
	setp.lt.u64 	%p33, %rd5602, %rd25;
	@%p33 bra 	$L__BB0_18;
$L__BB0_19:
	ld.local.v2.b32 	{%r748, %r749}, [%rd2];
	bfe.u32 	%r750, %r748, 0, 8;
	cvt.u16.u32 	%rs1331, %r750;
	bfe.u32 	%r751, %r748, 8, 8;
	cvt.u16.u32 	%rs1330, %r751;
	bfe.u32 	%r752, %r748, 16, 8;
	cvt.u16.u32 	%rs1329, %r752;
	bfe.u32 	%r753, %r748, 24, 8;
	cvt.u16.u32 	%rs1328, %r753;
	bfe.u32 	%r754, %r749, 0, 8;
	cvt.u16.u32 	%rs1327, %r754;
	bfe.u32 	%r755, %r749, 8, 8;
	cvt.u16.u32 	%rs1326, %r755;
	bfe.u32 	%r756, %r749, 16, 8;
	cvt.u16.u32 	%rs1325, %r756;
	bfe.u32 	%r757, %r749, 24, 8;
	cvt.u16.u32 	%rs1324, %r757;
	ld.local.v2.b32 	{%r758, %r759}, [%rd2+8];
	bfe.u32 	%r760, %r758, 0, 8;
	cvt.u16.u32 	%rs1323, %r760;
	bfe.u32 	%r761, %r758, 8, 8;
	cvt.u16.u32 	%rs1322, %r761;
	bfe.u32 	%r762, %r758, 16, 8;
	cvt.u16.u32 	%rs1321, %r762;
	bfe.u32 	%r763, %r758, 24, 8;
	cvt.u16.u32 	%rs1320, %r763;
	bfe.u32 	%r764, %r759, 0, 8;
	cvt.u16.u32 	%rs1319, %r764;
	bfe.u32 	%r765, %r759, 8, 8;
	cvt.u16.u32 	%rs1318, %r765;
	bfe.u32 	%r766, %r759, 16, 8;
	cvt.u16.u32 	%rs1317, %r766;
	bfe.u32 	%r767, %r759, 24, 8;
	cvt.u16.u32 	%rs1316, %r767;
	ld.local.v2.b32 	{%r768, %r769}, [%rd2+16];
	bfe.u32 	%r770, %r768, 0, 8;
	cvt.u16.u32 	%rs1315, %r770;
	bfe.u32 	%r771, %r768, 8, 8;
	cvt.u16.u32 	%rs1314, %r771;
	bfe.u32 	%r772, %r768, 16, 8;
	cvt.u16.u32 	%rs1313, %r772;
	bfe.u32 	%r773, %r768, 24, 8;
	cvt.u16.u32 	%rs1312, %r773;
	bfe.u32 	%r774, %r769, 0, 8;
	cvt.u16.u32 	%rs1311, %r774;
	bfe.u32 	%r775, %r769, 8, 8;
	cvt.u16.u32 	%rs1310, %r775;
	bfe.u32 	%r776, %r769, 16, 8;
	cvt.u16.u32 	%rs1309, %r776;
	bfe.u32 	%r777, %r769, 24, 8;
	cvt.u16.u32 	%rs1308, %r777;
	ld.local.v2.b32 	{%r778, %r779}, [%rd2+24];
	bfe.u32 	%r780, %r778, 0, 8;
	cvt.u16.u32 	%rs1307, %r780;
	bfe.u32 	%r781, %r778, 8, 8;
	cvt.u16.u32 	%rs1306, %r781;
	bfe.u32 	%r782, %r778, 16, 8;
	cvt.u16.u32 	%rs1305, %r782;
	bfe.u32 	%r783, %r778, 24, 8;
	cvt.u16.u32 	%rs1304, %r783;
	bfe.u32 	%r784, %r779, 0, 8;
	cvt.u16.u32 	%rs1303, %r784;
	bfe.u32 	%r785, %r779, 8, 8;
	cvt.u16.u32 	%rs1302, %r785;
	bfe.u32 	%r786, %r779, 16, 8;
	cvt.u16.u32 	%rs1301, %r786;
	bfe.u32 	%r787, %r779, 24, 8;
	cvt.u16.u32 	%rs1300, %r787;
	ld.local.v2.b32 	{%r788, %r789}, [%rd2+32];
	bfe.u32 	%r790, %r788, 0, 8;
	cvt.u16.u32 	%rs1299, %r790;
	bfe.u32 	%r791, %r788, 8, 8;
	cvt.u16.u32 	%rs1298, %r791;
	bfe.u32 	%r792, %r788, 16, 8;
	cvt.u16.u32 	%rs1297, %r792;
	bfe.u32 	%r793, %r788, 24, 8;
	cvt.u16.u32 	%rs1296, %r793;
	bfe.u32 	%r794, %r789, 0, 8;
	cvt.u16.u32 	%rs1295, %r794;
	bfe.u32 	%r795, %r789, 8, 8;
	cvt.u16.u32 	%rs1294, %r795;
	bfe.u32 	%r796, %r789, 16, 8;
	cvt.u16.u32 	%rs1293, %r796;
	bfe.u32 	%r797, %r789, 24, 8;
	cvt.u16.u32 	%rs1292, %r797;
	ld.local.v2.b32 	{%r798, %r799}, [%rd2+40];
	bfe.u32 	%r800, %r798, 0, 8;
	cvt.u16.u32 	%rs1291, %r800;
	bfe.u32 	%r801, %r798, 8, 8;
	cvt.u16.u32 	%rs1290, %r801;
	bfe.u32 	%r802, %r798, 16, 8;
	cvt.u16.u32 	%rs1289, %r802;
	bfe.u32 	%r803, %r798, 24, 8;
	cvt.u16.u32 	%rs1288, %r803;
	bfe.u32 	%r804, %r799, 0, 8;
	cvt.u16.u32 	%rs1287, %r804;
	bfe.u32 	%r805, %r799, 8, 8;
	cvt.u16.u32 	%rs1286, %r805;
	bfe.u32 	%r806, %r799, 16, 8;
	cvt.u16.u32 	%rs1285, %r806;
	bfe.u32 	%r807, %r799, 24, 8;
	cvt.u16.u32 	%rs1284, %r807;
	ld.local.v2.b32 	{%r808, %r809}, [%rd2+48];
	bfe.u32 	%r810, %r808, 0, 8;
	cvt.u16.u32 	%rs1283, %r810;
	bfe.u32 	%r811, %r808, 8, 8;
	cvt.u16.u32 	%rs1282, %r811;
	bfe.u32 	%r812, %r808, 16, 8;
	cvt.u16.u32 	%rs1281, %r812;
	bfe.u32 	%r813, %r808, 24, 8;
	cvt.u16.u32 	%rs1280, %r813;
	bfe.u32 	%r814, %r809, 0, 8;
	cvt.u16.u32 	%rs1279, %r814;
	bfe.u32 	%r815, %r809, 8, 8;
	cvt.u16.u32 	%rs1278, %r815;
	bfe.u32 	%r816, %r809, 16, 8;
	cvt.u16.u32 	%rs1277, %r816;
	bfe.u32 	%r817, %r809, 24, 8;
	cvt.u16.u32 	%rs1276, %r817;
	ld.local.v2.b32 	{%r818, %r819}, [%rd2+56];
	bfe.u32 	%r820, %r818, 0, 8;
	cvt.u16.u32 	%rs1275, %r820;
	bfe.u32 	%r821, %r818, 8, 8;
	cvt.u16.u32 	%rs1274, %r821;
	bfe.u32 	%r822, %r818, 16, 8;
	cvt.u16.u32 	%rs1273, %r822;
	bfe.u32 	%r823, %r818, 24, 8;
	cvt.u16.u32 	%rs1272, %r823;
	bfe.u32 	%r824, %r819, 0, 8;
	cvt.u16.u32 	%rs1271, %r824;
	bfe.u32 	%r825, %r819, 8, 8;
	cvt.u16.u32 	%rs1270, %r825;
	bfe.u32 	%r826, %r819, 16, 8;
	cvt.u16.u32 	%rs1269, %r826;
	bfe.u32 	%r827, %r819, 24, 8;
	cvt.u16.u32 	%rs1268, %r827;
	ld.local.v2.b32 	{%r828, %r829}, [%rd2+64];
	bfe.u32 	%r830, %r829, 24, 8;
	cvt.u16.u32 	%rs699, %r830;
	bfe.u32 	%r831, %r829, 16, 8;
	cvt.u16.u32 	%rs700, %r831;
	bfe.u32 	%r832, %r829, 8, 8;
	cvt.u16.u32 	%rs701, %r832;
	bfe.u32 	%r833, %r829, 0, 8;
	cvt.u16.u32 	%rs702, %r833;
	bfe.u32 	%r834, %r828, 24, 8;
	cvt.u16.u32 	%rs703, %r834;
	bfe.u32 	%r835, %r828, 16, 8;
	cvt.u16.u32 	%rs704, %r835;
	bfe.u32 	%r836, %r828, 8, 8;
	cvt.u16.u32 	%rs705, %r836;
	bfe.u32 	%r837, %r828, 0, 8;
	cvt.u16.u32 	%rs706, %r837;
	ld.local.v2.b32 	{%r838, %r839}, [%rd2+72];
	bfe.u32 	%r840, %r839, 24, 8;
	cvt.u16.u32 	%rs707, %r840;
	bfe.u32 	%r841, %r839, 16, 8;
	cvt.u16.u32 	%rs708, %r841;
	bfe.u32 	%r842, %r839, 8, 8;
	cvt.u16.u32 	%rs709, %r842;
	bfe.u32 	%r843, %r839, 0, 8;
	cvt.u16.u32 	%rs710, %r843;
	bfe.u32 	%r844, %r838, 24, 8;
	cvt.u16.u32 	%rs711, %r844;
	bfe.u32 	%r845, %r838, 16, 8;
	cvt.u16.u32 	%rs712, %r845;
	bfe.u32 	%r846, %r838, 8, 8;
	cvt.u16.u32 	%rs713, %r846;
	bfe.u32 	%r847, %r838, 0, 8;
	cvt.u16.u32 	%rs714, %r847;
	ld.local.v2.b32 	{%r848, %r849}, [%rd2+80];
	bfe.u32 	%r850, %r849, 24, 8;
	cvt.u16.u32 	%rs715, %r850;
	bfe.u32 	%r851, %r849, 16, 8;
	cvt.u16.u32 	%rs716, %r851;
	bfe.u32 	%r852, %r849, 8, 8;
	cvt.u16.u32 	%rs717, %r852;
	bfe.u32 	%r853, %r849, 0, 8;
	cvt.u16.u32 	%rs718, %r853;
	bfe.u32 	%r854, %r848, 24, 8;
	cvt.u16.u32 	%rs719, %r854;
	bfe.u32 	%r855, %r848, 16, 8;
	cvt.u16.u32 	%rs720, %r855;
	bfe.u32 	%r856, %r848, 8, 8;
	cvt.u16.u32 	%rs721, %r856;
	bfe.u32 	%r857, %r848, 0, 8;
	cvt.u16.u32 	%rs722, %r857;
	ld.local.v2.b32 	{%r858, %r859}, [%rd2+88];
	bfe.u32 	%r860, %r859, 24, 8;
	cvt.u16.u32 	%rs723, %r860;
	bfe.u32 	%r861, %r859, 16, 8;
	cvt.u16.u32 	%rs724, %r861;
	bfe.u32 	%r862, %r859, 8, 8;
	cvt.u16.u32 	%rs725, %r862;
	bfe.u32 	%r863, %r859, 0, 8;
	cvt.u16.u32 	%rs726, %r863;
	bfe.u32 	%r864, %r858, 24, 8;
	cvt.u16.u32 	%rs727, %r864;
	bfe.u32 	%r865, %r858, 16, 8;
	cvt.u16.u32 	%rs728, %r865;
	bfe.u32 	%r866, %r858, 8, 8;
	cvt.u16.u32 	%rs729, %r866;
	bfe.u32 	%r867, %r858, 0, 8;
	cvt.u16.u32 	%rs730, %r867;
	ld.local.v2.b32 	{%r868, %r869}, [%rd2+96];
	bfe.u32 	%r870, %r869, 24, 8;
	cvt.u16.u32 	%rs731, %r870;
	bfe.u32 	%r871, %r869, 16, 8;
	cvt.u16.u32 	%rs732, %r871;
	bfe.u32 	%r872, %r869, 8, 8;
	cvt.u16.u32 	%rs733, %r872;
	bfe.u32 	%r873, %r869, 0, 8;
	cvt.u16.u32 	%rs734, %r873;
	bfe.u32 	%r874, %r868, 24, 8;
	cvt.u16.u32 	%rs735, %r874;
	bfe.u32 	%r875, %r868, 16, 8;
	cvt.u16.u32 	%rs736, %r875;
	bfe.u32 	%r876, %r868, 8, 8;
	cvt.u16.u32 	%rs737, %r876;
	bfe.u32 	%r877, %r868, 0, 8;
	cvt.u16.u32 	%rs738, %r877;
	ld.local.v2.b32 	{%r878, %r879}, [%rd2+104];
	bfe.u32 	%r880, %r879, 24, 8;
	cvt.u16.u32 	%rs739, %r880;
	bfe.u32 	%r881, %r879, 16, 8;
	cvt.u16.u32 	%rs740, %r881;
	bfe.u32 	%r882, %r879, 8, 8;
	cvt.u16.u32 	%rs741, %r882;
	bfe.u32 	%r883, %r879, 0, 8;
	cvt.u16.u32 	%rs742, %r883;
	bfe.u32 	%r884, %r878, 24, 8;
	cvt.u16.u32 	%rs743, %r884;
	bfe.u32 	%r885, %r878, 16, 8;
	cvt.u16.u32 	%rs744, %r885;
	bfe.u32 	%r886, %r878, 8, 8;
	cvt.u16.u32 	%rs745, %r886;
	bfe.u32 	%r887, %r878, 0, 8;
	cvt.u16.u32 	%rs746, %r887;
	ld.local.v2.b32 	{%r888, %r889}, [%rd2+112];
	bfe.u32 	%r890, %r889, 24, 8;
	cvt.u16.u32 	%rs747, %r890;
	bfe.u32 	%r891, %r889, 16, 8;
	cvt.u16.u32 	%rs748, %r891;
	bfe.u32 	%r892, %r889, 8, 8;
	cvt.u16.u32 	%rs749, %r892;
	bfe.u32 	%r893, %r889, 0, 8;
	cvt.u16.u32 	%rs750, %r893;
	bfe.u32 	%r894, %r888, 24, 8;
	cvt.u16.u32 	%rs751, %r894;
	bfe.u32 	%r895, %r888, 16, 8;
	cvt.u16.u32 	%rs752, %r895;
	bfe.u32 	%r896, %r888, 8, 8;
	cvt.u16.u32 	%rs753, %r896;
	bfe.u32 	%r897, %r888, 0, 8;
	cvt.u16.u32 	%rs754, %r897;
	ld.local.v2.b32 	{%r898, %r899}, [%rd2+120];
	bfe.u32 	%r900, %r899, 24, 8;
	cvt.u16.u32 	%rs755, %r900;
	bfe.u32 	%r901, %r899, 16, 8;
	cvt.u16.u32 	%rs756, %r901;
	bfe.u32 	%r902, %r899, 8, 8;
	cvt.u16.u32 	%rs757, %r902;
	bfe.u32 	%r903, %r899, 0, 8;
	cvt.u16.u32 	%rs758, %r903;
	bfe.u32 	%r904, %r898, 24, 8;
	cvt.u16.u32 	%rs759, %r904;
	bfe.u32 	%r905, %r898, 16, 8;
	cvt.u16.u32 	%rs760, %r905;
	bfe.u32 	%r906, %r898, 8, 8;
	cvt.u16.u32 	%rs761, %r906;
	bfe.u32 	%r907, %r898, 0, 8;
	cvt.u16.u32 	%rs762, %r907;
	xor.b16  	%rs1267, %rs706, 92;
	xor.b16  	%rs1266, %rs705, 92;
	xor.b16  	%rs1265, %rs704, 92;
	xor.b16  	%rs1264, %rs703, 92;
	xor.b16  	%rs1263, %rs702, 92;
	xor.b16  	%rs1262, %rs701, 92;
	xor.b16  	%rs1261, %rs700, 92;
	xor.b16  	%rs1260, %rs699, 92;
	xor.b16  	%rs1259, %rs714, 92;
	xor.b16  	%rs1258, %rs713, 92;
	xor.b16  	%rs1257, %rs712, 92;
	xor.b16  	%rs1256, %rs711, 92;
	xor.b16  	%rs1255, %rs710, 92;
	xor.b16  	%rs1254, %rs709, 92;
	xor.b16  	%rs1253, %rs708, 92;
	xor.b16  	%rs1252, %rs707, 92;
	xor.b16  	%rs1251, %rs722, 92;
	xor.b16  	%rs1250, %rs721, 92;
	xor.b16  	%rs1249, %rs720, 92;
	xor.b16  	%rs1248, %rs719, 92;
	xor.b16  	%rs1247, %rs718, 92;
	xor.b16  	%rs1246, %rs717, 92;
	xor.b16  	%rs1245, %rs716, 92;
	xor.b16  	%rs1244, %rs715, 92;
	xor.b16  	%rs1243, %rs730, 92;
	xor.b16  	%rs1242, %rs729, 92;
	xor.b16  	%rs1241, %rs728, 92;
	xor.b16  	%rs1240, %rs727, 92;
	xor.b16  	%rs1239, %rs726, 92;
	xor.b16  	%rs1238, %rs725, 92;
	xor.b16  	%rs1237, %rs724, 92;
	xor.b16  	%rs1236, %rs723, 92;
	xor.b16  	%rs1235, %rs738, 92;
	xor.b16  	%rs1234, %rs737, 92;
	xor.b16  	%rs1233, %rs736, 92;
	xor.b16  	%rs1232, %rs735, 92;
	xor.b16  	%rs1231, %rs734, 92;
	xor.b16  	%rs1230, %rs733, 92;
	xor.b16  	%rs1229, %rs732, 92;
	xor.b16  	%rs1228, %rs731, 92;
	xor.b16  	%rs1227, %rs746, 92;
	xor.b16  	%rs1226, %rs745, 92;
	xor.b16  	%rs1225, %rs744, 92;
	xor.b16  	%rs1224, %rs743, 92;
	xor.b16  	%rs1223, %rs742, 92;
	xor.b16  	%rs1222, %rs741, 92;
	xor.b16  	%rs1221, %rs740, 92;
	xor.b16  	%rs1220, %rs739, 92;
	xor.b16  	%rs1219, %rs754, 92;
	xor.b16  	%rs1218, %rs753, 92;
	xor.b16  	%rs1217, %rs752, 92;
	xor.b16  	%rs1216, %rs751, 92;
	xor.b16  	%rs1215, %rs750, 92;
	xor.b16  	%rs1214, %rs749, 92;
	xor.b16  	%rs1213, %rs748, 92;
	xor.b16  	%rs1212, %rs747, 92;
	xor.b16  	%rs1211, %rs762, 92;
	xor.b16  	%rs1210, %rs761, 92;
	xor.b16  	%rs1209, %rs760, 92;
	xor.b16  	%rs1208, %rs759, 92;
	xor.b16  	%rs1207, %rs758, 92;
	xor.b16  	%rs1206, %rs757, 92;
	xor.b16  	%rs1205, %rs756, 92;
	xor.b16  	%rs1204, %rs755, 92;
	bra.uni 	$L__BB0_52;
$L__BB0_20:
	st.local.u64 	[%rd2+264], %rd5610;
	st.local.u64 	[%rd2+272], %rd5609;
	st.local.u64 	[%rd2+280], %rd5608;
	st.local.u64 	[%rd2+288], %rd5607;
	st.local.u64 	[%rd2+296], %rd5606;
	st.local.u64 	[%rd2+304], %rd5605;
	st.local.u64 	[%rd2+312], %rd5604;
	st.local.u64 	[%rd2+320], %rd5603;
	setp.eq.s32 	%p6, %r5263, 0;
	@%p6 bra 	$L__BB0_27;
	setp.lt.u32 	%p7, %r5263, 4;
	mov.b32 	%r5267, 0;
	@%p7 bra 	$L__BB0_24;
	and.b32  	%r5267, %r22, 124;
	cvt.u16.u32 	%rs648, %r22;
	shr.u16 	%rs649, %rs648, 2;
	and.b16  	%rs650, %rs649, 31;
	mul.wide.u16 	%r390, %rs650, 4;
	neg.s32 	%r5266, %r390;
	add.s64 	%rd31, %rd2, 328;
	mov.b64 	%rd5624, 0;
$L__BB0_23:
	add.s64 	%rd844, %rd5611, %rd5624;
	add.s64 	%rd845, %rd31, %rd5624;
	ld.global.nc.u8 	%rs651, [%rd844+3];
	cvt.u32.u8 	%r391, %rs651;
	ld.global.nc.u8 	%rs652, [%rd844+2];
	cvt.u32.u8 	%r392, %rs652;
	prmt.b32 	%r393, %r392, %r391, 0x3340U;
	ld.global.nc.u8 	%rs653, [%rd844+1];
	cvt.u32.u8 	%r394, %rs653;
	ld.global.nc.u8 	%rs654, [%rd844];
	cvt.u32.u8 	%r395, %rs654;
	prmt.b32 	%r396, %r395, %r394, 0x3340U;
	prmt.b32 	%r397, %r396, %r393, 0x5410U;
	st.local.u32 	[%rd845], %r397;
	add.s32 	%r5266, %r5266, 4;
	add.s64 	%rd5624, %rd5624, 4;
	setp.ne.s32 	%p8, %r5266, 0;
	@%p8 bra 	$L__BB0_23;
$L__BB0_24:
	and.b32  	%r398, %r22, 3;
	setp.eq.s32 	%p9, %r398, 0;
	@%p9 bra 	$L__BB0_27;
	add.s64 	%rd75, %rd2, 328;
	cvt.u64.u32 	%rd5625, %r5267;
	cvt.u32.u16 	%r399, %rs1;
	and.b32  	%r400, %r399, 3;
	neg.s32 	%r5268, %r400;
$L__BB0_26:
	.pragma "nounroll";
	add.s64 	%rd846, %rd5611, %rd5625;
	ld.global.nc.u8 	%rs655, [%rd846];
	cvt.u16.u8 	%rs656, %rs655;
	add.s64 	%rd847, %rd75, %rd5625;
	st.local.u8 	[%rd847], %rs656;
	add.s64 	%rd5625, %rd5625, 1;
	add.s32 	%r5268, %r5268, 1;
	setp.ne.s32 	%p10, %r5268, 0;
	@%p10 bra 	$L__BB0_26;
$L__BB0_27:
	and.b32  	%r5279, %r5, 127;
	and.b64  	%rd848, %rd5596, 127;
	add.s64 	%rd849, %rd13, %rd848;
	mov.b16 	%rs657, 128;
	st.local.u8 	[%rd849+72], %rs657;
	add.s32 	%r5281, %r5279, 1;
	setp.gt.u32 	%p11, %r5279, 110;
	@%p11 bra 	$L__BB0_46;
	sub.s32 	%r36, 111, %r5279;
	and.b32  	%r37, %r36, 15;
	setp.gt.u32 	%p12, %r5279, 95;
	mov.u32 	%r5278, %r5281;
	@%p12 bra 	$L__BB0_37;
	and.b32  	%r38, %r36, 112;
	mov.b32 	%r5280, 0;
	mov.u32 	%r5278, %r5281;
	bra.uni 	$L__BB0_36;
$L__BB0_30:
	mov.b64 	%rd5610, 7640891576956012808;
	st.local.u64 	[%rd2+264], %rd5610;
	mov.b64 	%rd5609, -4942790177534073029;
	st.local.u64 	[%rd2+272], %rd5609;
	mov.b64 	%rd5608, 4354685564936845355;
	st.local.u64 	[%rd2+280], %rd5608;
	mov.b64 	%rd5607, -6534734903238641935;
	st.local.u64 	[%rd2+288], %rd5607;
	mov.b64 	%rd5606, 5840696475078001361;
	st.local.u64 	[%rd2+296], %rd5606;
	mov.b64 	%rd5605, -7276294671716946913;
	st.local.u64 	[%rd2+304], %rd5605;
	mov.b64 	%rd5604, 2270897969802886507;
	st.local.u64 	[%rd2+312], %rd5604;
	mov.b64 	%rd5603, 6620516959819538809;
	st.local.u64 	[%rd2+320], %rd5603;
	and.b64  	%rd29, %rd5596, 4294967295;
	st.local.u64 	[%rd2+256], %rd29;
	add.s64 	%rd5626, %rd5785, 72;
	mov.u64 	%rd5611, $str$11;
	mov.u32 	%r5263, %r5;
$L__BB0_31:
	mov.u32 	%r22, %r5263;
	ld.global.nc.u8 	%rs520, [%rd5611];
	cvt.u64.u8 	%rd463, %rs520;
	shl.b64 	%rd464, %rd463, 56;
	ld.global.nc.u8 	%rs521, [%rd5611+1];
	cvt.u64.u8 	%rd465, %rs521;
	shl.b64 	%rd466, %rd465, 48;
	or.b64  	%rd467, %rd466, %rd464;
	ld.global.nc.u8 	%rs522, [%rd5611+2];
	cvt.u64.u8 	%rd468, %rs522;
	shl.b64 	%rd469, %rd468, 40;
	or.b64  	%rd470, %rd467, %rd469;
	ld.global.nc.u8 	%rs523, [%rd5611+3];
	cvt.u64.u8 	%rd471, %rs523;
	shl.b64 	%rd472, %rd471, 32;
	or.b64  	%rd473, %rd470, %rd472;
	ld.global.nc.u8 	%rs524, [%rd5611+4];
	cvt.u32.u8 	%r284, %rs524;
	mul.wide.u32 	%rd474, %r284, 16777216;
	or.b64  	%rd475, %rd473, %rd474;
	ld.global.nc.u8 	%rs525, [%rd5611+5];
	cvt.u32.u8 	%r285, %rs525;
	mul.wide.u32 	%rd476, %r285, 65536;
	or.b64  	%rd477, %rd475, %rd476;
	ld.global.nc.u8 	%rs526, [%rd5611+6];
	cvt.u32.u8 	%r286, %rs526;
	mul.wide.u32 	%rd478, %r286, 256;
	or.b64  	%rd479, %rd477, %rd478;
	ld.global.nc.u8 	%rs527, [%rd5611+7];
	cvt.u64.u8 	%rd480, %rs527;
	or.b64  	%rd5614, %rd479, %rd480;
	ld.global.nc.u8 	%rs528, [%rd5611+8];
	cvt.u64.u8 	%rd481, %rs528;
	shl.b64 	%rd482, %rd481, 56;
	ld.global.nc.u8 	%rs529, [%rd5611+9];
	cvt.u64.u8 	%rd483, %rs529;
	shl.b64 	%rd484, %rd483, 48;
	or.b64  	%rd485, %rd484, %rd482;
	ld.global.nc.u8 	%rs530, [%rd5611+10];
	cvt.u64.u8 	%rd486, %rs530;
	shl.b64 	%rd487, %rd486, 40;
	or.b64  	%rd488, %rd485, %rd487;
	ld.global.nc.u8 	%rs531, [%rd5611+11];
	cvt.u64.u8 	%rd489, %rs531;
	shl.b64 	%rd490, %rd489, 32;
	or.b64  	%rd491, %rd488, %rd490;
	ld.global.nc.u8 	%rs532, [%rd5611+12];
	cvt.u32.u8 	%r287, %rs532;
	mul.wide.u32 	%rd492, %r287, 16777216;
	or.b64  	%rd493, %rd491, %rd492;
	ld.global.nc.u8 	%rs533, [%rd5611+13];
	cvt.u32.u8 	%r288, %rs533;
	mul.wide.u32 	%rd494, %r288, 65536;
	or.b64  	%rd495, %rd493, %rd494;
	ld.global.nc.u8 	%rs534, [%rd5611+14];
	cvt.u32.u8 	%r289, %rs534;
	mul.wide.u32 	%rd496, %r289, 256;
	or.b64  	%rd497, %rd495, %rd496;
	ld.global.nc.u8 	%rs535, [%rd5611+15];
	cvt.u64.u8 	%rd498, %rs535;
	or.b64  	%rd499, %rd497, %rd498;
	st.local.v2.u64 	[%rd5785], {%rd5614, %rd499};
	ld.global.nc.u8 	%rs536, [%rd5611+16];
	cvt.u64.u8 	%rd500, %rs536;
	shl.b64 	%rd501, %rd500, 56;
	ld.global.nc.u8 	%rs537, [%rd5611+17];
	cvt.u64.u8 	%rd502, %rs537;
	shl.b64 	%rd503, %rd502, 48;
	or.b64  	%rd504, %rd503, %rd501;
	ld.global.nc.u8 	%rs538, [%rd5611+18];
	cvt.u64.u8 	%rd505, %rs538;
	shl.b64 	%rd506, %rd505, 40;
	or.b64  	%rd507, %rd504, %rd506;
	ld.global.nc.u8 	%rs539, [%rd5611+19];
	cvt.u64.u8 	%rd508, %rs539;
	shl.b64 	%rd509, %rd508, 32;
	or.b64  	%rd510, %rd507, %rd509;
	ld.global.nc.u8 	%rs540, [%rd5611+20];
	cvt.u32.u8 	%r290, %rs540;
	mul.wide.u32 	%rd511, %r290, 16777216;
	or.b64  	%rd512, %rd510, %rd511;
	ld.global.nc.u8 	%rs541, [%rd5611+21];
	cvt.u32.u8 	%r291, %rs541;
	mul.wide.u32 	%rd513, %r291, 65536;
	or.b64  	%rd514, %rd512, %rd513;
	ld.global.nc.u8 	%rs542, [%rd5611+22];
	cvt.u32.u8 	%r292, %rs542;
	mul.wide.u32 	%rd515, %r292, 256;
	or.b64  	%rd516, %rd514, %rd515;
	ld.global.nc.u8 	%rs543, [%rd5611+23];
	cvt.u64.u8 	%rd517, %rs543;
	or.b64  	%rd518, %rd516, %rd517;
	ld.global.nc.u8 	%rs544, [%rd5611+24];
	cvt.u64.u8 	%rd519, %rs544;
	shl.b64 	%rd520, %rd519, 56;
	ld.global.nc.u8 	%rs545, [%rd5611+25];
	cvt.u64.u8 	%rd521, %rs545;
	shl.b64 	%rd522, %rd521, 48;
	or.b64  	%rd523, %rd522, %rd520;
	ld.global.nc.u8 	%rs546, [%rd5611+26];
	cvt.u64.u8 	%rd524, %rs546;
	shl.b64 	%rd525, %rd524, 40;
	or.b64  	%rd526, %rd523, %rd525;
	ld.global.nc.u8 	%rs547, [%rd5611+27];
	cvt.u64.u8 	%rd527, %rs547;
	shl.b64 	%rd528, %rd527, 32;
	or.b64  	%rd529, %rd526, %rd528;
	ld.global.nc.u8 	%rs548, [%rd5611+28];
	cvt.u32.u8 	%r293, %rs548;
	mul.wide.u32 	%rd530, %r293, 16777216;
	or.b64  	%rd531, %rd529, %rd530;
	ld.global.nc.u8 	%rs549, [%rd5611+29];
	cvt.u32.u8 	%r294, %rs549;
	mul.wide.u32 	%rd532, %r294, 65536;
	or.b64  	%rd533, %rd531, %rd532;
	ld.global.nc.u8 	%rs550, [%rd5611+30];
	cvt.u32.u8 	%r295, %rs550;
	mul.wide.u32 	%rd534, %r295, 256;
	or.b64  	%rd535, %rd533, %rd534;
	ld.global.nc.u8 	%rs551, [%rd5611+31];
	cvt.u64.u8 	%rd536, %rs551;
	or.b64  	%rd537, %rd535, %rd536;
	st.local.v2.u64 	[%rd5785+16], {%rd518, %rd537};
	ld.global.nc.u8 	%rs552, [%rd5611+32];
	cvt.u64.u8 	%rd538, %rs552;
	shl.b64 	%rd539, %rd538, 56;
	ld.global.nc.u8 	%rs553, [%rd5611+33];
	cvt.u64.u8 	%rd540, %rs553;
	shl.b64 	%rd541, %rd540, 48;
	or.b64  	%rd542, %rd541, %rd539;
	ld.global.nc.u8 	%rs554, [%rd5611+34];
	cvt.u64.u8 	%rd543, %rs554;
	shl.b64 	%rd544, %rd543, 40;
	or.b64  	%rd545, %rd542, %rd544;
	ld.global.nc.u8 	%rs555, [%rd5611+35];
	cvt.u64.u8 	%rd546, %rs555;
	shl.b64 	%rd547, %rd546, 32;
	or.b64  	%rd548, %rd545, %rd547;
	ld.global.nc.u8 	%rs556, [%rd5611+36];
	cvt.u32.u8 	%r296, %rs556;
	mul.wide.u32 	%rd549, %r296, 16777216;
	or.b64  	%rd550, %rd548, %rd549;
	ld.global.nc.u8 	%rs557, [%rd5611+37];
	cvt.u32.u8 	%r297, %rs557;
	mul.wide.u32 	%rd551, %r297, 65536;
	or.b64  	%rd552, %rd550, %rd551;
	ld.global.nc.u8 	%rs558, [%rd5611+38];
	cvt.u32.u8 	%r298, %rs558;
	mul.wide.u32 	%rd553, %r298, 256;
	or.b64  	%rd554, %rd552, %rd553;
	ld.global.nc.u8 	%rs559, [%rd5611+39];
	cvt.u64.u8 	%rd555, %rs559;
	or.b64  	%rd556, %rd554, %rd555;
	ld.global.nc.u8 	%rs560, [%rd5611+40];
	cvt.u64.u8 	%rd557, %rs560;
	shl.b64 	%rd558, %rd557, 56;
	ld.global.nc.u8 	%rs561, [%rd5611+41];
	cvt.u64.u8 	%rd559, %rs561;
	shl.b64 	%rd560, %rd559, 48;
	or.b64  	%rd561, %rd560, %rd558;
	ld.global.nc.u8 	%rs562, [%rd5611+42];
	cvt.u64.u8 	%rd562, %rs562;
	shl.b64 	%rd563, %rd562, 40;
	or.b64  	%rd564, %rd561, %rd563;
	ld.global.nc.u8 	%rs563, [%rd5611+43];
	cvt.u64.u8 	%rd565, %rs563;
	shl.b64 	%rd566, %rd565, 32;
	or.b64  	%rd567, %rd564, %rd566;
	ld.global.nc.u8 	%rs564, [%rd5611+44];
	cvt.u32.u8 	%r299, %rs564;
	mul.wide.u32 	%rd568, %r299, 16777216;
	or.b64  	%rd569, %rd567, %rd568;
	ld.global.nc.u8 	%rs565, [%rd5611+45];
	cvt.u32.u8 	%r300, %rs565;
	mul.wide.u32 	%rd570, %r300, 65536;
	or.b64  	%rd571, %rd569, %rd570;
	ld.global.nc.u8 	%rs566, [%rd5611+46];
	cvt.u32.u8 	%r301, %rs566;
	mul.wide.u32 	%rd572, %r301, 256;
	or.b64  	%rd573, %rd571, %rd572;
	ld.global.nc.u8 	%rs567, [%rd5611+47];
	cvt.u64.u8 	%rd574, %rs567;
	or.b64  	%rd575, %rd573, %rd574;
	st.local.v2.u64 	[%rd5785+32], {%rd556, %rd575};
	ld.global.nc.u8 	%rs568, [%rd5611+48];
	cvt.u64.u8 	%rd576, %rs568;
	shl.b64 	%rd577, %rd576, 56;
	ld.global.nc.u8 	%rs569, [%rd5611+49];
	cvt.u64.u8 	%rd578, %rs569;
	shl.b64 	%rd579, %rd578, 48;
	or.b64  	%rd580, %rd579, %rd577;
	ld.global.nc.u8 	%rs570, [%rd5611+50];
	cvt.u64.u8 	%rd581, %rs570;
	shl.b64 	%rd582, %rd581, 40;
	or.b64  	%rd583, %rd580, %rd582;
	ld.global.nc.u8 	%rs571, [%rd5611+51];
	cvt.u64.u8 	%rd584, %rs571;
	shl.b64 	%rd585, %rd584, 32;
	or.b64  	%rd586, %rd583, %rd585;
	ld.global.nc.u8 	%rs572, [%rd5611+52];
	cvt.u32.u8 	%r302, %rs572;
	mul.wide.u32 	%rd587, %r302, 16777216;
	or.b64  	%rd588, %rd586, %rd587;
	ld.global.nc.u8 	%rs573, [%rd5611+53];
	cvt.u32.u8 	%r303, %rs573;
	mul.wide.u32 	%rd589, %r303, 65536;
	or.b64  	%rd590, %rd588, %rd589;
	ld.global.nc.u8 	%rs574, [%rd5611+54];
	cvt.u32.u8 	%r304, %rs574;
	mul.wide.u32 	%rd591, %r304, 256;
	or.b64  	%rd592, %rd590, %rd591;
	ld.global.nc.u8 	%rs575, [%rd5611+55];
	cvt.u64.u8 	%rd593, %rs575;
	or.b64  	%rd594, %rd592, %rd593;
	ld.global.nc.u8 	%rs576, [%rd5611+56];
	cvt.u64.u8 	%rd595, %rs576;
	shl.b64 	%rd596, %rd595, 56;
	ld.global.nc.u8 	%rs577, [%rd5611+57];
	cvt.u64.u8 	%rd597, %rs577;
	shl.b64 	%rd598, %rd597, 48;
	or.b64  	%rd599, %rd598, %rd596;
	ld.global.nc.u8 	%rs578, [%rd5611+58];
	cvt.u64.u8 	%rd600, %rs578;
	shl.b64 	%rd601, %rd600, 40;
	or.b64  	%rd602, %rd599, %rd601;
	ld.global.nc.u8 	%rs579, [%rd5611+59];
	cvt.u64.u8 	%rd603, %rs579;
	shl.b64 	%rd604, %rd603, 32;
	or.b64  	%rd605, %rd602, %rd604;
	ld.global.nc.u8 	%rs580, [%rd5611+60];
	cvt.u32.u8 	%r305, %rs580;
	mul.wide.u32 	%rd606, %r305, 16777216;
	or.b64  	%rd607, %rd605, %rd606;
	ld.global.nc.u8 	%rs581, [%rd5611+61];
	cvt.u32.u8 	%r306, %rs581;
	mul.wide.u32 	%rd608, %r306, 65536;
	or.b64  	%rd609, %rd607, %rd608;
	ld.global.nc.u8 	%rs582, [%rd5611+62];
	cvt.u32.u8 	%r307, %rs582;
	mul.wide.u32 	%rd610, %r307, 256;
	or.b64  	%rd611, %rd609, %rd610;
	ld.global.nc.u8 	%rs583, [%rd5611+63];
	cvt.u64.u8 	%rd612, %rs583;
	or.b64  	%rd613, %rd611, %rd612;
	st.local.v2.u64 	[%rd5785+48], {%rd594, %rd613};
	ld.global.nc.u8 	%rs584, [%rd5611+64];
	cvt.u64.u8 	%rd614, %rs584;
	shl.b64 	%rd615, %rd614, 56;
	ld.global.nc.u8 	%rs585, [%rd5611+65];
	cvt.u64.u8 	%rd616, %rs585;
	shl.b64 	%rd617, %rd616, 48;
	or.b64  	%rd618, %rd617, %rd615;
	ld.global.nc.u8 	%rs586, [%rd5611+66];
	cvt.u64.u8 	%rd619, %rs586;
	shl.b64 	%rd620, %rd619, 40;
	or.b64  	%rd621, %rd618, %rd620;
	ld.global.nc.u8 	%rs587, [%rd5611+67];
	cvt.u64.u8 	%rd622, %rs587;
	shl.b64 	%rd623, %rd622, 32;
	or.b64  	%rd624, %rd621, %rd623;
	ld.global.nc.u8 	%rs588, [%rd5611+68];
	cvt.u32.u8 	%r308, %rs588;
	mul.wide.u32 	%rd625, %r308, 16777216;
	or.b64  	%rd626, %rd624, %rd625;
	ld.global.nc.u8 	%rs589, [%rd5611+69];
	cvt.u32.u8 	%r309, %rs589;
	mul.wide.u32 	%rd627, %r309, 65536;
	or.b64  	%rd628, %rd626, %rd627;
	ld.global.nc.u8 	%rs590, [%rd5611+70];
	cvt.u32.u8 	%r310, %rs590;
	mul.wide.u32 	%rd629, %r310, 256;
	or.b64  	%rd630, %rd628, %rd629;
	ld.global.nc.u8 	%rs591, [%rd5611+71];
	cvt.u64.u8 	%rd631, %rs591;
	or.b64  	%rd632, %rd630, %rd631;
	ld.global.nc.u8 	%rs592, [%rd5611+72];
	cvt.u64.u8 	%rd633, %rs592;
	shl.b64 	%rd634, %rd633, 56;
	ld.global.nc.u8 	%rs593, [%rd5611+73];
	cvt.u64.u8 	%rd635, %rs593;
	shl.b64 	%rd636, %rd635, 48;
	or.b64  	%rd637, %rd636, %rd634;
	ld.global.nc.u8 	%rs594, [%rd5611+74];
	cvt.u64.u8 	%rd638, %rs594;
	shl.b64 	%rd639, %rd638, 40;
	or.b64  	%rd640, %rd637, %rd639;
	ld.global.nc.u8 	%rs595, [%rd5611+75];
	cvt.u64.u8 	%rd641, %rs595;
	shl.b64 	%rd642, %rd641, 32;
	or.b64  	%rd643, %rd640, %rd642;
	ld.global.nc.u8 	%rs596, [%rd5611+76];
	cvt.u32.u8 	%r311, %rs596;
	mul.wide.u32 	%rd644, %r311, 16777216;
	or.b64  	%rd645, %rd643, %rd644;
	ld.global.nc.u8 	%rs597, [%rd5611+77];
	cvt.u32.u8 	%r312, %rs597;
	mul.wide.u32 	%rd646, %r312, 65536;
	or.b64  	%rd647, %rd645, %rd646;
	ld.global.nc.u8 	%rs598, [%rd5611+78];
	cvt.u32.u8 	%r313, %rs598;
	mul.wide.u32 	%rd648, %r313, 256;
	or.b64  	%rd649, %rd647, %rd648;
	ld.global.nc.u8 	%rs599, [%rd5611+79];
	cvt.u64.u8 	%rd650, %rs599;
	or.b64  	%rd651, %rd649, %rd650;
	st.local.v2.u64 	[%rd5785+64], {%rd632, %rd651};
	ld.global.nc.u8 	%rs600, [%rd5611+80];
	cvt.u64.u8 	%rd652, %rs600;
	shl.b64 	%rd653, %rd652, 56;
	ld.global.nc.u8 	%rs601, [%rd5611+81];
	cvt.u64.u8 	%rd654, %rs601;
	shl.b64 	%rd655, %rd654, 48;
	or.b64  	%rd656, %rd655, %rd653;
	ld.global.nc.u8 	%rs602, [%rd5611+82];
	cvt.u64.u8 	%rd657, %rs602;
	shl.b64 	%rd658, %rd657, 40;
	or.b64  	%rd659, %rd656, %rd658;
	ld.global.nc.u8 	%rs603, [%rd5611+83];
	cvt.u64.u8 	%rd660, %rs603;
	shl.b64 	%rd661, %rd660, 32;
	or.b64  	%rd662, %rd659, %rd661;
	ld.global.nc.u8 	%rs604, [%rd5611+84];
	cvt.u32.u8 	%r314, %rs604;
	mul.wide.u32 	%rd663, %r314, 16777216;
	or.b64  	%rd664, %rd662, %rd663;
	ld.global.nc.u8 	%rs605, [%rd5611+85];
	cvt.u32.u8 	%r315, %rs605;
	mul.wide.u32 	%rd665, %r315, 65536;
	or.b64  	%rd666, %rd664, %rd665;
	ld.global.nc.u8 	%rs606, [%rd5611+86];
	cvt.u32.u8 	%r316, %rs606;
	mul.wide.u32 	%rd667, %r316, 256;
	or.b64  	%rd668, %rd666, %rd667;
	ld.global.nc.u8 	%rs607, [%rd5611+87];
	cvt.u64.u8 	%rd669, %rs607;
	or.b64  	%rd670, %rd668, %rd669;
	ld.global.nc.u8 	%rs608, [%rd5611+88];
	cvt.u64.u8 	%rd671, %rs608;
	shl.b64 	%rd672, %rd671, 56;
	ld.global.nc.u8 	%rs609, [%rd5611+89];
	cvt.u64.u8 	%rd673, %rs609;
	shl.b64 	%rd674, %rd673, 48;
	or.b64  	%rd675, %rd674, %rd672;
	ld.global.nc.u8 	%rs610, [%rd5611+90];
	cvt.u64.u8 	%rd676, %rs610;
	shl.b64 	%rd677, %rd676, 40;
	or.b64  	%rd678, %rd675, %rd677;
	ld.global.nc.u8 	%rs611, [%rd5611+91];
	cvt.u64.u8 	%rd679, %rs611;
	shl.b64 	%rd680, %rd679, 32;
	or.b64  	%rd681, %rd678, %rd680;
	ld.global.nc.u8 	%rs612, [%rd5611+92];
	cvt.u32.u8 	%r317, %rs612;
	mul.wide.u32 	%rd682, %r317, 16777216;
	or.b64  	%rd683, %rd681, %rd682;
	ld.global.nc.u8 	%rs613, [%rd5611+93];
	cvt.u32.u8 	%r318, %rs613;
	mul.wide.u32 	%rd684, %r318, 65536;
	or.b64  	%rd685, %rd683, %rd684;
	ld.global.nc.u8 	%rs614, [%rd5611+94];
	cvt.u32.u8 	%r319, %rs614;
	mul.wide.u32 	%rd686, %r319, 256;
	or.b64  	%rd687, %rd685, %rd686;
	ld.global.nc.u8 	%rs615, [%rd5611+95];
	cvt.u64.u8 	%rd688, %rs615;
	or.b64  	%rd689, %rd687, %rd688;
	st.local.v2.u64 	[%rd5785+80], {%rd670, %rd689};
	ld.global.nc.u8 	%rs616, [%rd5611+96];
	cvt.u64.u8 	%rd690, %rs616;
	shl.b64 	%rd691, %rd690, 56;
	ld.global.nc.u8 	%rs617, [%rd5611+97];
	cvt.u64.u8 	%rd692, %rs617;
	shl.b64 	%rd693, %rd692, 48;
	or.b64  	%rd694, %rd693, %rd691;
	ld.global.nc.u8 	%rs618, [%rd5611+98];
	cvt.u64.u8 	%rd695, %rs618;
	shl.b64 	%rd696, %rd695, 40;
	or.b64  	%rd697, %rd694, %rd696;
	ld.global.nc.u8 	%rs619, [%rd5611+99];
	cvt.u64.u8 	%rd698, %rs619;
	shl.b64 	%rd699, %rd698, 32;
	or.b64  	%rd700, %rd697, %rd699;
	ld.global.nc.u8 	%rs620, [%rd5611+100];
	cvt.u32.u8 	%r320, %rs620;
	mul.wide.u32 	%rd701, %r320, 16777216;
	or.b64  	%rd702, %rd700, %rd701;
	ld.global.nc.u8 	%rs621, [%rd5611+101];
	cvt.u32.u8 	%r321, %rs621;
	mul.wide.u32 	%rd703, %r321, 65536;
	or.b64  	%rd704, %rd702, %rd703;
	ld.global.nc.u8 	%rs622, [%rd5611+102];
	cvt.u32.u8 	%r322, %rs622;
	mul.wide.u32 	%rd705, %r322, 256;
	or.b64  	%rd706, %rd704, %rd705;
	ld.global.nc.u8 	%rs623, [%rd5611+103];
	cvt.u64.u8 	%rd707, %rs623;
	or.b64  	%rd708, %rd706, %rd707;
	ld.global.nc.u8 	%rs624, [%rd5611+104];
	cvt.u64.u8 	%rd709, %rs624;
	shl.b64 	%rd710, %rd709, 56;
	ld.global.nc.u8 	%rs625, [%rd5611+105];
	cvt.u64.u8 	%rd711, %rs625;
	shl.b64 	%rd712, %rd711, 48;
	or.b64  	%rd713, %rd712, %rd710;
	ld.global.nc.u8 	%rs626, [%rd5611+106];
	cvt.u64.u8 	%rd714, %rs626;
	shl.b64 	%rd715, %rd714, 40;
	or.b64  	%rd716, %rd713, %rd715;
	ld.global.nc.u8 	%rs627, [%rd5611+107];
	cvt.u64.u8 	%rd717, %rs627;
	shl.b64 	%rd718, %rd717, 32;
	or.b64  	%rd719, %rd716, %rd718;
	ld.global.nc.u8 	%rs628, [%rd5611+108];
	cvt.u32.u8 	%r323, %rs628;
	mul.wide.u32 	%rd720, %r323, 16777216;
	or.b64  	%rd721, %rd719, %rd720;
	ld.global.nc.u8 	%rs629, [%rd5611+109];
	cvt.u32.u8 	%r324, %rs629;
	mul.wide.u32 	%rd722, %r324, 65536;
	or.b64  	%rd723, %rd721, %rd722;
	ld.global.nc.u8 	%rs630, [%rd5611+110];
	cvt.u32.u8 	%r325, %rs630;
	mul.wide.u32 	%rd724, %r325, 256;
	or.b64  	%rd725, %rd723, %rd724;
	ld.global.nc.u8 	%rs631, [%rd5611+111];
	cvt.u64.u8 	%rd726, %rs631;
	or.b64  	%rd727, %rd725, %rd726;
	st.local.v2.u64 	[%rd5785+96], {%rd708, %rd727};
	ld.global.nc.u8 	%rs632, [%rd5611+112];
	cvt.u64.u8 	%rd728, %rs632;
	shl.b64 	%rd729, %rd728, 56;
	ld.global.nc.u8 	%rs633, [%rd5611+113];
	cvt.u64.u8 	%rd730, %rs633;
	shl.b64 	%rd731, %rd730, 48;
	or.b64  	%rd732, %rd731, %rd729;
	ld.global.nc.u8 	%rs634, [%rd5611+114];
	cvt.u64.u8 	%rd733, %rs634;
	shl.b64 	%rd734, %rd733, 40;
	or.b64  	%rd735, %rd732, %rd734;
	ld.global.nc.u8 	%rs635, [%rd5611+115];
	cvt.u64.u8 	%rd736, %rs635;
	shl.b64 	%rd737, %rd736, 32;
	or.b64  	%rd738, %rd735, %rd737;
	ld.global.nc.u8 	%rs636, [%rd5611+116];
	cvt.u32.u8 	%r326, %rs636;
	mul.wide.u32 	%rd739, %r326, 16777216;
	or.b64  	%rd740, %rd738, %rd739;
	ld.global.nc.u8 	%rs637, [%rd5611+117];
	cvt.u32.u8 	%r327, %rs637;
	mul.wide.u32 	%rd741, %r327, 65536;
	or.b64  	%rd742, %rd740, %rd741;
	ld.global.nc.u8 	%rs638, [%rd5611+118];
	cvt.u32.u8 	%r328, %rs638;
	mul.wide.u32 	%rd743, %r328, 256;
	or.b64  	%rd744, %rd742, %rd743;
	ld.global.nc.u8 	%rs639, [%rd5611+119];
	cvt.u64.u8 	%rd745, %rs639;
	or.b64  	%rd5615, %rd744, %rd745;
	ld.global.nc.u8 	%rs640, [%rd5611+120];
	cvt.u64.u8 	%rd746, %rs640;
	shl.b64 	%rd747, %rd746, 56;
	ld.global.nc.u8 	%rs641, [%rd5611+121];
	cvt.u64.u8 	%rd748, %rs641;
	shl.b64 	%rd749, %rd748, 48;
	or.b64  	%rd750, %rd749, %rd747;
	ld.global.nc.u8 	%rs642, [%rd5611+122];
	cvt.u64.u8 	%rd751, %rs642;
	shl.b64 	%rd752, %rd751, 40;
	or.b64  	%rd753, %rd750, %rd752;
	ld.global.nc.u8 	%rs643, [%rd5611+123];
	cvt.u64.u8 	%rd754, %rs643;
	shl.b64 	%rd755, %rd754, 32;
	or.b64  	%rd756, %rd753, %rd755;
	ld.global.nc.u8 	%rs644, [%rd5611+124];
	cvt.u32.u8 	%r329, %rs644;
	mul.wide.u32 	%rd757, %r329, 16777216;
	or.b64  	%rd758, %rd756, %rd757;
	ld.global.nc.u8 	%rs645, [%rd5611+125];
	cvt.u32.u8 	%r330, %rs645;
	mul.wide.u32 	%rd759, %r330, 65536;
	or.b64  	%rd760, %rd758, %rd759;
	ld.global.nc.u8 	%rs646, [%rd5611+126];
	cvt.u32.u8 	%r331, %rs646;
	mul.wide.u32 	%rd761, %r331, 256;
	or.b64  	%rd762, %rd760, %rd761;
	ld.global.nc.u8 	%rs647, [%rd5611+127];
	cvt.u64.u8 	%rd763, %rs647;
	or.b64  	%rd5613, %rd762, %rd763;
	st.local.v2.u64 	[%rd5785+112], {%rd5615, %rd5613};
	mov.b32 	%r5264, 0;
	mov.u64 	%rd5612, %rd5626;
$L__BB0_32:
	mov.b64 	{%r332, %r333}, %rd5615;
	shf.l.wrap.b32 	%r334, %r333, %r332, 13;
	shf.l.wrap.b32 	%r335, %r332, %r333, 13;
	mov.b64 	%rd764, {%r335, %r334};
	shf.l.wrap.b32 	%r336, %r332, %r333, 3;
	shf.l.wrap.b32 	%r337, %r333, %r332, 3;
	mov.b64 	%rd765, {%r337, %r336};
	xor.b64  	%rd766, %rd764, %rd765;
	shr.u64 	%rd767, %rd5615, 6;
	xor.b64  	%rd768, %rd766, %rd767;
	ld.local.u64 	%rd769, [%rd5612];
	add.s64 	%rd770, %rd768, %rd769;
	ld.local.u64 	%rd771, [%rd5612+-64];
	mov.b64 	{%r338, %r339}, %rd771;
	shf.l.wrap.b32 	%r340, %r339, %r338, 31;
	shf.l.wrap.b32 	%r341, %r338, %r339, 31;
	mov.b64 	%rd772, {%r341, %r340};
	shf.l.wrap.b32 	%r342, %r339, %r338, 24;
	shf.l.wrap.b32 	%r343, %r338, %r339, 24;
	mov.b64 	%rd773, {%r343, %r342};
	xor.b64  	%rd774, %rd772, %rd773;
	shr.u64 	%rd775, %rd771, 7;
	xor.b64  	%rd776, %rd774, %rd775;
	add.s64 	%rd777, %rd770, %rd5614;
	add.s64 	%rd5615, %rd777, %rd776;
	mov.b64 	{%r344, %r345}, %rd5613;
	shf.l.wrap.b32 	%r346, %r345, %r344, 13;
	shf.l.wrap.b32 	%r347, %r344, %r345, 13;
	mov.b64 	%rd778, {%r347, %r346};
	shf.l.wrap.b32 	%r348, %r344, %r345, 3;
	shf.l.wrap.b32 	%r349, %r345, %r344, 3;
	mov.b64 	%rd779, {%r349, %r348};
	xor.b64  	%rd780, %rd778, %rd779;
	shr.u64 	%rd781, %rd5613, 6;
	xor.b64  	%rd782, %rd780, %rd781;
	ld.local.u64 	%rd783, [%rd5612+8];
	add.s64 	%rd784, %rd782, %rd783;
	ld.local.u64 	%rd5614, [%rd5612+-56];
	mov.b64 	{%r350, %r351}, %rd5614;
	shf.l.wrap.b32 	%r352, %r351, %r350, 31;
	shf.l.wrap.b32 	%r353, %r350, %r351, 31;
	mov.b64 	%rd785, {%r353, %r352};
	shf.l.wrap.b32 	%r354, %r351, %r350, 24;
	shf.l.wrap.b32 	%r355, %r350, %r351, 24;
	mov.b64 	%rd786, {%r355, %r354};
	xor.b64  	%rd787, %rd785, %rd786;
	shr.u64 	%rd788, %rd5614, 7;
	xor.b64  	%rd789, %rd787, %rd788;
	add.s64 	%rd790, %rd784, %rd771;
	add.s64 	%rd5613, %rd790, %rd789;
	st.local.v2.u64 	[%rd5612+56], {%rd5615, %rd5613};
	add.s32 	%r5264, %r5264, 2;
	add.s64 	%rd5612, %rd5612, 16;
	setp.ne.s32 	%p3, %r5264, 64;
	@%p3 bra 	$L__BB0_32;
	mov.b32 	%r5265, 0;
	mov.u64 	%rd5616, %rd5610;
	mov.u64 	%rd5617, %rd5609;
	mov.u64 	%rd5618, %rd5608;
	mov.u64 	%rd5619, %rd5607;
	mov.u64 	%rd5620, %rd5606;
	mov.u64 	%rd5621, %rd5605;
	mov.u64 	%rd5622, %rd5603;
	mov.u64 	%rd5623, %rd5604;
$L__BB0_34:
	mov.u64 	%rd59, %rd5621;
	mov.u64 	%rd58, %rd5620;
	mov.u64 	%rd55, %rd5617;
	mov.u64 	%rd54, %rd5616;
	mov.b64 	{%r357, %r358}, %rd58;
	shf.l.wrap.b32 	%r359, %r358, %r357, 18;
	shf.l.wrap.b32 	%r360, %r357, %r358, 18;
	mov.b64 	%rd791, {%r360, %r359};
	shf.l.wrap.b32 	%r361, %r358, %r357, 14;
	shf.l.wrap.b32 	%r362, %r357, %r358, 14;
	mov.b64 	%rd792, {%r362, %r361};
	xor.b64  	%rd793, %rd791, %rd792;
	shf.l.wrap.b32 	%r363, %r357, %r358, 23;
	shf.l.wrap.b32 	%r364, %r358, %r357, 23;
	mov.b64 	%rd794, {%r364, %r363};
	xor.b64  	%rd795, %rd793, %rd794;
	add.s64 	%rd796, %rd5622, %rd795;
	xor.b64  	%rd797, %rd5623, %rd59;
	and.b64  	%rd798, %rd797, %rd58;
	xor.b64  	%rd799, %rd798, %rd5623;
	add.s64 	%rd800, %rd796, %rd799;
	mul.wide.u32 	%rd801, %r5265, 8;
	mov.u64 	%rd802, K512;
	add.s64 	%rd803, %rd802, %rd801;
	ld.global.nc.u64 	%rd804, [%rd803];
	add.s64 	%rd805, %rd800, %rd804;
	add.s64 	%rd806, %rd5785, %rd801;
	ld.local.v2.u64 	{%rd807, %rd808}, [%rd806];
	add.s64 	%rd809, %rd805, %rd807;
	mov.b64 	{%r365, %r366}, %rd54;
	shf.l.wrap.b32 	%r367, %r366, %r365, 4;
	shf.l.wrap.b32 	%r368, %r365, %r366, 4;
	mov.b64 	%rd810, {%r368, %r367};
	shf.l.wrap.b32 	%r369, %r365, %r366, 30;
	shf.l.wrap.b32 	%r370, %r366, %r365, 30;
	mov.b64 	%rd811, {%r370, %r369};
	xor.b64  	%rd812, %rd810, %rd811;
	shf.l.wrap.b32 	%r371, %r365, %r366, 25;
	shf.l.wrap.b32 	%r372, %r366, %r365, 25;
	mov.b64 	%rd813, {%r372, %r371};
	xor.b64  	%rd814, %rd812, %rd813;
	and.b64  	%rd815, %rd54, %rd55;
	or.b64  	%rd816, %rd54, %rd55;
	and.b64  	%rd817, %rd816, %rd5618;
	or.b64  	%rd818, %rd817, %rd815;
	add.s64 	%rd819, %rd814, %rd818;
	add.s64 	%rd5621, %rd809, %rd5619;
	add.s64 	%rd5617, %rd819, %rd809;
	mov.b64 	{%r373, %r374}, %rd5621;
	shf.l.wrap.b32 	%r375, %r374, %r373, 18;
	shf.l.wrap.b32 	%r376, %r373, %r374, 18;
	mov.b64 	%rd820, {%r376, %r375};
	shf.l.wrap.b32 	%r377, %r374, %r373, 14;
	shf.l.wrap.b32 	%r378, %r373, %r374, 14;
	mov.b64 	%rd821, {%r378, %r377};
	xor.b64  	%rd822, %rd820, %rd821;
	shf.l.wrap.b32 	%r379, %r373, %r374, 23;
	shf.l.wrap.b32 	%r380, %r374, %r373, 23;
	mov.b64 	%rd823, {%r380, %r379};
	xor.b64  	%rd824, %rd822, %rd823;
	add.s64 	%rd825, %rd5623, %rd824;
	xor.b64  	%rd826, %rd59, %rd58;
	and.b64  	%rd827, %rd826, %rd5621;
	xor.b64  	%rd828, %rd827, %rd59;
	add.s64 	%rd829, %rd825, %rd828;
	ld.global.nc.u64 	%rd830, [%rd803+8];
	add.s64 	%rd831, %rd829, %rd830;
	add.s64 	%rd832, %rd831, %rd808;
	mov.b64 	{%r381, %r382}, %rd5617;
	shf.l.wrap.b32 	%r383, %r382, %r381, 4;
	shf.l.wrap.b32 	%r384, %r381, %r382, 4;
	mov.b64 	%rd833, {%r384, %r383};
	shf.l.wrap.b32 	%r385, %r381, %r382, 30;
	shf.l.wrap.b32 	%r386, %r382, %r381, 30;
	mov.b64 	%rd834, {%r386, %r385};
	xor.b64  	%rd835, %rd833, %rd834;
	shf.l.wrap.b32 	%r387, %r381, %r382, 25;
	shf.l.wrap.b32 	%r388, %r382, %r381, 25;
	mov.b64 	%rd836, {%r388, %r387};
	xor.b64  	%rd837, %rd835, %rd836;
	and.b64  	%rd838, %rd5617, %rd54;
	or.b64  	%rd839, %rd5617, %rd54;
	and.b64  	%rd840, %rd839, %rd55;
	or.b64  	%rd841, %rd840, %rd838;
	add.s64 	%rd842, %rd837, %rd841;
	add.s64 	%rd5620, %rd832, %rd5618;
	add.s64 	%rd5616, %rd842, %rd832;
	add.s32 	%r5265, %r5265, 2;
	setp.ne.s32 	%p4, %r5265, 80;
	mov.u64 	%rd5618, %rd54;
	mov.u64 	%rd5619, %rd55;
	mov.u64 	%rd5622, %rd59;
	mov.u64 	%rd5623, %rd58;
	@%p4 bra 	$L__BB0_34;
	add.s64 	%rd5610, %rd5610, %rd5616;
	add.s64 	%rd5609, %rd5609, %rd5617;
	add.s64 	%rd5608, %rd5608, %rd54;
	add.s64 	%rd5607, %rd5607, %rd55;
	add.s64 	%rd5606, %rd5606, %rd5620;
	add.s64 	%rd5605, %rd5605, %rd5621;
	add.s64 	%rd5604, %rd5604, %rd58;
	add.s64 	%rd5603, %rd5603, %rd59;
	add.s32 	%r5263, %r22, -128;
	add.s64 	%rd5611, %rd5611, 128;
	setp.gt.u32 	%p5, %r5263, 127;
	@%p5 bra 	$L__BB0_31;
	bra.uni 	$L__BB0_20;
$L__BB0_36:
	.pragma "nounroll";
	cvt.u64.u32 	%rd850, %r5279;
	add.s64 	%rd851, %rd13, %rd850;
	mov.b16 	%rs658, 0;
	st.local.u8 	[%rd851+73], %rs658;
	st.local.u8 	[%rd851+74], %rs658;
	st.local.u8 	[%rd851+75], %rs658;
	st.local.u8 	[%rd851+76], %rs658;
	st.local.u8 	[%rd851+77], %rs658;
	st.local.u8 	[%rd851+78], %rs658;
	st.local.u8 	[%rd851+79], %rs658;
	st.local.u8 	[%rd851+80], %rs658;
	st.local.u8 	[%rd851+81], %rs658;
	st.local.u8 	[%rd851+82], %rs658;
	st.local.u8 	[%rd851+83], %rs658;
	st.local.u8 	[%rd851+84], %rs658;
	st.local.u8 	[%rd851+85], %rs658;
	st.local.u8 	[%rd851+86], %rs658;
	st.local.u8 	[%rd851+87], %rs658;
	add.s32 	%r5279, %r5278, 15;
	st.local.u8 	[%rd851+88], %rs658;
	add.s32 	%r5278, %r5278, 16;
	add.s32 	%r5280, %r5280, 16;
	setp.eq.s32 	%p13, %r5280, %r38;
	@%p13 bra 	$L__BB0_37;
	bra.uni 	$L__BB0_36;
$L__BB0_37:
	setp.eq.s32 	%p14, %r37, 0;
	mov.b32 	%r5281, 112;
	@%p14 bra 	$L__BB0_46;
	and.b32  	%r41, %r36, 7;
	setp.lt.u32 	%p15, %r37, 8;
	@%p15 bra 	$L__BB0_40;
	cvt.u64.u32 	%rd852, %r5279;
	add.s64 	%rd853, %rd13, %rd852;
	mov.b16 	%rs659, 0;
	st.local.u8 	[%rd853+73], %rs659;
	cvt.u64.u32 	%rd854, %r5278;
	add.s64 	%rd855, %rd13, %rd854;
	st.local.u8 	[%rd855+73], %rs659;
	st.local.u8 	[%rd855+74], %rs659;
	st.local.u8 	[%rd855+75], %rs659;
	st.local.u8 	[%rd855+76], %rs659;
	st.local.u8 	[%rd855+77], %rs659;
	st.local.u8 	[%rd855+78], %rs659;
	st.local.u8 	[%rd855+79], %rs659;
	add.s32 	%r5279, %r5278, 7;
	add.s32 	%r5278, %r5278, 8;
$L__BB0_40:
	setp.eq.s32 	%p16, %r41, 0;
	@%p16 bra 	$L__BB0_46;
	setp.lt.u32 	%p17, %r41, 4;
	@%p17 bra 	$L__BB0_43;
	cvt.u64.u32 	%rd856, %r5279;
	add.s64 	%rd857, %rd13, %rd856;
	mov.b16 	%rs660, 0;
	st.local.u8 	[%rd857+73], %rs660;
	cvt.u64.u32 	%rd858, %r5278;
	add.s64 	%rd859, %rd13, %rd858;
	st.local.u8 	[%rd859+73], %rs660;
	st.local.u8 	[%rd859+74], %rs660;
	st.local.u8 	[%rd859+75], %rs660;
	add.s32 	%r5279, %r5278, 3;
	add.s32 	%r5278, %r5278, 4;
$L__BB0_43:
	and.b32  	%r405, %r36, 3;
	setp.eq.s32 	%p18, %r405, 0;
	@%p18 bra 	$L__BB0_46;
	cvt.u16.u64 	%rs661, %rd8;
	sub.s16 	%rs662, 2, %rs661;
	cvt.u32.u16 	%r406, %rs662;
	and.b32  	%r407, %r406, 3;
	neg.s32 	%r5275, %r407;
$L__BB0_45:
	.pragma "nounroll";
	mov.u32 	%r52, %r5278;
	cvt.u64.u32 	%rd860, %r5279;
	add.s64 	%rd861, %rd13, %rd860;
	mov.b16 	%rs663, 0;
	st.local.u8 	[%rd861+73], %rs663;
	add.s32 	%r5278, %r52, 1;
	add.s32 	%r5275, %r5275, 1;
	setp.eq.s32 	%p19, %r5275, 0;
	mov.u32 	%r5279, %r52;
	@%p19 bra 	$L__BB0_46;
	bra.uni 	$L__BB0_45;
$L__BB0_46:
	cvt.u64.u32 	%rd862, %r5281;
	add.s64 	%rd863, %rd13, %rd862;
	mov.b16 	%rs664, 0;
	st.local.u8 	[%rd863+72], %rs664;
	st.local.u8 	[%rd863+73], %rs664;
	st.local.u8 	[%rd863+74], %rs664;
	st.local.u8 	[%rd863+75], %rs664;
	st.local.u8 	[%rd863+76], %rs664;
	st.local.u8 	[%rd863+77], %rs664;
	st.local.u8 	[%rd863+78], %rs664;
	st.local.u8 	[%rd863+79], %rs664;
	st.local.u8 	[%rd863+80], %rs664;
	st.local.u8 	[%rd863+81], %rs664;
	st.local.u8 	[%rd863+82], %rs664;
	shr.u64 	%rd864, %rd29, 29;
	st.local.u8 	[%rd863+83], %rd864;
	shr.u64 	%rd865, %rd5596, 21;
	st.local.u8 	[%rd863+84], %rd865;
	shr.u64 	%rd866, %rd5596, 13;
	st.local.u8 	[%rd863+85], %rd866;
	shr.u64 	%rd867, %rd5596, 5;
	st.local.u8 	[%rd863+86], %rd867;
	cvt.u16.u64 	%rs665, %rd5596;
	shl.b16 	%rs666, %rs665, 3;
	st.local.u8 	[%rd863+87], %rs666;
	ld.local.v2.b32 	{%r410, %r411}, [%rd2+328];
	bfe.u32 	%r412, %r411, 24, 8;
	bfe.u32 	%r413, %r410, 24, 8;
	bfe.u32 	%r414, %r410, 16, 8;
	bfe.u32 	%r415, %r410, 8, 8;
	bfe.u32 	%r416, %r410, 0, 8;
	cvt.u64.u32 	%rd868, %r416;
	shl.b64 	%rd869, %rd868, 56;
	cvt.u64.u32 	%rd870, %r415;
	shl.b64 	%rd871, %rd870, 48;
	and.b64  	%rd872, %rd871, 71776119061217280;
	or.b64  	%rd873, %rd872, %rd869;
	cvt.u64.u32 	%rd874, %r414;
	shl.b64 	%rd875, %rd874, 40;
	and.b64  	%rd876, %rd875, 280375465082880;
	or.b64  	%rd877, %rd873, %rd876;
	cvt.u64.u32 	%rd878, %r413;
	shl.b64 	%rd879, %rd878, 32;
	and.b64  	%rd880, %rd879, 1095216660480;
	or.b64  	%rd881, %rd877, %rd880;
	bfe.u32 	%r417, %r411, 0, 8;
	mul.wide.u32 	%rd882, %r417, 16777216;
	or.b64  	%rd883, %rd881, %rd882;
	bfe.u32 	%r418, %r411, 8, 8;
	mul.wide.u32 	%rd884, %r418, 65536;
	or.b64  	%rd885, %rd883, %rd884;
	bfe.u32 	%r419, %r411, 16, 8;
	mul.wide.u32 	%rd886, %r419, 256;
	or.b64  	%rd887, %rd885, %rd886;
	cvt.u64.u32 	%rd888, %r412;
	and.b64  	%rd889, %rd888, 255;
	or.b64  	%rd5628, %rd887, %rd889;
	ld.local.v2.b32 	{%r420, %r421}, [%rd2+336];
	bfe.u32 	%r422, %r421, 24, 8;
	bfe.u32 	%r423, %r420, 24, 8;
	bfe.u32 	%r424, %r420, 16, 8;
	bfe.u32 	%r425, %r420, 8, 8;
	bfe.u32 	%r426, %r420, 0, 8;
	cvt.u64.u32 	%rd890, %r426;
	shl.b64 	%rd891, %rd890, 56;
	cvt.u64.u32 	%rd892, %r425;
	shl.b64 	%rd893, %rd892, 48;
	and.b64  	%rd894, %rd893, 71776119061217280;
	or.b64  	%rd895, %rd894, %rd891;
	cvt.u64.u32 	%rd896, %r424;
	shl.b64 	%rd897, %rd896, 40;
	and.b64  	%rd898, %rd897, 280375465082880;
	or.b64  	%rd899, %rd895, %rd898;
	cvt.u64.u32 	%rd900, %r423;
	shl.b64 	%rd901, %rd900, 32;
	and.b64  	%rd902, %rd901, 1095216660480;
	or.b64  	%rd903, %rd899, %rd902;
	bfe.u32 	%r427, %r421, 0, 8;
	mul.wide.u32 	%rd904, %r427, 16777216;
	or.b64  	%rd905, %rd903, %rd904;
	bfe.u32 	%r428, %r421, 8, 8;
	mul.wide.u32 	%rd906, %r428, 65536;
	or.b64  	%rd907, %rd905, %rd906;
	bfe.u32 	%r429, %r421, 16, 8;
	mul.wide.u32 	%rd908, %r429, 256;
	or.b64  	%rd909, %rd907, %rd908;
	cvt.u64.u32 	%rd910, %r422;
	and.b64  	%rd911, %rd910, 255;
	or.b64  	%rd912, %rd909, %rd911;
	st.local.v2.u64 	[%rd5785], {%rd5628, %rd912};
	ld.local.v2.b32 	{%r430, %r431}, [%rd2+344];
	bfe.u32 	%r432, %r431, 24, 8;
	bfe.u32 	%r433, %r430, 24, 8;
	bfe.u32 	%r434, %r430, 16, 8;
	bfe.u32 	%r435, %r430, 8, 8;
	bfe.u32 	%r436, %r430, 0, 8;
	cvt.u64.u32 	%rd913, %r436;
	shl.b64 	%rd914, %rd913, 56;
	cvt.u64.u32 	%rd915, %r435;
	shl.b64 	%rd916, %rd915, 48;
	and.b64  	%rd917, %rd916, 71776119061217280;
	or.b64  	%rd918, %rd917, %rd914;
	cvt.u64.u32 	%rd919, %r434;
	shl.b64 	%rd920, %rd919, 40;
	and.b64  	%rd921, %rd920, 280375465082880;
	or.b64  	%rd922, %rd918, %rd921;
	cvt.u64.u32 	%rd923, %r433;
	shl.b64 	%rd924, %rd923, 32;
	and.b64  	%rd925, %rd924, 1095216660480;
	or.b64  	%rd926, %rd922, %rd925;
	bfe.u32 	%r437, %r431, 0, 8;
	mul.wide.u32 	%rd927, %r437, 16777216;
	or.b64  	%rd928, %rd926, %rd927;
	bfe.u32 	%r438, %r431, 8, 8;
	mul.wide.u32 	%rd929, %r438, 65536;
	or.b64  	%rd930, %rd928, %rd929;
	bfe.u32 	%r439, %r431, 16, 8;
	mul.wide.u32 	%rd931, %r439, 256;
	or.b64  	%rd932, %rd930, %rd931;
	cvt.u64.u32 	%rd933, %r432;
	and.b64  	%rd934, %rd933, 255;
	or.b64  	%rd935, %rd932, %rd934;
	ld.local.v2.b32 	{%r440, %r441}, [%rd2+352];
	bfe.u32 	%r442, %r441, 24, 8;
	bfe.u32 	%r443, %r440, 24, 8;
	bfe.u32 	%r444, %r440, 16, 8;
	bfe.u32 	%r445, %r440, 8, 8;
	bfe.u32 	%r446, %r440, 0, 8;
	cvt.u64.u32 	%rd936, %r446;
	shl.b64 	%rd937, %rd936, 56;
	cvt.u64.u32 	%rd938, %r445;
	shl.b64 	%rd939, %rd938, 48;
	and.b64  	%rd940, %rd939, 71776119061217280;
	or.b64  	%rd941, %rd940, %rd937;
	cvt.u64.u32 	%rd942, %r444;
	shl.b64 	%rd943, %rd942, 40;
	and.b64  	%rd944, %rd943, 280375465082880;
	or.b64  	%rd945, %rd941, %rd944;
	cvt.u64.u32 	%rd946, %r443;
	shl.b64 	%rd947, %rd946, 32;
	and.b64  	%rd948, %rd947, 1095216660480;
	or.b64  	%rd949, %rd945, %rd948;
	bfe.u32 	%r447, %r441, 0, 8;
	mul.wide.u32 	%rd950, %r447, 16777216;
	or.b64  	%rd951, %rd949, %rd950;
	bfe.u32 	%r448, %r441, 8, 8;
	mul.wide.u32 	%rd952, %r448, 65536;
	or.b64  	%rd953, %rd951, %rd952;
	bfe.u32 	%r449, %r441, 16, 8;
	mul.wide.u32 	%rd954, %r449, 256;
	or.b64  	%rd955, %rd953, %rd954;
	cvt.u64.u32 	%rd956, %r442;
	and.b64  	%rd957, %rd956, 255;
	or.b64  	%rd958, %rd955, %rd957;
	st.local.v2.u64 	[%rd5785+16], {%rd935, %rd958};
	ld.local.v2.b32 	{%r450, %r451}, [%rd2+360];
	bfe.u32 	%r452, %r451, 24, 8;
	bfe.u32 	%r453, %r450, 24, 8;
	bfe.u32 	%r454, %r450, 16, 8;
	bfe.u32 	%r455, %r450, 8, 8;
	bfe.u32 	%r456, %r450, 0, 8;
	cvt.u64.u32 	%rd959, %r456;
	shl.b64 	%rd960, %rd959, 56;
	cvt.u64.u32 	%rd961, %r455;
	shl.b64 	%rd962, %rd961, 48;
	and.b64  	%rd963, %rd962, 71776119061217280;
	or.b64  	%rd964, %rd963, %rd960;
	cvt.u64.u32 	%rd965, %r454;
	shl.b64 	%rd966, %rd965, 40;
	and.b64  	%rd967, %rd966, 280375465082880;
	or.b64  	%rd968, %rd964, %rd967;
	cvt.u64.u32 	%rd969, %r453;
	shl.b64 	%rd970, %rd969, 32;
	and.b64  	%rd971, %rd970, 1095216660480;
	or.b64  	%rd972, %rd968, %rd971;
	bfe.u32 	%r457, %r451, 0, 8;
	mul.wide.u32 	%rd973, %r457, 16777216;
	or.b64  	%rd974, %rd972, %rd973;
	bfe.u32 	%r458, %r451, 8, 8;
	mul.wide.u32 	%rd975, %r458, 65536;
	or.b64  	%rd976, %rd974, %rd975;
	bfe.u32 	%r459, %r451, 16, 8;
	mul.wide.u32 	%rd977, %r459, 256;
	or.b64  	%rd978, %rd976, %rd977;
	cvt.u64.u32 	%rd979, %r452;
	and.b64  	%rd980, %rd979, 255;
	or.b64  	%rd981, %rd978, %rd980;
	ld.local.v2.b32 	{%r460, %r461}, [%rd2+368];
	bfe.u32 	%r462, %r461, 24, 8;
	bfe.u32 	%r463, %r460, 24, 8;
	bfe.u32 	%r464, %r460, 16, 8;
	bfe.u32 	%r465, %r460, 8, 8;
	bfe.u32 	%r466, %r460, 0, 8;
	cvt.u64.u32 	%rd982, %r466;
	shl.b64 	%rd983, %rd982, 56;
	cvt.u64.u32 	%rd984, %r465;
	shl.b64 	%rd985, %rd984, 48;
	and.b64  	%rd986, %rd985, 71776119061217280;
	or.b64  	%rd987, %rd986, %rd983;
	cvt.u64.u32 	%rd988, %r464;
	shl.b64 	%rd989, %rd988, 40;
	and.b64  	%rd990, %rd989, 280375465082880;
	or.b64  	%rd991, %rd987, %rd990;
	cvt.u64.u32 	%rd992, %r463;
	shl.b64 	%rd993, %rd992, 32;
	and.b64  	%rd994, %rd993, 1095216660480;
	or.b64  	%rd995, %rd991, %rd994;
	bfe.u32 	%r467, %r461, 0, 8;
	mul.wide.u32 	%rd996, %r467, 16777216;
	or.b64  	%rd997, %rd995, %rd996;
	bfe.u32 	%r468, %r461, 8, 8;
	mul.wide.u32 	%rd998, %r468, 65536;
	or.b64  	%rd999, %rd997, %rd998;
	bfe.u32 	%r469, %r461, 16, 8;
	mul.wide.u32 	%rd1000, %r469, 256;
	or.b64  	%rd1001, %rd999, %rd1000;
	cvt.u64.u32 	%rd1002, %r462;
	and.b64  	%rd1003, %rd1002, 255;
	or.b64  	%rd1004, %rd1001, %rd1003;
	st.local.v2.u64 	[%rd5785+32], {%rd981, %rd1004};
	ld.local.v2.b32 	{%r470, %r471}, [%rd2+376];
	bfe.u32 	%r472, %r471, 24, 8;
	bfe.u32 	%r473, %r470, 24, 8;
	bfe.u32 	%r474, %r470, 16, 8;
	bfe.u32 	%r475, %r470, 8, 8;
	bfe.u32 	%r476, %r470, 0, 8;
	cvt.u64.u32 	%rd1005, %r476;
	shl.b64 	%rd1006, %rd1005, 56;
	cvt.u64.u32 	%rd1007, %r475;
	shl.b64 	%rd1008, %rd1007, 48;
	and.b64  	%rd1009, %rd1008, 71776119061217280;
	or.b64  	%rd1010, %rd1009, %rd1006;
	cvt.u64.u32 	%rd1011, %r474;
	shl.b64 	%rd1012, %rd1011, 40;
	and.b64  	%rd1013, %rd1012, 280375465082880;
	or.b64  	%rd1014, %rd1010, %rd1013;
	cvt.u64.u32 	%rd1015, %r473;
	shl.b64 	%rd1016, %rd1015, 32;
	and.b64  	%rd1017, %rd1016, 1095216660480;
	or.b64  	%rd1018, %rd1014, %rd1017;
	bfe.u32 	%r477, %r471, 0, 8;
	mul.wide.u32 	%rd1019, %r477, 16777216;
	or.b64  	%rd1020, %rd1018, %rd1019;
	bfe.u32 	%r478, %r471, 8, 8;
	mul.wide.u32 	%rd1021, %r478, 65536;
	or.b64  	%rd1022, %rd1020, %rd1021;
	bfe.u32 	%r479, %r471, 16, 8;
	mul.wide.u32 	%rd1023, %r479, 256;
	or.b64  	%rd1024, %rd1022, %rd1023;
	cvt.u64.u32 	%rd1025, %r472;
	and.b64  	%rd1026, %rd1025, 255;
	or.b64  	%rd1027, %rd1024, %rd1026;
	ld.local.v2.b32 	{%r480, %r481}, [%rd2+384];
	bfe.u32 	%r482, %r481, 24, 8;
	bfe.u32 	%r483, %r480, 24, 8;
	bfe.u32 	%r484, %r480, 16, 8;
	bfe.u32 	%r485, %r480, 8, 8;
	bfe.u32 	%r486, %r480, 0, 8;
	cvt.u64.u32 	%rd1028, %r486;
	shl.b64 	%rd1029, %rd1028, 56;
	cvt.u64.u32 	%rd1030, %r485;
	shl.b64 	%rd1031, %rd1030, 48;
	and.b64  	%rd1032, %rd1031, 71776119061217280;
	or.b64  	%rd1033, %rd1032, %rd1029;
	cvt.u64.u32 	%rd1034, %r484;
	shl.b64 	%rd1035, %rd1034, 40;
	and.b64  	%rd1036, %rd1035, 280375465082880;
	or.b64  	%rd1037, %rd1033, %rd1036;
	cvt.u64.u32 	%rd1038, %r483;
	shl.b64 	%rd1039, %rd1038, 32;
	and.b64  	%rd1040, %rd1039, 1095216660480;
	or.b64  	%rd1041, %rd1037, %rd1040;
	bfe.u32 	%r487, %r481, 0, 8;
	mul.wide.u32 	%rd1042, %r487, 16777216;
	or.b64  	%rd1043, %rd1041, %rd1042;
	bfe.u32 	%r488, %r481, 8, 8;
	mul.wide.u32 	%rd1044, %r488, 65536;
	or.b64  	%rd1045, %rd1043, %rd1044;
	bfe.u32 	%r489, %r481, 16, 8;
	mul.wide.u32 	%rd1046, %r489, 256;
	or.b64  	%rd1047, %rd1045, %rd1046;
	cvt.u64.u32 	%rd1048, %r482;
	and.b64  	%rd1049, %rd1048, 255;
	or.b64  	%rd1050, %rd1047, %rd1049;
	st.local.v2.u64 	[%rd5785+48], {%rd1027, %rd1050};
	ld.local.v2.b32 	{%r490, %r491}, [%rd2+392];
	bfe.u32 	%r492, %r491, 24, 8;
	bfe.u32 	%r493, %r490, 24, 8;
	bfe.u32 	%r494, %r490, 16, 8;
	bfe.u32 	%r495, %r490, 8, 8;
	bfe.u32 	%r496, %r490, 0, 8;
	cvt.u64.u32 	%rd1051, %r496;
	shl.b64 	%rd1052, %rd1051, 56;
	cvt.u64.u32 	%rd1053, %r495;
	shl.b64 	%rd1054, %rd1053, 48;
	and.b64  	%rd1055, %rd1054, 71776119061217280;
	or.b64  	%rd1056, %rd1055, %rd1052;
	cvt.u64.u32 	%rd1057, %r494;
	shl.b64 	%rd1058, %rd1057, 40;
	and.b64  	%rd1059, %rd1058, 280375465082880;
	or.b64  	%rd1060, %rd1056, %rd1059;
	cvt.u64.u32 	%rd1061, %r493;
	shl.b64 	%rd1062, %rd1061, 32;
	and.b64  	%rd1063, %rd1062, 1095216660480;
	or.b64  	%rd1064, %rd1060, %rd1063;
	bfe.u32 	%r497, %r491, 0, 8;
	mul.wide.u32 	%rd1065, %r497, 16777216;
	or.b64  	%rd1066, %rd1064, %rd1065;
	bfe.u32 	%r498, %r491, 8, 8;
	mul.wide.u32 	%rd1067, %r498, 65536;
	or.b64  	%rd1068, %rd1066, %rd1067;
	bfe.u32 	%r499, %r491, 16, 8;
	mul.wide.u32 	%rd1069, %r499, 256;
	or.b64  	%rd1070, %rd1068, %rd1069;
	cvt.u64.u32 	%rd1071, %r492;
	and.b64  	%rd1072, %rd1071, 255;
	or.b64  	%rd1073, %rd1070, %rd1072;
	ld.local.v2.b32 	{%r500, %r501}, [%rd2+400];
	bfe.u32 	%r502, %r501, 24, 8;
	bfe.u32 	%r503, %r500, 24, 8;
	bfe.u32 	%r504, %r500, 16, 8;
	bfe.u32 	%r505, %r500, 8, 8;
	bfe.u32 	%r506, %r500, 0, 8;
	cvt.u64.u32 	%rd1074, %r506;
	shl.b64 	%rd1075, %rd1074, 56;
	cvt.u64.u32 	%rd1076, %r505;
	shl.b64 	%rd1077, %rd1076, 48;
	and.b64  	%rd1078, %rd1077, 71776119061217280;
	or.b64  	%rd1079, %rd1078, %rd1075;
	cvt.u64.u32 	%rd1080, %r504;
	shl.b64 	%rd1081, %rd1080, 40;
	and.b64  	%rd1082, %rd1081, 280375465082880;
	or.b64  	%rd1083, %rd1079, %rd1082;
	cvt.u64.u32 	%rd1084, %r503;
	shl.b64 	%rd1085, %rd1084, 32;
	and.b64  	%rd1086, %rd1085, 1095216660480;
	or.b64  	%rd1087, %rd1083, %rd1086;
	bfe.u32 	%r507, %r501, 0, 8;
	mul.wide.u32 	%rd1088, %r507, 16777216;
	or.b64  	%rd1089, %rd1087, %rd1088;
	bfe.u32 	%r508, %r501, 8, 8;
	mul.wide.u32 	%rd1090, %r508, 65536;
	or.b64  	%rd1091, %rd1089, %rd1090;
	bfe.u32 	%r509, %r501, 16, 8;
	mul.wide.u32 	%rd1092, %r509, 256;
	or.b64  	%rd1093, %rd1091, %rd1092;
	cvt.u64.u32 	%rd1094, %r502;
	and.b64  	%rd1095, %rd1094, 255;
	or.b64  	%rd1096, %rd1093, %rd1095;
	st.local.v2.u64 	[%rd5785+64], {%rd1073, %rd1096};
	ld.local.v2.b32 	{%r510, %r511}, [%rd2+408];
	bfe.u32 	%r512, %r511, 24, 8;
	bfe.u32 	%r513, %r510, 24, 8;
	bfe.u32 	%r514, %r510, 16, 8;
	bfe.u32 	%r515, %r510, 8, 8;
	bfe.u32 	%r516, %r510, 0, 8;
	cvt.u64.u32 	%rd1097, %r516;
	shl.b64 	%rd1098, %rd1097, 56;
	cvt.u64.u32 	%rd1099, %r515;
	shl.b64 	%rd1100, %rd1099, 48;
	and.b64  	%rd1101, %rd1100, 71776119061217280;
	or.b64  	%rd1102, %rd1101, %rd1098;
	cvt.u64.u32 	%rd1103, %r514;
	shl.b64 	%rd1104, %rd1103, 40;
	and.b64  	%rd1105, %rd1104, 280375465082880;
	or.b64  	%rd1106, %rd1102, %rd1105;
	cvt.u64.u32 	%rd1107, %r513;
	shl.b64 	%rd1108, %rd1107, 32;
	and.b64  	%rd1109, %rd1108, 1095216660480;
	or.b64  	%rd1110, %rd1106, %rd1109;
	bfe.u32 	%r517, %r511, 0, 8;
	mul.wide.u32 	%rd1111, %r517, 16777216;
	or.b64  	%rd1112, %rd1110, %rd1111;
	bfe.u32 	%r518, %r511, 8, 8;
	mul.wide.u32 	%rd1113, %r518, 65536;
	or.b64  	%rd1114, %rd1112, %rd1113;
	bfe.u32 	%r519, %r511, 16, 8;
	mul.wide.u32 	%rd1115, %r519, 256;
	or.b64  	%rd1116, %rd1114, %rd1115;
	cvt.u64.u32 	%rd1117, %r512;
	and.b64  	%rd1118, %rd1117, 255;
	or.b64  	%rd1119, %rd1116, %rd1118;
	ld.local.v2.b32 	{%r520, %r521}, [%rd2+416];
	bfe.u32 	%r522, %r521, 24, 8;
	bfe.u32 	%r523, %r520, 24, 8;
	bfe.u32 	%r524, %r520, 16, 8;
	bfe.u32 	%r525, %r520, 8, 8;
	bfe.u32 	%r526, %r520, 0, 8;
	cvt.u64.u32 	%rd1120, %r526;
	shl.b64 	%rd1121, %rd1120, 56;
	cvt.u64.u32 	%rd1122, %r525;
	shl.b64 	%rd1123, %rd1122, 48;
	and.b64  	%rd1124, %rd1123, 71776119061217280;
	or.b64  	%rd1125, %rd1124, %rd1121;
	cvt.u64.u32 	%rd1126, %r524;
	shl.b64 	%rd1127, %rd1126, 40;
	and.b64  	%rd1128, %rd1127, 280375465082880;
	or.b64  	%rd1129, %rd1125, %rd1128;
	cvt.u64.u32 	%rd1130, %r523;
	shl.b64 	%rd1131, %rd1130, 32;
	and.b64  	%rd1132, %rd1131, 1095216660480;
	or.b64  	%rd1133, %rd1129, %rd1132;
	bfe.u32 	%r527, %r521, 0, 8;
	mul.wide.u32 	%rd1134, %r527, 16777216;
	or.b64  	%rd1135, %rd1133, %rd1134;
	bfe.u32 	%r528, %r521, 8, 8;
	mul.wide.u32 	%rd1136, %r528, 65536;
	or.b64  	%rd1137, %rd1135, %rd1136;
	bfe.u32 	%r529, %r521, 16, 8;
	mul.wide.u32 	%rd1138, %r529, 256;
	or.b64  	%rd1139, %rd1137, %rd1138;
	cvt.u64.u32 	%rd1140, %r522;
	and.b64  	%rd1141, %rd1140, 255;
	or.b64  	%rd1142, %rd1139, %rd1141;
	st.local.v2.u64 	[%rd5785+80], {%rd1119, %rd1142};
	ld.local.v2.b32 	{%r530, %r531}, [%rd2+424];
	bfe.u32 	%r532, %r531, 24, 8;
	bfe.u32 	%r533, %r530, 24, 8;
	bfe.u32 	%r534, %r530, 16, 8;
	bfe.u32 	%r535, %r530, 8, 8;
	bfe.u32 	%r536, %r530, 0, 8;
	cvt.u64.u32 	%rd1143, %r536;
	shl.b64 	%rd1144, %rd1143, 56;
	cvt.u64.u32 	%rd1145, %r535;
	shl.b64 	%rd1146, %rd1145, 48;
	and.b64  	%rd1147, %rd1146, 71776119061217280;
	or.b64  	%rd1148, %rd1147, %rd1144;
	cvt.u64.u32 	%rd1149, %r534;
	shl.b64 	%rd1150, %rd1149, 40;
	and.b64  	%rd1151, %rd1150, 280375465082880;
	or.b64  	%rd1152, %rd1148, %rd1151;
	cvt.u64.u32 	%rd1153, %r533;
	shl.b64 	%rd1154, %rd1153, 32;
	and.b64  	%rd1155, %rd1154, 1095216660480;
	or.b64  	%rd1156, %rd1152, %rd1155;
	bfe.u32 	%r537, %r531, 0, 8;
	mul.wide.u32 	%rd1157, %r537, 16777216;
	or.b64  	%rd1158, %rd1156, %rd1157;
	bfe.u32 	%r538, %r531, 8, 8;
	mul.wide.u32 	%rd1159, %r538, 65536;
	or.b64  	%rd1160, %rd1158, %rd1159;
	bfe.u32 	%r539, %r531, 16, 8;
	mul.wide.u32 	%rd1161, %r539, 256;
	or.b64  	%rd1162, %rd1160, %rd1161;
	cvt.u64.u32 	%rd1163, %r532;
	and.b64  	%rd1164, %rd1163, 255;
	or.b64  	%rd1165, %rd1162, %rd1164;
	ld.local.v2.b32 	{%r540, %r541}, [%rd2+432];
	bfe.u32 	%r542, %r541, 24, 8;
	bfe.u32 	%r543, %r540, 24, 8;
	bfe.u32 	%r544, %r540, 16, 8;
	bfe.u32 	%r545, %r540, 8, 8;
	bfe.u32 	%r546, %r540, 0, 8;
	cvt.u64.u32 	%rd1166, %r546;
	shl.b64 	%rd1167, %rd1166, 56;
	cvt.u64.u32 	%rd1168, %r545;
	shl.b64 	%rd1169, %rd1168, 48;
	and.b64  	%rd1170, %rd1169, 71776119061217280;
	or.b64  	%rd1171, %rd1170, %rd1167;
	cvt.u64.u32 	%rd1172, %r544;
	shl.b64 	%rd1173, %rd1172, 40;
	and.b64  	%rd1174, %rd1173, 280375465082880;
	or.b64  	%rd1175, %rd1171, %rd1174;
	cvt.u64.u32 	%rd1176, %r543;
	shl.b64 	%rd1177, %rd1176, 32;
	and.b64  	%rd1178, %rd1177, 1095216660480;
	or.b64  	%rd1179, %rd1175, %rd1178;
	bfe.u32 	%r547, %r541, 0, 8;
	mul.wide.u32 	%rd1180, %r547, 16777216;
	or.b64  	%rd1181, %rd1179, %rd1180;
	bfe.u32 	%r548, %r541, 8, 8;
	mul.wide.u32 	%rd1182, %r548, 65536;
	or.b64  	%rd1183, %rd1181, %rd1182;
	bfe.u32 	%r549, %r541, 16, 8;
	mul.wide.u32 	%rd1184, %r549, 256;
	or.b64  	%rd1185, %rd1183, %rd1184;
	cvt.u64.u32 	%rd1186, %r542;
	and.b64  	%rd1187, %rd1186, 255;
	or.b64  	%rd1188, %rd1185, %rd1187;
	st.local.v2.u64 	[%rd5785+96], {%rd1165, %rd1188};
	ld.local.v2.b32 	{%r550, %r551}, [%rd2+440];
	bfe.u32 	%r552, %r551, 24, 8;
	bfe.u32 	%r553, %r550, 24, 8;
	bfe.u32 	%r554, %r550, 16, 8;
	bfe.u32 	%r555, %r550, 8, 8;
	bfe.u32 	%r556, %r550, 0, 8;
	cvt.u64.u32 	%rd1189, %r556;
	shl.b64 	%rd1190, %rd1189, 56;
	cvt.u64.u32 	%rd1191, %r555;
	shl.b64 	%rd1192, %rd1191, 48;
	and.b64  	%rd1193, %rd1192, 71776119061217280;
	or.b64  	%rd1194, %rd1193, %rd1190;
	cvt.u64.u32 	%rd1195, %r554;
	shl.b64 	%rd1196, %rd1195, 40;
	and.b64  	%rd1197, %rd1196, 280375465082880;
	or.b64  	%rd1198, %rd1194, %rd1197;
	cvt.u64.u32 	%rd1199, %r553;
	shl.b64 	%rd1200, %rd1199, 32;
	and.b64  	%rd1201, %rd1200, 1095216660480;
	or.b64  	%rd1202, %rd1198, %rd1201;
	bfe.u32 	%r557, %r551, 0, 8;
	mul.wide.u32 	%rd1203, %r557, 16777216;
	or.b64  	%rd1204, %rd1202, %rd1203;
	bfe.u32 	%r558, %r551, 8, 8;
	mul.wide.u32 	%rd1205, %r558, 65536;
	or.b64  	%rd1206, %rd1204, %rd1205;
	bfe.u32 	%r559, %r551, 16, 8;
	mul.wide.u32 	%rd1207, %r559, 256;
	or.b64  	%rd1208, %rd1206, %rd1207;
	cvt.u64.u32 	%rd1209, %r552;
	and.b64  	%rd1210, %rd1209, 255;
	or.b64  	%rd5629, %rd1208, %rd1210;
	ld.local.v2.b32 	{%r560, %r561}, [%rd2+448];
	bfe.u32 	%r562, %r561, 24, 8;
	bfe.u32 	%r563, %r560, 24, 8;
	bfe.u32 	%r564, %r560, 16, 8;
	bfe.u32 	%r565, %r560, 8, 8;
	bfe.u32 	%r566, %r560, 0, 8;
	cvt.u64.u32 	%rd1211, %r566;
	shl.b64 	%rd1212, %rd1211, 56;
	cvt.u64.u32 	%rd1213, %r565;
	shl.b64 	%rd1214, %rd1213, 48;
	and.b64  	%rd1215, %rd1214, 71776119061217280;
	or.b64  	%rd1216, %rd1215, %rd1212;
	cvt.u64.u32 	%rd1217, %r564;
	shl.b64 	%rd1218, %rd1217, 40;
	and.b64  	%rd1219, %rd1218, 280375465082880;
	or.b64  	%rd1220, %rd1216, %rd1219;
	cvt.u64.u32 	%rd1221, %r563;
	shl.b64 	%rd1222, %rd1221, 32;
	and.b64  	%rd1223, %rd1222, 1095216660480;
	or.b64  	%rd1224, %rd1220, %rd1223;
	bfe.u32 	%r567, %r561, 0, 8;
	mul.wide.u32 	%rd1225, %r567, 16777216;
	or.b64  	%rd1226, %rd1224, %rd1225;
	bfe.u32 	%r568, %r561, 8, 8;
	mul.wide.u32 	%rd1227, %r568, 65536;
	or.b64  	%rd1228, %rd1226, %rd1227;
	bfe.u32 	%r569, %r561, 16, 8;
	mul.wide.u32 	%rd1229, %r569, 256;
	or.b64  	%rd1230, %rd1228, %rd1229;
	cvt.u64.u32 	%rd1231, %r562;
	and.b64  	%rd1232, %rd1231, 255;
	or.b64  	%rd5627, %rd1230, %rd1232;
	st.local.v2.u64 	[%rd5785+112], {%rd5629, %rd5627};
	mov.b32 	%r5282, 0;
$L__BB0_47:
	mov.b64 	{%r570, %r571}, %rd5629;
	shf.l.wrap.b32 	%r572, %r571, %r570, 13;
	shf.l.wrap.b32 	%r573, %r570, %r571, 13;
	mov.b64 	%rd1233, {%r573, %r572};
	shf.l.wrap.b32 	%r574, %r570, %r571, 3;
	shf.l.wrap.b32 	%r575, %r571, %r570, 3;
	mov.b64 	%rd1234, {%r575, %r574};
	xor.b64  	%rd1235, %rd1233, %rd1234;
	shr.u64 	%rd1236, %rd5629, 6;
	xor.b64  	%rd1237, %rd1235, %rd1236;
	ld.local.u64 	%rd1238, [%rd5626];
	add.s64 	%rd1239, %rd1237, %rd1238;
	ld.local.u64 	%rd1240, [%rd5626+-64];
	mov.b64 	{%r576, %r577}, %rd1240;
	shf.l.wrap.b32 	%r578, %r577, %r576, 31;
	shf.l.wrap.b32 	%r579, %r576, %r577, 31;
	mov.b64 	%rd1241, {%r579, %r578};
	shf.l.wrap.b32 	%r580, %r577, %r576, 24;
	shf.l.wrap.b32 	%r581, %r576, %r577, 24;
	mov.b64 	%rd1242, {%r581, %r580};
	xor.b64  	%rd1243, %rd1241, %rd1242;
	shr.u64 	%rd1244, %rd1240, 7;
	xor.b64  	%rd1245, %rd1243, %rd1244;
	add.s64 	%rd1246, %rd1239, %rd5628;
	add.s64 	%rd5629, %rd1246, %rd1245;
	mov.b64 	{%r582, %r583}, %rd5627;
	shf.l.wrap.b32 	%r584, %r583, %r582, 13;
	shf.l.wrap.b32 	%r585, %r582, %r583, 13;
	mov.b64 	%rd1247, {%r585, %r584};
	shf.l.wrap.b32 	%r586, %r582, %r583, 3;
	shf.l.wrap.b32 	%r587, %r583, %r582, 3;
	mov.b64 	%rd1248, {%r587, %r586};
	xor.b64  	%rd1249, %rd1247, %rd1248;
	shr.u64 	%rd1250, %rd5627, 6;
	xor.b64  	%rd1251, %rd1249, %rd1250;
	ld.local.u64 	%rd1252, [%rd5626+8];
	add.s64 	%rd1253, %rd1251, %rd1252;
	ld.local.u64 	%rd5628, [%rd5626+-56];
	mov.b64 	{%r588, %r589}, %rd5628;
	shf.l.wrap.b32 	%r590, %r589, %r588, 31;
	shf.l.wrap.b32 	%r591, %r588, %r589, 31;
	mov.b64 	%rd1254, {%r591, %r590};
	shf.l.wrap.b32 	%r592, %r589, %r588, 24;
	shf.l.wrap.b32 	%r593, %r588, %r589, 24;
	mov.b64 	%rd1255, {%r593, %r592};
	xor.b64  	%rd1256, %rd1254, %rd1255;
	shr.u64 	%rd1257, %rd5628, 7;
	xor.b64  	%rd1258, %rd1256, %rd1257;
	add.s64 	%rd1259, %rd1253, %rd1240;
	add.s64 	%rd5627, %rd1259, %rd1258;
	st.local.v2.u64 	[%rd5626+56], {%rd5629, %rd5627};
	add.s32 	%r5282, %r5282, 2;
	add.s64 	%rd5626, %rd5626, 16;
	setp.ne.s32 	%p20, %r5282, 64;
	@%p20 bra 	$L__BB0_47;
	add.s64 	%rd5630, %rd802, 8;
	mov.b32 	%r5283, 0;
	mov.u64 	%rd5631, %rd5785;
	mov.u64 	%rd5632, %rd5610;
	mov.u64 	%rd5633, %rd5609;
	mov.u64 	%rd5634, %rd5608;
	mov.u64 	%rd5635, %rd5607;
	mov.u64 	%rd5636, %rd5606;
	mov.u64 	%rd5637, %rd5605;
	mov.u64 	%rd5638, %rd5603;
	mov.u64 	%rd5639, %rd5604;
$L__BB0_49:
	mov.u64 	%rd99, %rd5637;
	mov.u64 	%rd98, %rd5636;
	mov.u64 	%rd95, %rd5633;
	mov.u64 	%rd94, %rd5632;
	mov.b64 	{%r595, %r596}, %rd98;
	shf.l.wrap.b32 	%r597, %r596, %r595, 18;
	shf.l.wrap.b32 	%r598, %r595, %r596, 18;
	mov.b64 	%rd1262, {%r598, %r597};
	shf.l.wrap.b32 	%r599, %r596, %r595, 14;
	shf.l.wrap.b32 	%r600, %r595, %r596, 14;
	mov.b64 	%rd1263, {%r600, %r599};
	xor.b64  	%rd1264, %rd1262, %rd1263;
	shf.l.wrap.b32 	%r601, %r595, %r596, 23;
	shf.l.wrap.b32 	%r602, %r596, %r595, 23;
	mov.b64 	%rd1265, {%r602, %r601};
	xor.b64  	%rd1266, %rd1264, %rd1265;
	add.s64 	%rd1267, %rd5638, %rd1266;
	xor.b64  	%rd1268, %rd5639, %rd99;
	and.b64  	%rd1269, %rd1268, %rd98;
	xor.b64  	%rd1270, %rd1269, %rd5639;
	add.s64 	%rd1271, %rd1267, %rd1270;
	ld.global.nc.u64 	%rd1272, [%rd5630+-8];
	add.s64 	%rd1273, %rd1271, %rd1272;
	ld.local.v2.u64 	{%rd1274, %rd1275}, [%rd5631];
	add.s64 	%rd1276, %rd1273, %rd1274;
	mov.b64 	{%r603, %r604}, %rd94;
	shf.l.wrap.b32 	%r605, %r604, %r603, 4;
	shf.l.wrap.b32 	%r606, %r603, %r604, 4;
	mov.b64 	%rd1277, {%r606, %r605};
	shf.l.wrap.b32 	%r607, %r603, %r604, 30;
	shf.l.wrap.b32 	%r608, %r604, %r603, 30;
	mov.b64 	%rd1278, {%r608, %r607};
	xor.b64  	%rd1279, %rd1277, %rd1278;
	shf.l.wrap.b32 	%r609, %r603, %r604, 25;
	shf.l.wrap.b32 	%r610, %r604, %r603, 25;
	mov.b64 	%rd1280, {%r610, %r609};
	xor.b64  	%rd1281, %rd1279, %rd1280;
	and.b64  	%rd1282, %rd94, %rd95;
	or.b64  	%rd1283, %rd94, %rd95;
	and.b64  	%rd1284, %rd1283, %rd5634;
	or.b64  	%rd1285, %rd1284, %rd1282;
	add.s64 	%rd1286, %rd1281, %rd1285;
	add.s64 	%rd5637, %rd1276, %rd5635;
	add.s64 	%rd5633, %rd1286, %rd1276;
	mov.b64 	{%r611, %r612}, %rd5637;
	shf.l.wrap.b32 	%r613, %r612, %r611, 18;
	shf.l.wrap.b32 	%r614, %r611, %r612, 18;
	mov.b64 	%rd1287, {%r614, %r613};
	shf.l.wrap.b32 	%r615, %r612, %r611, 14;
	shf.l.wrap.b32 	%r616, %r611, %r612, 14;
	mov.b64 	%rd1288, {%r616, %r615};
	xor.b64  	%rd1289, %rd1287, %rd1288;
	shf.l.wrap.b32 	%r617, %r611, %r612, 23;
	shf.l.wrap.b32 	%r618, %r612, %r611, 23;
	mov.b64 	%rd1290, {%r618, %r617};
	xor.b64  	%rd1291, %rd1289, %rd1290;
	add.s64 	%rd1292, %rd5639, %rd1291;
	xor.b64  	%rd1293, %rd99, %rd98;
	and.b64  	%rd1294, %rd1293, %rd5637;
	xor.b64  	%rd1295, %rd1294, %rd99;
	add.s64 	%rd1296, %rd1292, %rd1295;
	ld.global.nc.u64 	%rd1297, [%rd5630];
	add.s64 	%rd1298, %rd1296, %rd1297;
	add.s64 	%rd1299, %rd1298, %rd1275;
	mov.b64 	{%r619, %r620}, %rd5633;
	shf.l.wrap.b32 	%r621, %r620, %r619, 4;
	shf.l.wrap.b32 	%r622, %r619, %r620, 4;
	mov.b64 	%rd1300, {%r622, %r621};
	shf.l.wrap.b32 	%r623, %r619, %r620, 30;
	shf.l.wrap.b32 	%r624, %r620, %r619, 30;
	mov.b64 	%rd1301, {%r624, %r623};
	xor.b64  	%rd1302, %rd1300, %rd1301;
	shf.l.wrap.b32 	%r625, %r619, %r620, 25;
	shf.l.wrap.b32 	%r626, %r620, %r619, 25;
	mov.b64 	%rd1303, {%r626, %r625};
	xor.b64  	%rd1304, %rd1302, %rd1303;
	and.b64  	%rd1305, %rd5633, %rd94;
	or.b64  	%rd1306, %rd5633, %rd94;
	and.b64  	%rd1307, %rd1306, %rd95;
	or.b64  	%rd1308, %rd1307, %rd1305;
	add.s64 	%rd1309, %rd1304, %rd1308;
	add.s64 	%rd5636, %rd1299, %rd5634;
	add.s64 	%rd5632, %rd1309, %rd1299;
	add.s32 	%r5283, %r5283, 2;
	add.s64 	%rd5631, %rd5631, 16;
	add.s64 	%rd5630, %rd5630, 16;
	setp.ne.s32 	%p21, %r5283, 80;
	mov.u64 	%rd5634, %rd94;
	mov.u64 	%rd5635, %rd95;
	mov.u64 	%rd5638, %rd99;
	mov.u64 	%rd5639, %rd98;
	@%p21 bra 	$L__BB0_49;
	add.s64 	%rd1311, %rd5610, %rd5632;
	add.s64 	%rd1312, %rd5609, %rd5633;
	add.s64 	%rd1313, %rd5608, %rd94;
	add.s64 	%rd1314, %rd5607, %rd95;
	add.s64 	%rd1315, %rd5606, %rd5636;
	add.s64 	%rd1316, %rd5605, %rd5637;
	add.s64 	%rd1317, %rd5604, %rd98;
	add.s64 	%rd1318, %rd5603, %rd99;
	shr.u64 	%rd1319, %rd1311, 56;
	cvt.u16.u64 	%rs1331, %rd1319;
	shr.u64 	%rd1320, %rd1311, 48;
	cvt.u16.u64 	%rs1330, %rd1320;
	shr.u64 	%rd1321, %rd1311, 40;
	cvt.u16.u64 	%rs1329, %rd1321;
	shr.u64 	%rd1322, %rd1311, 32;
	cvt.u16.u64 	%rs1328, %rd1322;
	shr.u64 	%rd1323, %rd1311, 24;
	cvt.u16.u64 	%rs1327, %rd1323;
	shr.u64 	%rd1324, %rd1311, 16;
	cvt.u16.u64 	%rs1326, %rd1324;
	shr.u64 	%rd1325, %rd1311, 8;
	cvt.u16.u64 	%rs1325, %rd1325;
	cvt.u16.u64 	%rs1324, %rd1311;
	cvt.u32.u64 	%r627, %rd1311;
	cvt.u32.u64 	%r628, %rd1325;
	prmt.b32 	%r629, %r628, %r627, 0x3340U;
	cvt.u32.u64 	%r630, %rd1324;
	cvt.u32.u64 	%r631, %rd1323;
	prmt.b32 	%r632, %r631, %r630, 0x3340U;
	prmt.b32 	%r633, %r632, %r629, 0x5410U;
	{ .reg .b32 tmp; mov.b64 {tmp, %r634}, %rd1311; }
	cvt.u32.u64 	%r635, %rd1321;
	prmt.b32 	%r636, %r635, %r634, 0x3340U;
	cvt.u32.u64 	%r637, %rd1320;
	cvt.u32.u64 	%r638, %rd1319;
	prmt.b32 	%r639, %r638, %r637, 0x3340U;
	prmt.b32 	%r640, %r639, %r636, 0x5410U;
	st.local.v2.b32 	[%rd2], {%r640, %r633};
	shr.u64 	%rd1326, %rd1312, 56;
	cvt.u16.u64 	%rs1323, %rd1326;
	shr.u64 	%rd1327, %rd1312, 48;
	cvt.u16.u64 	%rs1322, %rd1327;
	shr.u64 	%rd1328, %rd1312, 40;
	cvt.u16.u64 	%rs1321, %rd1328;
	shr.u64 	%rd1329, %rd1312, 32;
	cvt.u16.u64 	%rs1320, %rd1329;
	shr.u64 	%rd1330, %rd1312, 24;
	cvt.u16.u64 	%rs1319, %rd1330;
	shr.u64 	%rd1331, %rd1312, 16;
	cvt.u16.u64 	%rs1318, %rd1331;
	shr.u64 	%rd1332, %rd1312, 8;
	cvt.u16.u64 	%rs1317, %rd1332;
	cvt.u16.u64 	%rs1316, %rd1312;
	cvt.u32.u64 	%r641, %rd1312;
	cvt.u32.u64 	%r642, %rd1332;
	prmt.b32 	%r643, %r642, %r641, 0x3340U;
	cvt.u32.u64 	%r644, %rd1331;
	cvt.u32.u64 	%r645, %rd1330;
	prmt.b32 	%r646, %r645, %r644, 0x3340U;
	prmt.b32 	%r647, %r646, %r643, 0x5410U;
	{ .reg .b32 tmp; mov.b64 {tmp, %r648}, %rd1312; }
	cvt.u32.u64 	%r649, %rd1328;
	prmt.b32 	%r650, %r649, %r648, 0x3340U;
	cvt.u32.u64 	%r651, %rd1327;
	cvt.u32.u64 	%r652, %rd1326;
	prmt.b32 	%r653, %r652, %r651, 0x3340U;
	prmt.b32 	%r654, %r653, %r650, 0x5410U;
	st.local.v2.b32 	[%rd2+8], {%r654, %r647};
	shr.u64 	%rd1333, %rd1313, 56;
	cvt.u16.u64 	%rs1315, %rd1333;
	shr.u64 	%rd1334, %rd1313, 48;
	cvt.u16.u64 	%rs1314, %rd1334;
	shr.u64 	%rd1335, %rd1313, 40;
	cvt.u16.u64 	%rs1313, %rd1335;
	shr.u64 	%rd1336, %rd1313, 32;
	cvt.u16.u64 	%rs1312, %rd1336;
	shr.u64 	%rd1337, %rd1313, 24;
	cvt.u16.u64 	%rs1311, %rd1337;
	shr.u64 	%rd1338, %rd1313, 16;
	cvt.u16.u64 	%rs1310, %rd1338;
	shr.u64 	%rd1339, %rd1313, 8;
	cvt.u16.u64 	%rs1309, %rd1339;
	cvt.u16.u64 	%rs1308, %rd1313;
	cvt.u32.u64 	%r655, %rd1313;
	cvt.u32.u64 	%r656, %rd1339;
	prmt.b32 	%r657, %r656, %r655, 0x3340U;
	cvt.u32.u64 	%r658, %rd1338;
	cvt.u32.u64 	%r659, %rd1337;
	prmt.b32 	%r660, %r659, %r658, 0x3340U;
	prmt.b32 	%r661, %r660, %r657, 0x5410U;
	{ .reg .b32 tmp; mov.b64 {tmp, %r662}, %rd1313; }
	cvt.u32.u64 	%r663, %rd1335;
	prmt.b32 	%r664, %r663, %r662, 0x3340U;
	cvt.u32.u64 	%r665, %rd1334;
	cvt.u32.u64 	%r666, %rd1333;
	prmt.b32 	%r667, %r666, %r665, 0x3340U;
	prmt.b32 	%r668, %r667, %r664, 0x5410U;
	st.local.v2.b32 	[%rd2+16], {%r668, %r661};
	shr.u64 	%rd1340, %rd1314, 56;
	cvt.u16.u64 	%rs1307, %rd1340;
	shr.u64 	%rd1341, %rd1314, 48;
	cvt.u16.u64 	%rs1306, %rd1341;
	shr.u64 	%rd1342, %rd1314, 40;
	cvt.u16.u64 	%rs1305, %rd1342;
	shr.u64 	%rd1343, %rd1314, 32;
	cvt.u16.u64 	%rs1304, %rd1343;
	shr.u64 	%rd1344, %rd1314, 24;
	cvt.u16.u64 	%rs1303, %rd1344;
	shr.u64 	%rd1345, %rd1314, 16;
	cvt.u16.u64 	%rs1302, %rd1345;
	shr.u64 	%rd1346, %rd1314, 8;
	cvt.u16.u64 	%rs1301, %rd1346;
	cvt.u16.u64 	%rs1300, %rd1314;
	cvt.u32.u64 	%r669, %rd1314;
	cvt.u32.u64 	%r670, %rd1346;
	prmt.b32 	%r671, %r670, %r669, 0x3340U;
	cvt.u32.u64 	%r672, %rd1345;
	cvt.u32.u64 	%r673, %rd1344;
	prmt.b32 	%r674, %r673, %r672, 0x3340U;
	prmt.b32 	%r675, %r674, %r671, 0x5410U;
	{ .reg .b32 tmp; mov.b64 {tmp, %r676}, %rd1314; }
	cvt.u32.u64 	%r677, %rd1342;
	prmt.b32 	%r678, %r677, %r676, 0x3340U;
	cvt.u32.u64 	%r679, %rd1341;
	cvt.u32.u64 	%r680, %rd1340;
	prmt.b32 	%r681, %r680, %r679, 0x3340U;
	prmt.b32 	%r682, %r681, %r678, 0x5410U;
	st.local.v2.b32 	[%rd2+24], {%r682, %r675};
	shr.u64 	%rd1347, %rd1315, 56;
	cvt.u16.u64 	%rs1299, %rd1347;
	shr.u64 	%rd1348, %rd1315, 48;
	cvt.u16.u64 	%rs1298, %rd1348;
	shr.u64 	%rd1349, %rd1315, 40;
	cvt.u16.u64 	%rs1297, %rd1349;
	shr.u64 	%rd1350, %rd1315, 32;
	cvt.u16.u64 	%rs1296, %rd1350;
	shr.u64 	%rd1351, %rd1315, 24;
	cvt.u16.u64 	%rs1295, %rd1351;
	shr.u64 	%rd1352, %rd1315, 16;
	cvt.u16.u64 	%rs1294, %rd1352;
	shr.u64 	%rd1353, %rd1315, 8;
	cvt.u16.u64 	%rs1293, %rd1353;
	cvt.u16.u64 	%rs1292, %rd1315;
	cvt.u32.u64 	%r683, %rd1315;
	cvt.u32.u64 	%r684, %rd1353;
	prmt.b32 	%r685, %r684, %r683, 0x3340U;
	cvt.u32.u64 	%r686, %rd1352;
	cvt.u32.u64 	%r687, %rd1351;
	prmt.b32 	%r688, %r687, %r686, 0x3340U;
	prmt.b32 	%r689, %r688, %r685, 0x5410U;
	{ .reg .b32 tmp; mov.b64 {tmp, %r690}, %rd1315; }
	cvt.u32.u64 	%r691, %rd1349;
	prmt.b32 	%r692, %r691, %r690, 0x3340U;
	cvt.u32.u64 	%r693, %rd1348;
	cvt.u32.u64 	%r694, %rd1347;
	prmt.b32 	%r695, %r694, %r693, 0x3340U;
	prmt.b32 	%r696, %r695, %r692, 0x5410U;
	st.local.v2.b32 	[%rd2+32], {%r696, %r689};
	shr.u64 	%rd1354, %rd1316, 56;
	cvt.u16.u64 	%rs1291, %rd1354;
	shr.u64 	%rd1355, %rd1316, 48;
	cvt.u16.u64 	%rs1290, %rd1355;
	shr.u64 	%rd1356, %rd1316, 40;
	cvt.u16.u64 	%rs1289, %rd1356;
	shr.u64 	%rd1357, %rd1316, 32;
	cvt.u16.u64 	%rs1288, %rd1357;
	shr.u64 	%rd1358, %rd1316, 24;
	cvt.u16.u64 	%rs1287, %rd1358;
	shr.u64 	%rd1359, %rd1316, 16;
	cvt.u16.u64 	%rs1286, %rd1359;
	shr.u64 	%rd1360, %rd1316, 8;
	cvt.u16.u64 	%rs1285, %rd1360;
	cvt.u16.u64 	%rs1284, %rd1316;
	cvt.u32.u64 	%r697, %rd1316;
	cvt.u32.u64 	%r698, %rd1360;
	prmt.b32 	%r699, %r698, %r697, 0x3340U;
	cvt.u32.u64 	%r700, %rd1359;
	cvt.u32.u64 	%r701, %rd1358;
	prmt.b32 	%r702, %r701, %r700, 0x3340U;
	prmt.b32 	%r703, %r702, %r699, 0x5410U;
	{ .reg .b32 tmp; mov.b64 {tmp, %r704}, %rd1316; }
	cvt.u32.u64 	%r705, %rd1356;
	prmt.b32 	%r706, %r705, %r704, 0x3340U;
	cvt.u32.u64 	%r707, %rd1355;
	cvt.u32.u64 	%r708, %rd1354;
	prmt.b32 	%r709, %r708, %r707, 0x3340U;
	prmt.b32 	%r710, %r709, %r706, 0x5410U;
	st.local.v2.b32 	[%rd2+40], {%r710, %r703};
	shr.u64 	%rd1361, %rd1317, 56;
	cvt.u16.u64 	%rs1283, %rd1361;
	shr.u64 	%rd1362, %rd1317, 48;
	cvt.u16.u64 	%rs1282, %rd1362;
	shr.u64 	%rd1363, %rd1317, 40;
	cvt.u16.u64 	%rs1281, %rd1363;
	shr.u64 	%rd1364, %rd1317, 32;
	cvt.u16.u64 	%rs1280, %rd1364;
	shr.u64 	%rd1365, %rd1317, 24;
	cvt.u16.u64 	%rs1279, %rd1365;
	shr.u64 	%rd1366, %rd1317, 16;
	cvt.u16.u64 	%rs1278, %rd1366;
	shr.u64 	%rd1367, %rd1317, 8;
	cvt.u16.u64 	%rs1277, %rd1367;
	cvt.u16.u64 	%rs1276, %rd1317;
	cvt.u32.u64 	%r711, %rd1317;
	cvt.u32.u64 	%r712, %rd1367;
	prmt.b32 	%r713, %r712, %r711, 0x3340U;
	cvt.u32.u64 	%r714, %rd1366;
	cvt.u32.u64 	%r715, %rd1365;
	prmt.b32 	%r716, %r715, %r714, 0x3340U;
	prmt.b32 	%r717, %r716, %r713, 0x5410U;
	{ .reg .b32 tmp; mov.b64 {tmp, %r718}, %rd1317; }
	cvt.u32.u64 	%r719, %rd1363;
	prmt.b32 	%r720, %r719, %r718, 0x3340U;
	cvt.u32.u64 	%r721, %rd1362;
	cvt.u32.u64 	%r722, %rd1361;
	prmt.b32 	%r723, %r722, %r721, 0x3340U;
	prmt.b32 	%r724, %r723, %r720, 0x5410U;
	st.local.v2.b32 	[%rd2+48], {%r724, %r717};
	shr.u64 	%rd1368, %rd1318, 56;
	cvt.u16.u64 	%rs1275, %rd1368;
	shr.u64 	%rd1369, %rd1318, 48;
	cvt.u16.u64 	%rs1274, %rd1369;
	shr.u64 	%rd1370, %rd1318, 40;
	cvt.u16.u64 	%rs1273, %rd1370;
	shr.u64 	%rd1371, %rd1318, 32;
	cvt.u16.u64 	%rs1272, %rd1371;
	shr.u64 	%rd1372, %rd1318, 24;
	cvt.u16.u64 	%rs1271, %rd1372;
	shr.u64 	%rd1373, %rd1318, 16;
	cvt.u16.u64 	%rs1270, %rd1373;
	shr.u64 	%rd1374, %rd1318, 8;
	cvt.u16.u64 	%rs1269, %rd1374;
	cvt.u16.u64 	%rs1268, %rd1318;
	cvt.u32.u64 	%r725, %rd1318;
	cvt.u32.u64 	%r726, %rd1374;
	prmt.b32 	%r727, %r726, %r725, 0x3340U;
	cvt.u32.u64 	%r728, %rd1373;
	cvt.u32.u64 	%r729, %rd1372;
	prmt.b32 	%r730, %r729, %r728, 0x3340U;
	prmt.b32 	%r731, %r730, %r727, 0x5410U;
	{ .reg .b32 tmp; mov.b64 {tmp, %r732}, %rd1318; }
	cvt.u32.u64 	%r733, %rd1370;
	prmt.b32 	%r734, %r733, %r732, 0x3340U;
	cvt.u32.u64 	%r735, %rd1369;
	cvt.u32.u64 	%r736, %rd1368;
	prmt.b32 	%r737, %r736, %r735, 0x3340U;
	prmt.b32 	%r738, %r737, %r734, 0x5410U;
	st.local.v2.b32 	[%rd2+56], {%r738, %r731};
	mov.b64 	%rd1375, 0;
	st.local.u64 	[%rd2+256], %rd1375;
	mov.b64 	%rd1376, 7640891576956012808;
	st.local.u64 	[%rd2+264], %rd1376;
	mov.b64 	%rd1377, -4942790177534073029;
	st.local.u64 	[%rd2+272], %rd1377;
	mov.b64 	%rd1378, 4354685564936845355;
	st.local.u64 	[%rd2+280], %rd1378;
	mov.b64 	%rd1379, -6534734903238641935;
	st.local.u64 	[%rd2+288], %rd1379;
	mov.b64 	%rd1380, 5840696475078001361;
	st.local.u64 	[%rd2+296], %rd1380;
	mov.b64 	%rd1381, -7276294671716946913;
	st.local.u64 	[%rd2+304], %rd1381;
	mov.b64 	%rd1382, 2270897969802886507;
	st.local.u64 	[%rd2+312], %rd1382;
	mov.b64 	%rd1383, 6620516959819538809;
	st.local.u64 	[%rd2+320], %rd1383;
	add.s64 	%rd5641, %rd2, 74;
	mov.b64 	%rd5640, -1;
$L__BB0_51:
	mov.b16 	%rs668, 0;
	st.local.u16 	[%rd5641], %rs668;
	add.s64 	%rd5641, %rd5641, 2;
	add.s64 	%rd5640, %rd5640, 1;
	setp.lt.u64 	%p22, %rd5640, 26;
	mov.b16 	%rs1204, 92;
	mov.u16 	%rs1205, %rs1204;
	mov.u16 	%rs1206, %rs1204;
	mov.u16 	%rs1207, %rs1204;
	mov.u16 	%rs1208, %rs1204;
	mov.u16 	%rs1209, %rs1204;
	mov.u16 	%rs1210, %rs1204;
	mov.u16 	%rs1211, %rs1204;
	mov.u16 	%rs1212, %rs1204;
	mov.u16 	%rs1213, %rs1204;
	mov.u16 	%rs1214, %rs1204;
	mov.u16 	%rs1215, %rs1204;
	mov.u16 	%rs1216, %rs1204;
	mov.u16 	%rs1217, %rs1204;
	mov.u16 	%rs1218, %rs1204;
	mov.u16 	%rs1219, %rs1204;
	mov.u16 	%rs1220, %rs1204;
	mov.u16 	%rs1221, %rs1204;
	mov.u16 	%rs1222, %rs1204;
	mov.u16 	%rs1223, %rs1204;
	mov.u16 	%rs1224, %rs1204;
	mov.u16 	%rs1225, %rs1204;
	mov.u16 	%rs1226, %rs1204;
	mov.u16 	%rs1227, %rs1204;
	mov.u16 	%rs1228, %rs1204;
	mov.u16 	%rs1229, %rs1204;
	mov.u16 	%rs1230, %rs1204;
	mov.u16 	%rs1231, %rs1204;
	mov.u16 	%rs1232, %rs1204;
	mov.u16 	%rs1233, %rs1204;
	mov.u16 	%rs1234, %rs1204;
	mov.u16 	%rs1235, %rs1204;
	mov.u16 	%rs1236, %rs1204;
	mov.u16 	%rs1237, %rs1204;
	mov.u16 	%rs1238, %rs1204;
	mov.u16 	%rs1239, %rs1204;
	mov.u16 	%rs1240, %rs1204;
	mov.u16 	%rs1241, %rs1204;
	mov.u16 	%rs1242, %rs1204;
	mov.u16 	%rs1243, %rs1204;
	mov.u16 	%rs1244, %rs1204;
	mov.u16 	%rs1245, %rs1204;
	mov.u16 	%rs1246, %rs1204;
	mov.u16 	%rs1247, %rs1204;
	mov.u16 	%rs1248, %rs1204;
	mov.u16 	%rs1249, %rs1204;
	mov.u16 	%rs1250, %rs1204;
	mov.u16 	%rs1251, %rs1204;
	mov.u16 	%rs1252, %rs1204;
	mov.u16 	%rs1253, %rs1204;
	mov.u16 	%rs1254, %rs1204;
	mov.u16 	%rs1255, %rs1204;
	mov.u16 	%rs1256, %rs1204;
	mov.u16 	%rs1257, %rs1204;
	mov.u16 	%rs1258, %rs1204;
	mov.u16 	%rs1259, %rs1204;
	mov.u16 	%rs1260, %rs1204;
	mov.u16 	%rs1261, %rs1204;
	mov.u16 	%rs1262, %rs1204;
	mov.u16 	%rs1263, %rs1204;
	mov.u16 	%rs1264, %rs1204;
	mov.u16 	%rs1265, %rs1204;
	mov.u16 	%rs1266, %rs1204;
	mov.u16 	%rs1267, %rs1204;
	@%p22 bra 	$L__BB0_51;
$L__BB0_52:
	xor.b16  	%rs763, %rs1331, 92;
	xor.b16  	%rs764, %rs1330, 92;
	xor.b16  	%rs765, %rs1329, 92;
	xor.b16  	%rs766, %rs1328, 92;
	xor.b16  	%rs767, %rs1327, 92;
	xor.b16  	%rs768, %rs1326, 92;
	xor.b16  	%rs769, %rs1325, 92;
	xor.b16  	%rs770, %rs1324, 92;
	cvt.u32.u16 	%r909, %rs770;
	cvt.u32.u16 	%r910, %rs769;
	prmt.b32 	%r911, %r910, %r909, 0x3340U;
	cvt.u32.u16 	%r912, %rs768;
	cvt.u32.u16 	%r913, %rs767;
	prmt.b32 	%r914, %r913, %r912, 0x3340U;
	prmt.b32 	%r915, %r914, %r911, 0x5410U;
	cvt.u32.u16 	%r916, %rs766;
	cvt.u32.u16 	%r917, %rs765;
	prmt.b32 	%r918, %r917, %r916, 0x3340U;
	cvt.u32.u16 	%r919, %rs764;
	cvt.u32.u16 	%r920, %rs763;
	prmt.b32 	%r921, %r920, %r919, 0x3340U;
	prmt.b32 	%r922, %r921, %r918, 0x5410U;
	st.local.v2.b32 	[%rd2], {%r922, %r915};
	xor.b16  	%rs771, %rs1323, 92;
	xor.b16  	%rs772, %rs1322, 92;
	xor.b16  	%rs773, %rs1321, 92;
	xor.b16  	%rs774, %rs1320, 92;
	xor.b16  	%rs775, %rs1319, 92;
	xor.b16  	%rs776, %rs1318, 92;
	xor.b16  	%rs777, %rs1317, 92;
	xor.b16  	%rs778, %rs1316, 92;
	cvt.u32.u16 	%r923, %rs778;
	cvt.u32.u16 	%r924, %rs777;
	prmt.b32 	%r925, %r924, %r923, 0x3340U;
	cvt.u32.u16 	%r926, %rs776;
	cvt.u32.u16 	%r927, %rs775;
	prmt.b32 	%r928, %r927, %r926, 0x3340U;
	prmt.b32 	%r929, %r928, %r925, 0x5410U;
	cvt.u32.u16 	%r930, %rs774;
	cvt.u32.u16 	%r931, %rs773;
	prmt.b32 	%r932, %r931, %r930, 0x3340U;
	cvt.u32.u16 	%r933, %rs772;
	cvt.u32.u16 	%r934, %rs771;
	prmt.b32 	%r935, %r934, %r933, 0x3340U;
	prmt.b32 	%r936, %r935, %r932, 0x5410U;
	st.local.v2.b32 	[%rd2+8], {%r936, %r929};
	xor.b16  	%rs779, %rs1315, 92;
	xor.b16  	%rs780, %rs1314, 92;
	xor.b16  	%rs781, %rs1313, 92;
	xor.b16  	%rs782, %rs1312, 92;
	xor.b16  	%rs783, %rs1311, 92;
	xor.b16  	%rs784, %rs1310, 92;
	xor.b16  	%rs785, %rs1309, 92;
	xor.b16  	%rs786, %rs1308, 92;
	cvt.u32.u16 	%r937, %rs786;
	cvt.u32.u16 	%r938, %rs785;
	prmt.b32 	%r939, %r938, %r937, 0x3340U;
	cvt.u32.u16 	%r940, %rs784;
	cvt.u32.u16 	%r941, %rs783;
	prmt.b32 	%r942, %r941, %r940, 0x3340U;
	prmt.b32 	%r943, %r942, %r939, 0x5410U;
	cvt.u32.u16 	%r944, %rs782;
	cvt.u32.u16 	%r945, %rs781;
	prmt.b32 	%r946, %r945, %r944, 0x3340U;
	cvt.u32.u16 	%r947, %rs780;
	cvt.u32.u16 	%r948, %rs779;
	prmt.b32 	%r949, %r948, %r947, 0x3340U;
	prmt.b32 	%r950, %r949, %r946, 0x5410U;
	st.local.v2.b32 	[%rd2+16], {%r950, %r943};
	xor.b16  	%rs787, %rs1307, 92;
	xor.b16  	%rs788, %rs1306, 92;
	xor.b16  	%rs789, %rs1305, 92;
	xor.b16  	%rs790, %rs1304, 92;
	xor.b16  	%rs791, %rs1303, 92;
	xor.b16  	%rs792, %rs1302, 92;
	xor.b16  	%rs793, %rs1301, 92;
	xor.b16  	%rs794, %rs1300, 92;
	cvt.u32.u16 	%r951, %rs794;
	cvt.u32.u16 	%r952, %rs793;
	prmt.b32 	%r953, %r952, %r951, 0x3340U;
	cvt.u32.u16 	%r954, %rs792;
	cvt.u32.u16 	%r955, %rs791;
	prmt.b32 	%r956, %r955, %r954, 0x3340U;
	prmt.b32 	%r957, %r956, %r953, 0x5410U;
	cvt.u32.u16 	%r958, %rs790;
	cvt.u32.u16 	%r959, %rs789;
	prmt.b32 	%r960, %r959, %r958, 0x3340U;
	cvt.u32.u16 	%r961, %rs788;
	cvt.u32.u16 	%r962, %rs787;
	prmt.b32 	%r963, %r962, %r961, 0x3340U;
	prmt.b32 	%r964, %r963, %r960, 0x5410U;
	st.local.v2.b32 	[%rd2+24], {%r964, %r957};
	xor.b16  	%rs795, %rs1299, 92;
	xor.b16  	%rs796, %rs1298, 92;
	xor.b16  	%rs797, %rs1297, 92;
	xor.b16  	%rs798, %rs1296, 92;
	xor.b16  	%rs799, %rs1295, 92;
	xor.b16  	%rs800, %rs1294, 92;
	xor.b16  	%rs801, %rs1293, 92;
	xor.b16  	%rs802, %rs1292, 92;
	cvt.u32.u16 	%r965, %rs802;
	cvt.u32.u16 	%r966, %rs801;
	prmt.b32 	%r967, %r966, %r965, 0x3340U;
	cvt.u32.u16 	%r968, %rs800;
	cvt.u32.u16 	%r969, %rs799;
	prmt.b32 	%r970, %r969, %r968, 0x3340U;
	prmt.b32 	%r971, %r970, %r967, 0x5410U;
	cvt.u32.u16 	%r972, %rs798;
	cvt.u32.u16 	%r973, %rs797;
	prmt.b32 	%r974, %r973, %r972, 0x3340U;
	cvt.u32.u16 	%r975, %rs796;
	cvt.u32.u16 	%r976, %rs795;
	prmt.b32 	%r977, %r976, %r975, 0x3340U;
	prmt.b32 	%r978, %r977, %r974, 0x5410U;
	st.local.v2.b32 	[%rd2+32], {%r978, %r971};
	xor.b16  	%rs803, %rs1291, 92;
	xor.b16  	%rs804, %rs1290, 92;
	xor.b16  	%rs805, %rs1289, 92;
	xor.b16  	%rs806, %rs1288, 92;
	xor.b16  	%rs807, %rs1287, 92;
	xor.b16  	%rs808, %rs1286, 92;
	xor.b16  	%rs809, %rs1285, 92;
	xor.b16  	%rs810, %rs1284, 92;
	cvt.u32.u16 	%r979, %rs810;
	cvt.u32.u16 	%r980, %rs809;
	prmt.b32 	%r981, %r980, %r979, 0x3340U;
	cvt.u32.u16 	%r982, %rs808;
	cvt.u32.u16 	%r983, %rs807;
	prmt.b32 	%r984, %r983, %r982, 0x3340U;
	prmt.b32 	%r985, %r984, %r981, 0x5410U;
	cvt.u32.u16 	%r986, %rs806;
	cvt.u32.u16 	%r987, %rs805;
	prmt.b32 	%r988, %r987, %r986, 0x3340U;
	cvt.u32.u16 	%r989, %rs804;
	cvt.u32.u16 	%r990, %rs803;
	prmt.b32 	%r991, %r990, %r989, 0x3340U;
	prmt.b32 	%r992, %r991, %r988, 0x5410U;
	st.local.v2.b32 	[%rd2+40], {%r992, %r985};
	xor.b16  	%rs811, %rs1283, 92;
	xor.b16  	%rs812, %rs1282, 92;
	xor.b16  	%rs813, %rs1281, 92;
	xor.b16  	%rs814, %rs1280, 92;
	xor.b16  	%rs815, %rs1279, 92;
	xor.b16  	%rs816, %rs1278, 92;
	xor.b16  	%rs817, %rs1277, 92;
	xor.b16  	%rs818, %rs1276, 92;
	cvt.u32.u16 	%r993, %rs818;
	cvt.u32.u16 	%r994, %rs817;
	prmt.b32 	%r995, %r994, %r993, 0x3340U;
	cvt.u32.u16 	%r996, %rs816;
	cvt.u32.u16 	%r997, %rs815;
	prmt.b32 	%r998, %r997, %r996, 0x3340U;
	prmt.b32 	%r999, %r998, %r995, 0x5410U;
	cvt.u32.u16 	%r1000, %rs814;
	cvt.u32.u16 	%r1001, %rs813;
	prmt.b32 	%r1002, %r1001, %r1000, 0x3340U;
	cvt.u32.u16 	%r1003, %rs812;
	cvt.u32.u16 	%r1004, %rs811;
	prmt.b32 	%r1005, %r1004, %r1003, 0x3340U;
	prmt.b32 	%r1006, %r1005, %r1002, 0x5410U;
	st.local.v2.b32 	[%rd2+48], {%r1006, %r999};
	xor.b16  	%rs819, %rs1275, 92;
	xor.b16  	%rs820, %rs1274, 92;
	xor.b16  	%rs821, %rs1273, 92;
	xor.b16  	%rs822, %rs1272, 92;
	xor.b16  	%rs823, %rs1271, 92;
	xor.b16  	%rs824, %rs1270, 92;
	xor.b16  	%rs825, %rs1269, 92;
	xor.b16  	%rs826, %rs1268, 92;
	cvt.u32.u16 	%r1007, %rs826;
	cvt.u32.u16 	%r1008, %rs825;
	prmt.b32 	%r1009, %r1008, %r1007, 0x3340U;
	cvt.u32.u16 	%r1010, %rs824;
	cvt.u32.u16 	%r1011, %rs823;
	prmt.b32 	%r1012, %r1011, %r1010, 0x3340U;
	prmt.b32 	%r1013, %r1012, %r1009, 0x5410U;
	cvt.u32.u16 	%r1014, %rs822;
	cvt.u32.u16 	%r1015, %rs821;
	prmt.b32 	%r1016, %r1015, %r1014, 0x3340U;
	cvt.u32.u16 	%r1017, %rs820;
	cvt.u32.u16 	%r1018, %rs819;
	prmt.b32 	%r1019, %r1018, %r1017, 0x3340U;
	prmt.b32 	%r1020, %r1019, %r1016, 0x5410U;
	st.local.v2.b32 	[%rd2+56], {%r1020, %r1013};
	cvt.u32.u16 	%r1021, %rs1260;
	cvt.u32.u16 	%r1022, %rs1261;
	prmt.b32 	%r1023, %r1022, %r1021, 0x3340U;
	cvt.u32.u16 	%r1024, %rs1263;
	cvt.u32.u16 	%r1025, %rs1262;
	prmt.b32 	%r1026, %r1024, %r1025, 0x3340U;
	prmt.b32 	%r1027, %r1026, %r1023, 0x5410U;
	cvt.u32.u16 	%r1028, %rs1264;
	cvt.u32.u16 	%r1029, %rs1265;
	prmt.b32 	%r1030, %r1029, %r1028, 0x3340U;
	cvt.u32.u16 	%r1031, %rs1266;
	cvt.u32.u16 	%r1032, %rs1267;
	prmt.b32 	%r1033, %r1032, %r1031, 0x3340U;
	prmt.b32 	%r1034, %r1033, %r1030, 0x5410U;
	st.local.v2.b32 	[%rd2+64], {%r1034, %r1027};
	cvt.u32.u16 	%r1035, %rs1252;
	cvt.u32.u16 	%r1036, %rs1253;
	prmt.b32 	%r1037, %r1036, %r1035, 0x3340U;
	cvt.u32.u16 	%r1038, %rs1255;
	cvt.u32.u16 	%r1039, %rs1254;
	prmt.b32 	%r1040, %r1038, %r1039, 0x3340U;
	prmt.b32 	%r1041, %r1040, %r1037, 0x5410U;
	cvt.u32.u16 	%r1042, %rs1256;
	cvt.u32.u16 	%r1043, %rs1257;
	prmt.b32 	%r1044, %r1043, %r1042, 0x3340U;
	cvt.u32.u16 	%r1045, %rs1258;
	cvt.u32.u16 	%r1046, %rs1259;
	prmt.b32 	%r1047, %r1046, %r1045, 0x3340U;
	prmt.b32 	%r1048, %r1047, %r1044, 0x5410U;
	st.local.v2.b32 	[%rd2+72], {%r1048, %r1041};
	cvt.u32.u16 	%r1049, %rs1244;
	cvt.u32.u16 	%r1050, %rs1245;
	prmt.b32 	%r1051, %r1050, %r1049, 0x3340U;
	cvt.u32.u16 	%r1052, %rs1247;
	cvt.u32.u16 	%r1053, %rs1246;
	prmt.b32 	%r1054, %r1052, %r1053, 0x3340U;
	prmt.b32 	%r1055, %r1054, %r1051, 0x5410U;
	cvt.u32.u16 	%r1056, %rs1248;
	cvt.u32.u16 	%r1057, %rs1249;
	prmt.b32 	%r1058, %r1057, %r1056, 0x3340U;
	cvt.u32.u16 	%r1059, %rs1250;
	cvt.u32.u16 	%r1060, %rs1251;
	prmt.b32 	%r1061, %r1060, %r1059, 0x3340U;
	prmt.b32 	%r1062, %r1061, %r1058, 0x5410U;
	st.local.v2.b32 	[%rd2+80], {%r1062, %r1055};
	cvt.u32.u16 	%r1063, %rs1236;
	cvt.u32.u16 	%r1064, %rs1237;
	prmt.b32 	%r1065, %r1064, %r1063, 0x3340U;
	cvt.u32.u16 	%r1066, %rs1239;
	cvt.u32.u16 	%r1067, %rs1238;
	prmt.b32 	%r1068, %r1066, %r1067, 0x3340U;
	prmt.b32 	%r1069, %r1068, %r1065, 0x5410U;
	cvt.u32.u16 	%r1070, %rs1240;
	cvt.u32.u16 	%r1071, %rs1241;
	prmt.b32 	%r1072, %r1071, %r1070, 0x3340U;
	cvt.u32.u16 	%r1073, %rs1242;
	cvt.u32.u16 	%r1074, %rs1243;
	prmt.b32 	%r1075, %r1074, %r1073, 0x3340U;
	prmt.b32 	%r1076, %r1075, %r1072, 0x5410U;
	st.local.v2.b32 	[%rd2+88], {%r1076, %r1069};
	cvt.u32.u16 	%r1077, %rs1228;
	cvt.u32.u16 	%r1078, %rs1229;
	prmt.b32 	%r1079, %r1078, %r1077, 0x3340U;
	cvt.u32.u16 	%r1080, %rs1231;
	cvt.u32.u16 	%r1081, %rs1230;
	prmt.b32 	%r1082, %r1080, %r1081, 0x3340U;
	prmt.b32 	%r1083, %r1082, %r1079, 0x5410U;
	cvt.u32.u16 	%r1084, %rs1232;
	cvt.u32.u16 	%r1085, %rs1233;
	prmt.b32 	%r1086, %r1085, %r1084, 0x3340U;
	cvt.u32.u16 	%r1087, %rs1234;
	cvt.u32.u16 	%r1088, %rs1235;
	prmt.b32 	%r1089, %r1088, %r1087, 0x3340U;
	prmt.b32 	%r1090, %r1089, %r1086, 0x5410U;
	st.local.v2.b32 	[%rd2+96], {%r1090, %r1083};
	cvt.u32.u16 	%r1091, %rs1220;
	cvt.u32.u16 	%r1092, %rs1221;
	prmt.b32 	%r1093, %r1092, %r1091, 0x3340U;
	cvt.u32.u16 	%r1094, %rs1223;
	cvt.u32.u16 	%r1095, %rs1222;
	prmt.b32 	%r1096, %r1094, %r1095, 0x3340U;
	prmt.b32 	%r1097, %r1096, %r1093, 0x5410U;
	cvt.u32.u16 	%r1098, %rs1224;
	cvt.u32.u16 	%r1099, %rs1225;
	prmt.b32 	%r1100, %r1099, %r1098, 0x3340U;
	cvt.u32.u16 	%r1101, %rs1226;
	cvt.u32.u16 	%r1102, %rs1227;
	prmt.b32 	%r1103, %r1102, %r1101, 0x3340U;
	prmt.b32 	%r1104, %r1103, %r1100, 0x5410U;
	st.local.v2.b32 	[%rd2+104], {%r1104, %r1097};
	cvt.u32.u16 	%r1105, %rs1212;
	cvt.u32.u16 	%r1106, %rs1213;
	prmt.b32 	%r1107, %r1106, %r1105, 0x3340U;
	cvt.u32.u16 	%r1108, %rs1215;
	cvt.u32.u16 	%r1109, %rs1214;
	prmt.b32 	%r1110, %r1108, %r1109, 0x3340U;
	prmt.b32 	%r1111, %r1110, %r1107, 0x5410U;
	cvt.u32.u16 	%r1112, %rs1216;
	cvt.u32.u16 	%r1113, %rs1217;
	prmt.b32 	%r1114, %r1113, %r1112, 0x3340U;
	cvt.u32.u16 	%r1115, %rs1218;
	cvt.u32.u16 	%r1116, %rs1219;
	prmt.b32 	%r1117, %r1116, %r1115, 0x3340U;
	prmt.b32 	%r1118, %r1117, %r1114, 0x5410U;
	st.local.v2.b32 	[%rd2+112], {%r1118, %r1111};
	cvt.u32.u16 	%r1119, %rs1204;
	cvt.u32.u16 	%r1120, %rs1205;
	prmt.b32 	%r1121, %r1120, %r1119, 0x3340U;
	cvt.u32.u16 	%r1122, %rs1207;
	cvt.u32.u16 	%r1123, %rs1206;
	prmt.b32 	%r1124, %r1122, %r1123, 0x3340U;
	prmt.b32 	%r1125, %r1124, %r1121, 0x5410U;
	cvt.u32.u16 	%r1126, %rs1208;
	cvt.u32.u16 	%r1127, %rs1209;
	prmt.b32 	%r1128, %r1127, %r1126, 0x3340U;
	cvt.u32.u16 	%r1129, %rs1210;
	cvt.u32.u16 	%r1130, %rs1211;
	prmt.b32 	%r1131, %r1130, %r1129, 0x3340U;
	prmt.b32 	%r1132, %r1131, %r1128, 0x5410U;
	st.local.v2.b32 	[%rd2+120], {%r1132, %r1125};
	mov.b64 	%rd1400, 7640891576956012808;
	st.local.u64 	[%rd2+264], %rd1400;
	mov.b64 	%rd1401, -4942790177534073029;
	st.local.u64 	[%rd2+272], %rd1401;
	mov.b64 	%rd1402, 4354685564936845355;
	st.local.u64 	[%rd2+280], %rd1402;
	mov.b64 	%rd1403, -6534734903238641935;
	st.local.u64 	[%rd2+288], %rd1403;
	mov.b64 	%rd1404, 5840696475078001361;
	st.local.u64 	[%rd2+296], %rd1404;
	mov.b64 	%rd1405, -7276294671716946913;
	st.local.u64 	[%rd2+304], %rd1405;
	mov.b64 	%rd1406, 2270897969802886507;
	st.local.u64 	[%rd2+312], %rd1406;
	mov.b64 	%rd1407, 6620516959819538809;
	st.local.u64 	[%rd2+320], %rd1407;
	mov.b64 	%rd1408, 128;
	st.local.u64 	[%rd2+256], %rd1408;
	cvt.u64.u16 	%rd1409, %rs1331;
	shl.b64 	%rd1410, %rd1409, 56;
	xor.b64  	%rd1411, %rd1410, 6629298651489370112;
	cvt.u64.u16 	%rd1412, %rs1330;
	shl.b64 	%rd1413, %rd1412, 48;
	and.b64  	%rd1414, %rd1413, 71776119061217280;
	xor.b64  	%rd1415, %rd1414, 25895697857380352;
	or.b64  	%rd1416, %rd1415, %rd1411;
	cvt.u64.u16 	%rd1417, %rs1329;
	shl.b64 	%rd1418, %rd1417, 40;
	and.b64  	%rd1419, %rd1418, 280375465082880;
	xor.b64  	%rd1420, %rd1419, 101155069755392;
	or.b64  	%rd1421, %rd1416, %rd1420;
	cvt.u64.u16 	%rd1422, %rs1328;
	shl.b64 	%rd1423, %rd1422, 32;
	and.b64  	%rd1424, %rd1423, 1095216660480;
	xor.b64  	%rd1425, %rd1424, 395136991232;
	or.b64  	%rd1426, %rd1421, %rd1425;
	cvt.u32.u16 	%r1133, %rs1327;
	and.b32  	%r1134, %r1133, 255;
	mul.wide.u32 	%rd1427, %r1134, 16777216;
	xor.b64  	%rd1428, %rd1427, 1543503872;
	or.b64  	%rd1429, %rd1426, %rd1428;
	cvt.u32.u16 	%r1135, %rs1326;
	and.b32  	%r1136, %r1135, 255;
	mul.wide.u32 	%rd1430, %r1136, 65536;
	xor.b64  	%rd1431, %rd1430, 6029312;
	or.b64  	%rd1432, %rd1429, %rd1431;
	cvt.u32.u16 	%r1137, %rs1325;
	and.b32  	%r1138, %r1137, 255;
	mul.wide.u32 	%rd1433, %r1138, 256;
	xor.b64  	%rd1434, %rd1433, 23552;
	or.b64  	%rd1435, %rd1432, %rd1434;
	cvt.u64.u16 	%rd1436, %rs770;
	and.b64  	%rd1437, %rd1436, 255;
	or.b64  	%rd5644, %rd1435, %rd1437;
	cvt.u64.u16 	%rd1438, %rs1323;
	shl.b64 	%rd1439, %rd1438, 56;
	xor.b64  	%rd1440, %rd1439, 6629298651489370112;
	cvt.u64.u16 	%rd1441, %rs1322;
	shl.b64 	%rd1442, %rd1441, 48;
	and.b64  	%rd1443, %rd1442, 71776119061217280;
	xor.b64  	%rd1444, %rd1443, 25895697857380352;
	or.b64  	%rd1445, %rd1444, %rd1440;
	cvt.u64.u16 	%rd1446, %rs1321;
	shl.b64 	%rd1447, %rd1446, 40;
	and.b64  	%rd1448, %rd1447, 280375465082880;
	xor.b64  	%rd1449, %rd1448, 101155069755392;
	or.b64  	%rd1450, %rd1445, %rd1449;
	cvt.u64.u16 	%rd1451, %rs1320;
	shl.b64 	%rd1452, %rd1451, 32;
	and.b64  	%rd1453, %rd1452, 1095216660480;
	xor.b64  	%rd1454, %rd1453, 395136991232;
	or.b64  	%rd1455, %rd1450, %rd1454;
	cvt.u32.u16 	%r1139, %rs1319;
	and.b32  	%r1140, %r1139, 255;
	mul.wide.u32 	%rd1456, %r1140, 16777216;
	xor.b64  	%rd1457, %rd1456, 1543503872;
	or.b64  	%rd1458, %rd1455, %rd1457;
	cvt.u32.u16 	%r1141, %rs1318;
	and.b32  	%r1142, %r1141, 255;
	mul.wide.u32 	%rd1459, %r1142, 65536;
	xor.b64  	%rd1460, %rd1459, 6029312;
	or.b64  	%rd1461, %rd1458, %rd1460;
	cvt.u32.u16 	%r1143, %rs1317;
	and.b32  	%r1144, %r1143, 255;
	mul.wide.u32 	%rd1462, %r1144, 256;
	xor.b64  	%rd1463, %rd1462, 23552;
	or.b64  	%rd1464, %rd1461, %rd1463;
	cvt.u64.u16 	%rd1465, %rs778;
	and.b64  	%rd1466, %rd1465, 255;
	or.b64  	%rd1467, %rd1464, %rd1466;
	st.local.v2.u64 	[%rd5785], {%rd5644, %rd1467};
	cvt.u64.u16 	%rd1468, %rs1315;
	shl.b64 	%rd1469, %rd1468, 56;
	xor.b64  	%rd1470, %rd1469, 6629298651489370112;
	cvt.u64.u16 	%rd1471, %rs1314;
	shl.b64 	%rd1472, %rd1471, 48;
	and.b64  	%rd1473, %rd1472, 71776119061217280;
	xor.b64  	%rd1474, %rd1473, 25895697857380352;
	or.b64  	%rd1475, %rd1474, %rd1470;
	cvt.u64.u16 	%rd1476, %rs1313;
	shl.b64 	%rd1477, %rd1476, 40;
	and.b64  	%rd1478, %rd1477, 280375465082880;
	xor.b64  	%rd1479, %rd1478, 101155069755392;
	or.b64  	%rd1480, %rd1475, %rd1479;
	cvt.u64.u16 	%rd1481, %rs1312;
	shl.b64 	%rd1482, %rd1481, 32;
	and.b64  	%rd1483, %rd1482, 1095216660480;
	xor.b64  	%rd1484, %rd1483, 395136991232;
	or.b64  	%rd1485, %rd1480, %rd1484;
	cvt.u32.u16 	%r1145, %rs1311;
	and.b32  	%r1146, %r1145, 255;
	mul.wide.u32 	%rd1486, %r1146, 16777216;
	xor.b64  	%rd1487, %rd1486, 1543503872;
	or.b64  	%rd1488, %rd1485, %rd1487;
	cvt.u32.u16 	%r1147, %rs1310;
	and.b32  	%r1148, %r1147, 255;
	mul.wide.u32 	%rd1489, %r1148, 65536;
	xor.b64  	%rd1490, %rd1489, 6029312;
	or.b64  	%rd1491, %rd1488, %rd1490;
	cvt.u32.u16 	%r1149, %rs1309;
	and.b32  	%r1150, %r1149, 255;
	mul.wide.u32 	%rd1492, %r1150, 256;
	xor.b64  	%rd1493, %rd1492, 23552;
	or.b64  	%rd1494, %rd1491, %rd1493;
	cvt.u64.u16 	%rd1495, %rs786;
	and.b64  	%rd1496, %rd1495, 255;
	or.b64  	%rd1497, %rd1494, %rd1496;
	cvt.u64.u16 	%rd1498, %rs1307;
	shl.b64 	%rd1499, %rd1498, 56;
	xor.b64  	%rd1500, %rd1499, 6629298651489370112;
	cvt.u64.u16 	%rd1501, %rs1306;
	shl.b64 	%rd1502, %rd1501, 48;
	and.b64  	%rd1503, %rd1502, 71776119061217280;
	xor.b64  	%rd1504, %rd1503, 25895697857380352;
	or.b64  	%rd1505, %rd1504, %rd1500;
	cvt.u64.u16 	%rd1506, %rs1305;
	shl.b64 	%rd1507, %rd1506, 40;
	and.b64  	%rd1508, %rd1507, 280375465082880;
	xor.b64  	%rd1509, %rd1508, 101155069755392;
	or.b64  	%rd1510, %rd1505, %rd1509;
	cvt.u64.u16 	%rd1511, %rs1304;
	shl.b64 	%rd1512, %rd1511, 32;
	and.b64  	%rd1513, %rd1512, 1095216660480;
	xor.b64  	%rd1514, %rd1513, 395136991232;
	or.b64  	%rd1515, %rd1510, %rd1514;
	cvt.u32.u16 	%r1151, %rs1303;
	and.b32  	%r1152, %r1151, 255;
	mul.wide.u32 	%rd1516, %r1152, 16777216;
	xor.b64  	%rd1517, %rd1516, 1543503872;
	or.b64  	%rd1518, %rd1515, %rd1517;
	cvt.u32.u16 	%r1153, %rs1302;
	and.b32  	%r1154, %r1153, 255;
	mul.wide.u32 	%rd1519, %r1154, 65536;
	xor.b64  	%rd1520, %rd1519, 6029312;
	or.b64  	%rd1521, %rd1518, %rd1520;
	cvt.u32.u16 	%r1155, %rs1301;
	and.b32  	%r1156, %r1155, 255;
	mul.wide.u32 	%rd1522, %r1156, 256;
	xor.b64  	%rd1523, %rd1522, 23552;
	or.b64  	%rd1524, %rd1521, %rd1523;
	cvt.u64.u16 	%rd1525, %rs794;
	and.b64  	%rd1526, %rd1525, 255;
	or.b64  	%rd1527, %rd1524, %rd1526;
	st.local.v2.u64 	[%rd5785+16], {%rd1497, %rd1527};
	cvt.u64.u16 	%rd1528, %rs1299;
	shl.b64 	%rd1529, %rd1528, 56;
	xor.b64  	%rd1530, %rd1529, 6629298651489370112;
	cvt.u64.u16 	%rd1531, %rs1298;
	shl.b64 	%rd1532, %rd1531, 48;
	and.b64  	%rd1533, %rd1532, 71776119061217280;
	xor.b64  	%rd1534, %rd1533, 25895697857380352;
	or.b64  	%rd1535, %rd1534, %rd1530;
	cvt.u64.u16 	%rd1536, %rs1297;
	shl.b64 	%rd1537, %rd1536, 40;
	and.b64  	%rd1538, %rd1537, 280375465082880;
	xor.b64  	%rd1539, %rd1538, 101155069755392;
	or.b64  	%rd1540, %rd1535, %rd1539;
	cvt.u64.u16 	%rd1541, %rs1296;
	shl.b64 	%rd1542, %rd1541, 32;
	and.b64  	%rd1543, %rd1542, 1095216660480;
	xor.b64  	%rd1544, %rd1543, 395136991232;
	or.b64  	%rd1545, %rd1540, %rd1544;
	cvt.u32.u16 	%r1157, %rs1295;
	and.b32  	%r1158, %r1157, 255;
	mul.wide.u32 	%rd1546, %r1158, 16777216;
	xor.b64  	%rd1547, %rd1546, 1543503872;
	or.b64  	%rd1548, %rd1545, %rd1547;
	cvt.u32.u16 	%r1159, %rs1294;
	and.b32  	%r1160, %r1159, 255;
	mul.wide.u32 	%rd1549, %r1160, 65536;
	xor.b64  	%rd1550, %rd1549, 6029312;
	or.b64  	%rd1551, %rd1548, %rd1550;
	cvt.u32.u16 	%r1161, %rs1293;
	and.b32  	%r1162, %r1161, 255;
	mul.wide.u32 	%rd1552, %r1162, 256;
	xor.b64  	%rd1553, %rd1552, 23552;
	or.b64  	%rd1554, %rd1551, %rd1553;
	cvt.u64.u16 	%rd1555, %rs802;
	and.b64  	%rd1556, %rd1555, 255;
	or.b64  	%rd1557, %rd1554, %rd1556;
	cvt.u64.u16 	%rd1558, %rs1291;
	shl.b64 	%rd1559, %rd1558, 56;
	xor.b64  	%rd1560, %rd1559, 6629298651489370112;
	cvt.u64.u16 	%rd1561, %rs1290;
	shl.b64 	%rd1562, %rd1561, 48;
	and.b64  	%rd1563, %rd1562, 71776119061217280;
	xor.b64  	%rd1564, %rd1563, 25895697857380352;
	or.b64  	%rd1565, %rd1564, %rd1560;
	cvt.u64.u16 	%rd1566, %rs1289;
	shl.b64 	%rd1567, %rd1566, 40;
	and.b64  	%rd1568, %rd1567, 280375465082880;
	xor.b64  	%rd1569, %rd1568, 101155069755392;
	or.b64  	%rd1570, %rd1565, %rd1569;
	cvt.u64.u16 	%rd1571, %rs1288;
	shl.b64 	%rd1572, %rd1571, 32;
	and.b64  	%rd1573, %rd1572, 1095216660480;
	xor.b64  	%rd1574, %rd1573, 395136991232;
	or.b64  	%rd1575, %rd1570, %rd1574;
	cvt.u32.u16 	%r1163, %rs1287;
	and.b32  	%r1164, %r1163, 255;
	mul.wide.u32 	%rd1576, %r1164, 16777216;
	xor.b64  	%rd1577, %rd1576, 1543503872;
	or.b64  	%rd1578, %rd1575, %rd1577;
	cvt.u32.u16 	%r1165, %rs1286;
	and.b32  	%r1166, %r1165, 255;
	mul.wide.u32 	%rd1579, %r1166, 65536;
	xor.b64  	%rd1580, %rd1579, 6029312;
	or.b64  	%rd1581, %rd1578, %rd1580;
	cvt.u32.u16 	%r1167, %rs1285;
	and.b32  	%r1168, %r1167, 255;
	mul.wide.u32 	%rd1582, %r1168, 256;
	xor.b64  	%rd1583, %rd1582, 23552;
	or.b64  	%rd1584, %rd1581, %rd1583;
	cvt.u64.u16 	%rd1585, %rs810;
	and.b64  	%rd1586, %rd1585, 255;
	or.b64  	%rd1587, %rd1584, %rd1586;
	st.local.v2.u64 	[%rd5785+32], {%rd1557, %rd1587};
	cvt.u64.u16 	%rd1588, %rs1283;
	shl.b64 	%rd1589, %rd1588, 56;
	xor.b64  	%rd1590, %rd1589, 6629298651489370112;
	cvt.u64.u16 	%rd1591, %rs1282;
	shl.b64 	%rd1592, %rd1591, 48;
	and.b64  	%rd1593, %rd1592, 71776119061217280;
	xor.b64  	%rd1594, %rd1593, 25895697857380352;
	or.b64  	%rd1595, %rd1594, %rd1590;
	cvt.u64.u16 	%rd1596, %rs1281;
	shl.b64 	%rd1597, %rd1596, 40;
	and.b64  	%rd1598, %rd1597, 280375465082880;
	xor.b64  	%rd1599, %rd1598, 101155069755392;
	or.b64  	%rd1600, %rd1595, %rd1599;
	cvt.u64.u16 	%rd1601, %rs1280;
	shl.b64 	%rd1602, %rd1601, 32;
	and.b64  	%rd1603, %rd1602, 1095216660480;
	xor.b64  	%rd1604, %rd1603, 395136991232;
	or.b64  	%rd1605, %rd1600, %rd1604;
	cvt.u32.u16 	%r1169, %rs1279;
	and.b32  	%r1170, %r1169, 255;
	mul.wide.u32 	%rd1606, %r1170, 16777216;
	xor.b64  	%rd1607, %rd1606, 1543503872;
	or.b64  	%rd1608, %rd1605, %rd1607;
	cvt.u32.u16 	%r1171, %rs1278;
	and.b32  	%r1172, %r1171, 255;
	mul.wide.u32 	%rd1609, %r1172, 65536;
	xor.b64  	%rd1610, %rd1609, 6029312;
	or.b64  	%rd1611, %rd1608, %rd1610;
	cvt.u32.u16 	%r1173, %rs1277;
	and.b32  	%r1174, %r1173, 255;
	mul.wide.u32 	%rd1612, %r1174, 256;
	xor.b64  	%rd1613, %rd1612, 23552;
	or.b64  	%rd1614, %rd1611, %rd1613;
	cvt.u64.u16 	%rd1615, %rs818;
	and.b64  	%rd1616, %rd1615, 255;
	or.b64  	%rd1617, %rd1614, %rd1616;
	cvt.u64.u16 	%rd1618, %rs1275;
	shl.b64 	%rd1619, %rd1618, 56;
	xor.b64  	%rd1620, %rd1619, 6629298651489370112;
	cvt.u64.u16 	%rd1621, %rs1274;
	shl.b64 	%rd1622, %rd1621, 48;
	and.b64  	%rd1623, %rd1622, 71776119061217280;
	xor.b64  	%rd1624, %rd1623, 25895697857380352;
	or.b64  	%rd1625, %rd1624, %rd1620;
	cvt.u64.u16 	%rd1626, %rs1273;
	shl.b64 	%rd1627, %rd1626, 40;
	and.b64  	%rd1628, %rd1627, 280375465082880;
	xor.b64  	%rd1629, %rd1628, 101155069755392;
	or.b64  	%rd1630, %rd1625, %rd1629;
	cvt.u64.u16 	%rd1631, %rs1272;
	shl.b64 	%rd1632, %rd1631, 32;
	and.b64  	%rd1633, %rd1632, 1095216660480;
	xor.b64  	%rd1634, %rd1633, 395136991232;
	or.b64  	%rd1635, %rd1630, %rd1634;
	cvt.u32.u16 	%r1175, %rs1271;
	and.b32  	%r1176, %r1175, 255;
	mul.wide.u32 	%rd1636, %r1176, 16777216;
	xor.b64  	%rd1637, %rd1636, 1543503872;
	or.b64  	%rd1638, %rd1635, %rd1637;
	cvt.u32.u16 	%r1177, %rs1270;
	and.b32  	%r1178, %r1177, 255;
	mul.wide.u32 	%rd1639, %r1178, 65536;
	xor.b64  	%rd1640, %rd1639, 6029312;
	or.b64  	%rd1641, %rd1638, %rd1640;
	cvt.u32.u16 	%r1179, %rs1269;
	and.b32  	%r1180, %r1179, 255;
	mul.wide.u32 	%rd1642, %r1180, 256;
	xor.b64  	%rd1643, %rd1642, 23552;
	or.b64  	%rd1644, %rd1641, %rd1643;
	cvt.u64.u16 	%rd1645, %rs826;
	and.b64  	%rd1646, %rd1645, 255;
	or.b64  	%rd1647, %rd1644, %rd1646;
	st.local.v2.u64 	[%rd5785+48], {%rd1617, %rd1647};
	cvt.u64.u16 	%rd1648, %rs1267;
	shl.b64 	%rd1649, %rd1648, 56;
	cvt.u64.u16 	%rd1650, %rs1266;
	shl.b64 	%rd1651, %rd1650, 48;
	and.b64  	%rd1652, %rd1651, 71776119061217280;
	or.b64  	%rd1653, %rd1652, %rd1649;
	cvt.u64.u16 	%rd1654, %rs1265;
	shl.b64 	%rd1655, %rd1654, 40;
	and.b64  	%rd1656, %rd1655, 280375465082880;
	or.b64  	%rd1657, %rd1653, %rd1656;
	cvt.u64.u16 	%rd1658, %rs1264;
	shl.b64 	%rd1659, %rd1658, 32;
	and.b64  	%rd1660, %rd1659, 1095216660480;
	or.b64  	%rd1661, %rd1657, %rd1660;
	and.b32  	%r1181, %r1024, 255;
	mul.wide.u32 	%rd1662, %r1181, 16777216;
	or.b64  	%rd1663, %rd1661, %rd1662;
	and.b32  	%r1182, %r1025, 255;
	mul.wide.u32 	%rd1664, %r1182, 65536;
	or.b64  	%rd1665, %rd1663, %rd1664;
	and.b32  	%r1183, %r1022, 255;
	mul.wide.u32 	%rd1666, %r1183, 256;
	or.b64  	%rd1667, %rd1665, %rd1666;
	cvt.u64.u16 	%rd1668, %rs1260;
	and.b64  	%rd1669, %rd1668, 255;
	or.b64  	%rd1670, %rd1667, %rd1669;
	cvt.u64.u16 	%rd1671, %rs1259;
	shl.b64 	%rd1672, %rd1671, 56;
	cvt.u64.u16 	%rd1673, %rs1258;
	shl.b64 	%rd1674, %rd1673, 48;
	and.b64  	%rd1675, %rd1674, 71776119061217280;
	or.b64  	%rd1676, %rd1675, %rd1672;
	cvt.u64.u16 	%rd1677, %rs1257;
	shl.b64 	%rd1678, %rd1677, 40;
	and.b64  	%rd1679, %rd1678, 280375465082880;
	or.b64  	%rd1680, %rd1676, %rd1679;
	cvt.u64.u16 	%rd1681, %rs1256;
	shl.b64 	%rd1682, %rd1681, 32;
	and.b64  	%rd1683, %rd1682, 1095216660480;
	or.b64  	%rd1684, %rd1680, %rd1683;
	and.b32  	%r1184, %r1038, 255;
	mul.wide.u32 	%rd1685, %r1184, 16777216;
	or.b64  	%rd1686, %rd1684, %rd1685;
	and.b32  	%r1185, %r1039, 255;
	mul.wide.u32 	%rd1687, %r1185, 65536;
	or.b64  	%rd1688, %rd1686, %rd1687;
	and.b32  	%r1186, %r1036, 255;
	mul.wide.u32 	%rd1689, %r1186, 256;
	or.b64  	%rd1690, %rd1688, %rd1689;
	cvt.u64.u16 	%rd1691, %rs1252;
	and.b64  	%rd1692, %rd1691, 255;
	or.b64  	%rd1693, %rd1690, %rd1692;
	st.local.v2.u64 	[%rd5785+64], {%rd1670, %rd1693};
	cvt.u64.u16 	%rd1694, %rs1251;
	shl.b64 	%rd1695, %rd1694, 56;
	cvt.u64.u16 	%rd1696, %rs1250;
	shl.b64 	%rd1697, %rd1696, 48;
	and.b64  	%rd1698, %rd1697, 71776119061217280;
	or.b64  	%rd1699, %rd1698, %rd1695;
	cvt.u64.u16 	%rd1700, %rs1249;
	shl.b64 	%rd1701, %rd1700, 40;
	and.b64  	%rd1702, %rd1701, 280375465082880;
	or.b64  	%rd1703, %rd1699, %rd1702;
	cvt.u64.u16 	%rd1704, %rs1248;
	shl.b64 	%rd1705, %rd1704, 32;
	and.b64  	%rd1706, %rd1705, 1095216660480;
	or.b64  	%rd1707, %rd1703, %rd1706;
	and.b32  	%r1187, %r1052, 255;
	mul.wide.u32 	%rd1708, %r1187, 16777216;
	or.b64  	%rd1709, %rd1707, %rd1708;
	and.b32  	%r1188, %r1053, 255;
	mul.wide.u32 	%rd1710, %r1188, 65536;
	or.b64  	%rd1711, %rd1709, %rd1710;
	and.b32  	%r1189, %r1050, 255;
	mul.wide.u32 	%rd1712, %r1189, 256;
	or.b64  	%rd1713, %rd1711, %rd1712;
	cvt.u64.u16 	%rd1714, %rs1244;
	and.b64  	%rd1715, %rd1714, 255;
	or.b64  	%rd1716, %rd1713, %rd1715;
	cvt.u64.u16 	%rd1717, %rs1243;
	shl.b64 	%rd1718, %rd1717, 56;
	cvt.u64.u16 	%rd1719, %rs1242;
	shl.b64 	%rd1720, %rd1719, 48;
	and.b64  	%rd1721, %rd1720, 71776119061217280;
	or.b64  	%rd1722, %rd1721, %rd1718;
	cvt.u64.u16 	%rd1723, %rs1241;
	shl.b64 	%rd1724, %rd1723, 40;
	and.b64  	%rd1725, %rd1724, 280375465082880;
	or.b64  	%rd1726, %rd1722, %rd1725;
	cvt.u64.u16 	%rd1727, %rs1240;
	shl.b64 	%rd1728, %rd1727, 32;
	and.b64  	%rd1729, %rd1728, 1095216660480;
	or.b64  	%rd1730, %rd1726, %rd1729;
	and.b32  	%r1190, %r1066, 255;
	mul.wide.u32 	%rd1731, %r1190, 16777216;
	or.b64  	%rd1732, %rd1730, %rd1731;
	and.b32  	%r1191, %r1067, 255;
	mul.wide.u32 	%rd1733, %r1191, 65536;
	or.b64  	%rd1734, %rd1732, %rd1733;
	and.b32  	%r1192, %r1064, 255;
	mul.wide.u32 	%rd1735, %r1192, 256;
	or.b64  	%rd1736, %rd1734, %rd1735;
	cvt.u64.u16 	%rd1737, %rs1236;
	and.b64  	%rd1738, %rd1737, 255;
	or.b64  	%rd1739, %rd1736, %rd1738;
	st.local.v2.u64 	[%rd5785+80], {%rd1716, %rd1739};
	cvt.u64.u16 	%rd1740, %rs1235;
	shl.b64 	%rd1741, %rd1740, 56;
	cvt.u64.u16 	%rd1742, %rs1234;
	shl.b64 	%rd1743, %rd1742, 48;
	and.b64  	%rd1744, %rd1743, 71776119061217280;
	or.b64  	%rd1745, %rd1744, %rd1741;
	cvt.u64.u16 	%rd1746, %rs1233;
	shl.b64 	%rd1747, %rd1746, 40;
	and.b64  	%rd1748, %rd1747, 280375465082880;
	or.b64  	%rd1749, %rd1745, %rd1748;
	cvt.u64.u16 	%rd1750, %rs1232;
	shl.b64 	%rd1751, %rd1750, 32;
	and.b64  	%rd1752, %rd1751, 1095216660480;
	or.b64  	%rd1753, %rd1749, %rd1752;
	and.b32  	%r1193, %r1080, 255;
	mul.wide.u32 	%rd1754, %r1193, 16777216;
	or.b64  	%rd1755, %rd1753, %rd1754;
	and.b32  	%r1194, %r1081, 255;
	mul.wide.u32 	%rd1756, %r1194, 65536;
	or.b64  	%rd1757, %rd1755, %rd1756;
	and.b32  	%r1195, %r1078, 255;
	mul.wide.u32 	%rd1758, %r1195, 256;
	or.b64  	%rd1759, %rd1757, %rd1758;
	cvt.u64.u16 	%rd1760, %rs1228;
	and.b64  	%rd1761, %rd1760, 255;
	or.b64  	%rd1762, %rd1759, %rd1761;
	cvt.u64.u16 	%rd1763, %rs1227;
	shl.b64 	%rd1764, %rd1763, 56;
	cvt.u64.u16 	%rd1765, %rs1226;
	shl.b64 	%rd1766, %rd1765, 48;
	and.b64  	%rd1767, %rd1766, 71776119061217280;
	or.b64  	%rd1768, %rd1767, %rd1764;
	cvt.u64.u16 	%rd1769, %rs1225;
	shl.b64 	%rd1770, %rd1769, 40;
	and.b64  	%rd1771, %rd1770, 280375465082880;
	or.b64  	%rd1772, %rd1768, %rd1771;
	cvt.u64.u16 	%rd1773, %rs1224;
	shl.b64 	%rd1774, %rd1773, 32;
	and.b64  	%rd1775, %rd1774, 1095216660480;
	or.b64  	%rd1776, %rd1772, %rd1775;
	and.b32  	%r1196, %r1094, 255;
	mul.wide.u32 	%rd1777, %r1196, 16777216;
	or.b64  	%rd1778, %rd1776, %rd1777;
	and.b32  	%r1197, %r1095, 255;
	mul.wide.u32 	%rd1779, %r1197, 65536;
	or.b64  	%rd1780, %rd1778, %rd1779;
	and.b32  	%r1198, %r1092, 255;
	mul.wide.u32 	%rd1781, %r1198, 256;
	or.b64  	%rd1782, %rd1780, %rd1781;
	cvt.u64.u16 	%rd1783, %rs1220;
	and.b64  	%rd1784, %rd1783, 255;
	or.b64  	%rd1785, %rd1782, %rd1784;
	st.local.v2.u64 	[%rd5785+96], {%rd1762, %rd1785};
	cvt.u64.u16 	%rd1786, %rs1219;
	shl.b64 	%rd1787, %rd1786, 56;
	cvt.u64.u16 	%rd1788, %rs1218;
	shl.b64 	%rd1789, %rd1788, 48;
	and.b64  	%rd1790, %rd1789, 71776119061217280;
	or.b64  	%rd1791, %rd1790, %rd1787;
	cvt.u64.u16 	%rd1792, %rs1217;
	shl.b64 	%rd1793, %rd1792, 40;
	and.b64  	%rd1794, %rd1793, 280375465082880;
	or.b64  	%rd1795, %rd1791, %rd1794;
	cvt.u64.u16 	%rd1796, %rs1216;
	shl.b64 	%rd1797, %rd1796, 32;
	and.b64  	%rd1798, %rd1797, 1095216660480;
	or.b64  	%rd1799, %rd1795, %rd1798;
	and.b32  	%r1199, %r1108, 255;
	mul.wide.u32 	%rd1800, %r1199, 16777216;
	or.b64  	%rd1801, %rd1799, %rd1800;
	and.b32  	%r1200, %r1109, 255;
	mul.wide.u32 	%rd1802, %r1200, 65536;
	or.b64  	%rd1803, %rd1801, %rd1802;
	and.b32  	%r1201, %r1106, 255;
	mul.wide.u32 	%rd1804, %r1201, 256;
	or.b64  	%rd1805, %rd1803, %rd1804;
	cvt.u64.u16 	%rd1806, %rs1212;
	and.b64  	%rd1807, %rd1806, 255;
	or.b64  	%rd5645, %rd1805, %rd1807;
	cvt.u64.u16 	%rd1808, %rs1211;
	shl.b64 	%rd1809, %rd1808, 56;
	cvt.u64.u16 	%rd1810, %rs1210;
	shl.b64 	%rd1811, %rd1810, 48;
	and.b64  	%rd1812, %rd1811, 71776119061217280;
	or.b64  	%rd1813, %rd1812, %rd1809;
	cvt.u64.u16 	%rd1814, %rs1209;
	shl.b64 	%rd1815, %rd1814, 40;
	and.b64  	%rd1816, %rd1815, 280375465082880;
	or.b64  	%rd1817, %rd1813, %rd1816;
	cvt.u64.u16 	%rd1818, %rs1208;
	shl.b64 	%rd1819, %rd1818, 32;
	and.b64  	%rd1820, %rd1819, 1095216660480;
	or.b64  	%rd1821, %rd1817, %rd1820;
	and.b32  	%r1202, %r1122, 255;
	mul.wide.u32 	%rd1822, %r1202, 16777216;
	or.b64  	%rd1823, %rd1821, %rd1822;
	and.b32  	%r1203, %r1123, 255;
	mul.wide.u32 	%rd1824, %r1203, 65536;
	or.b64  	%rd1825, %rd1823, %rd1824;
	and.b32  	%r1204, %r1120, 255;
	mul.wide.u32 	%rd1826, %r1204, 256;
	or.b64  	%rd1827, %rd1825, %rd1826;
	cvt.u64.u16 	%rd1828, %rs1204;
	and.b64  	%rd1829, %rd1828, 255;
	or.b64  	%rd5643, %rd1827, %rd1829;
	st.local.v2.u64 	[%rd5785+112], {%rd5645, %rd5643};
	add.s64 	%rd5642, %rd5785, 72;
	mov.b32 	%r5284, 0;
$L__BB0_53:
	mov.b64 	{%r1205, %r1206}, %rd5645;
	shf.l.wrap.b32 	%r1207, %r1206, %r1205, 13;
	shf.l.wrap.b32 	%r1208, %r1205, %r1206, 13;
	mov.b64 	%rd1830, {%r1208, %r1207};
	shf.l.wrap.b32 	%r1209, %r1205, %r1206, 3;
	shf.l.wrap.b32 	%r1210, %r1206, %r1205, 3;
	mov.b64 	%rd1831, {%r1210, %r1209};
	xor.b64  	%rd1832, %rd1830, %rd1831;
	shr.u64 	%rd1833, %rd5645, 6;
	xor.b64  	%rd1834, %rd1832, %rd1833;
	ld.local.u64 	%rd1835, [%rd5642];
	add.s64 	%rd1836, %rd1834, %rd1835;
	ld.local.u64 	%rd1837, [%rd5642+-64];
	mov.b64 	{%r1211, %r1212}, %rd1837;
	shf.l.wrap.b32 	%r1213, %r1212, %r1211, 31;
	shf.l.wrap.b32 	%r1214, %r1211, %r1212, 31;
	mov.b64 	%rd1838, {%r1214, %r1213};
	shf.l.wrap.b32 	%r1215, %r1212, %r1211, 24;
	shf.l.wrap.b32 	%r1216, %r1211, %r1212, 24;
	mov.b64 	%rd1839, {%r1216, %r1215};
	xor.b64  	%rd1840, %rd1838, %rd1839;
	shr.u64 	%rd1841, %rd1837, 7;
	xor.b64  	%rd1842, %rd1840, %rd1841;
	add.s64 	%rd1843, %rd1836, %rd5644;
	add.s64 	%rd5645, %rd1843, %rd1842;
	mov.b64 	{%r1217, %r1218}, %rd5643;
	shf.l.wrap.b32 	%r1219, %r1218, %r1217, 13;
	shf.l.wrap.b32 	%r1220, %r1217, %r1218, 13;
	mov.b64 	%rd1844, {%r1220, %r1219};
	shf.l.wrap.b32 	%r1221, %r1217, %r1218, 3;
	shf.l.wrap.b32 	%r1222, %r1218, %r1217, 3;
	mov.b64 	%rd1845, {%r1222, %r1221};
	xor.b64  	%rd1846, %rd1844, %rd1845;
	shr.u64 	%rd1847, %rd5643, 6;
	xor.b64  	%rd1848, %rd1846, %rd1847;
	ld.local.u64 	%rd1849, [%rd5642+8];
	add.s64 	%rd1850, %rd1848, %rd1849;
	ld.local.u64 	%rd5644, [%rd5642+-56];
	mov.b64 	{%r1223, %r1224}, %rd5644;
	shf.l.wrap.b32 	%r1225, %r1224, %r1223, 31;
	shf.l.wrap.b32 	%r1226, %r1223, %r1224, 31;
	mov.b64 	%rd1851, {%r1226, %r1225};
	shf.l.wrap.b32 	%r1227, %r1224, %r1223, 24;
	shf.l.wrap.b32 	%r1228, %r1223, %r1224, 24;
	mov.b64 	%rd1852, {%r1228, %r1227};
	xor.b64  	%rd1853, %rd1851, %rd1852;
	shr.u64 	%rd1854, %rd5644, 7;
	xor.b64  	%rd1855, %rd1853, %rd1854;
	add.s64 	%rd1856, %rd1850, %rd1837;
	add.s64 	%rd5643, %rd1856, %rd1855;
	st.local.v2.u64 	[%rd5642+56], {%rd5645, %rd5643};
	add.s32 	%r5284, %r5284, 2;
	add.s64 	%rd5642, %rd5642, 16;
	setp.ne.s32 	%p34, %r5284, 64;
	@%p34 bra 	$L__BB0_53;
	mov.b64 	%rd5652, -7276294671716946913;
	mov.b64 	%rd5651, 5840696475078001361;
	mov.b64 	%rd5650, -6534734903238641935;
	mov.b64 	%rd5649, 4354685564936845355;
	mov.b64 	%rd5648, -4942790177534073029;
	mov.b64 	%rd5647, 7640891576956012808;
	mov.b64 	%rd5654, 2270897969802886507;
	mov.b64 	%rd5653, 6620516959819538809;
	mov.b32 	%r5285, 0;
	mov.b64 	%rd5646, 0;
$L__BB0_55:
	mov.u64 	%rd131, %rd5652;
	mov.u64 	%rd130, %rd5651;
	mov.u64 	%rd127, %rd5648;
	mov.u64 	%rd126, %rd5647;
	mov.b64 	{%r1230, %r1231}, %rd130;
	shf.l.wrap.b32 	%r1232, %r1231, %r1230, 18;
	shf.l.wrap.b32 	%r1233, %r1230, %r1231, 18;
	mov.b64 	%rd1866, {%r1233, %r1232};
	shf.l.wrap.b32 	%r1234, %r1231, %r1230, 14;
	shf.l.wrap.b32 	%r1235, %r1230, %r1231, 14;
	mov.b64 	%rd1867, {%r1235, %r1234};
	xor.b64  	%rd1868, %rd1866, %rd1867;
	shf.l.wrap.b32 	%r1236, %r1230, %r1231, 23;
	shf.l.wrap.b32 	%r1237, %r1231, %r1230, 23;
	mov.b64 	%rd1869, {%r1237, %r1236};
	xor.b64  	%rd1870, %rd1868, %rd1869;
	add.s64 	%rd1871, %rd5653, %rd1870;
	xor.b64  	%rd1872, %rd5654, %rd131;
	and.b64  	%rd1873, %rd1872, %rd130;
	xor.b64  	%rd1874, %rd1873, %rd5654;
	add.s64 	%rd1875, %rd1871, %rd1874;
	mov.u64 	%rd1876, K512;
	add.s64 	%rd1877, %rd1876, %rd5646;
	ld.global.nc.u64 	%rd1878, [%rd1877];
	add.s64 	%rd1879, %rd1875, %rd1878;
	add.s64 	%rd1880, %rd5785, %rd5646;
	ld.local.v2.u64 	{%rd1881, %rd1882}, [%rd1880];
	add.s64 	%rd1883, %rd1879, %rd1881;
	mov.b64 	{%r1238, %r1239}, %rd126;
	shf.l.wrap.b32 	%r1240, %r1239, %r1238, 4;
	shf.l.wrap.b32 	%r1241, %r1238, %r1239, 4;
	mov.b64 	%rd1884, {%r1241, %r1240};
	shf.l.wrap.b32 	%r1242, %r1238, %r1239, 30;
	shf.l.wrap.b32 	%r1243, %r1239, %r1238, 30;
	mov.b64 	%rd1885, {%r1243, %r1242};
	xor.b64  	%rd1886, %rd1884, %rd1885;
	shf.l.wrap.b32 	%r1244, %r1238, %r1239, 25;
	shf.l.wrap.b32 	%r1245, %r1239, %r1238, 25;
	mov.b64 	%rd1887, {%r1245, %r1244};
	xor.b64  	%rd1888, %rd1886, %rd1887;
	and.b64  	%rd1889, %rd126, %rd127;
	or.b64  	%rd1890, %rd126, %rd127;
	and.b64  	%rd1891, %rd1890, %rd5649;
	or.b64  	%rd1892, %rd1891, %rd1889;
	add.s64 	%rd1893, %rd1888, %rd1892;
	add.s64 	%rd5652, %rd1883, %rd5650;
	add.s64 	%rd5648, %rd1893, %rd1883;
	mov.b64 	{%r1246, %r1247}, %rd5652;
	shf.l.wrap.b32 	%r1248, %r1247, %r1246, 18;
	shf.l.wrap.b32 	%r1249, %r1246, %r1247, 18;
	mov.b64 	%rd1894, {%r1249, %r1248};
	shf.l.wrap.b32 	%r1250, %r1247, %r1246, 14;
	shf.l.wrap.b32 	%r1251, %r1246, %r1247, 14;
	mov.b64 	%rd1895, {%r1251, %r1250};
	xor.b64  	%rd1896, %rd1894, %rd1895;
	shf.l.wrap.b32 	%r1252, %r1246, %r1247, 23;
	shf.l.wrap.b32 	%r1253, %r1247, %r1246, 23;
	mov.b64 	%rd1897, {%r1253, %r1252};
	xor.b64  	%rd1898, %rd1896, %rd1897;
	add.s64 	%rd1899, %rd5654, %rd1898;
	xor.b64  	%rd1900, %rd131, %rd130;
	and.b64  	%rd1901, %rd1900, %rd5652;
	xor.b64  	%rd1902, %rd1901, %rd131;
	add.s64 	%rd1903, %rd1899, %rd1902;
	ld.global.nc.u64 	%rd1904, [%rd1877+8];
	add.s64 	%rd1905, %rd1903, %rd1904;
	add.s64 	%rd1906, %rd1905, %rd1882;
	mov.b64 	{%r1254, %r1255}, %rd5648;
	shf.l.wrap.b32 	%r1256, %r1255, %r1254, 4;
	shf.l.wrap.b32 	%r1257, %r1254, %r1255, 4;
	mov.b64 	%rd1907, {%r1257, %r1256};
	shf.l.wrap.b32 	%r1258, %r1254, %r1255, 30;
	shf.l.wrap.b32 	%r1259, %r1255, %r1254, 30;
	mov.b64 	%rd1908, {%r1259, %r1258};
	xor.b64  	%rd1909, %rd1907, %rd1908;
	shf.l.wrap.b32 	%r1260, %r1254, %r1255, 25;
	shf.l.wrap.b32 	%r1261, %r1255, %r1254, 25;
	mov.b64 	%rd1910, {%r1261, %r1260};
	xor.b64  	%rd1911, %rd1909, %rd1910;
	and.b64  	%rd1912, %rd5648, %rd126;
	or.b64  	%rd1913, %rd5648, %rd126;
	and.b64  	%rd1914, %rd1913, %rd127;
	or.b64  	%rd1915, %rd1914, %rd1912;
	add.s64 	%rd1916, %rd1911, %rd1915;
	add.s64 	%rd5651, %rd1906, %rd5649;
	add.s64 	%rd5647, %rd1916, %rd1906;
	add.s32 	%r5285, %r5285, 2;
	add.s64 	%rd5646, %rd5646, 16;
	setp.ne.s32 	%p35, %r5285, 80;
	mov.u64 	%rd5649, %rd126;
	mov.u64 	%rd5650, %rd127;
	mov.u64 	%rd5653, %rd131;
	mov.u64 	%rd5654, %rd130;
	@%p35 bra 	$L__BB0_55;
	add.s64 	%rd5686, %rd5785, 72;
	add.s64 	%rd138, %rd5647, 7640891576956012808;
	st.local.u64 	[%rd2+264], %rd138;
	add.s64 	%rd139, %rd5648, -4942790177534073029;
	st.local.u64 	[%rd2+272], %rd139;
	add.s64 	%rd140, %rd126, 4354685564936845355;
	st.local.u64 	[%rd2+280], %rd140;
	add.s64 	%rd141, %rd127, -6534734903238641935;
	st.local.u64 	[%rd2+288], %rd141;
	add.s64 	%rd142, %rd5651, 5840696475078001361;
	st.local.u64 	[%rd2+296], %rd142;
	add.s64 	%rd143, %rd5652, -7276294671716946913;
	st.local.u64 	[%rd2+304], %rd143;
	add.s64 	%rd144, %rd130, 2270897969802886507;
	st.local.u64 	[%rd2+312], %rd144;
	add.s64 	%rd145, %rd131, 6620516959819538809;
	st.local.u64 	[%rd2+320], %rd145;
	st.local.u64 	[%rd2+192], %rd138;
	st.local.u64 	[%rd2+200], %rd139;
	st.local.u64 	[%rd2+208], %rd140;
	st.local.u64 	[%rd2+216], %rd141;
	st.local.u64 	[%rd2+224], %rd142;
	st.local.u64 	[%rd2+232], %rd143;
	st.local.u64 	[%rd2+240], %rd144;
	st.local.u64 	[%rd2+248], %rd145;
	xor.b16  	%rs827, %rs1331, 54;
	xor.b16  	%rs828, %rs1330, 54;
	xor.b16  	%rs829, %rs1329, 54;
	xor.b16  	%rs830, %rs1328, 54;
	xor.b16  	%rs831, %rs1327, 54;
	xor.b16  	%rs832, %rs1326, 54;
	xor.b16  	%rs833, %rs1325, 54;
	xor.b16  	%rs834, %rs1324, 54;
	cvt.u32.u16 	%r1263, %rs834;
	cvt.u32.u16 	%r1264, %rs833;
	prmt.b32 	%r1265, %r1264, %r1263, 0x3340U;
	cvt.u32.u16 	%r1266, %rs832;
	cvt.u32.u16 	%r1267, %rs831;
	prmt.b32 	%r1268, %r1267, %r1266, 0x3340U;
	prmt.b32 	%r1269, %r1268, %r1265, 0x5410U;
	cvt.u32.u16 	%r1270, %rs830;
	cvt.u32.u16 	%r1271, %rs829;
	prmt.b32 	%r1272, %r1271, %r1270, 0x3340U;
	cvt.u32.u16 	%r1273, %rs828;
	cvt.u32.u16 	%r1274, %rs827;
	prmt.b32 	%r1275, %r1274, %r1273, 0x3340U;
	prmt.b32 	%r1276, %r1275, %r1272, 0x5410U;
	st.local.v2.b32 	[%rd2], {%r1276, %r1269};
	xor.b16  	%rs835, %rs1323, 54;
	xor.b16  	%rs836, %rs1322, 54;
	xor.b16  	%rs837, %rs1321, 54;
	xor.b16  	%rs838, %rs1320, 54;
	xor.b16  	%rs839, %rs1319, 54;
	xor.b16  	%rs840, %rs1318, 54;
	xor.b16  	%rs841, %rs1317, 54;
	xor.b16  	%rs842, %rs1316, 54;
	cvt.u32.u16 	%r1277, %rs842;
	cvt.u32.u16 	%r1278, %rs841;
	prmt.b32 	%r1279, %r1278, %r1277, 0x3340U;
	cvt.u32.u16 	%r1280, %rs840;
	cvt.u32.u16 	%r1281, %rs839;
	prmt.b32 	%r1282, %r1281, %r1280, 0x3340U;
	prmt.b32 	%r1283, %r1282, %r1279, 0x5410U;
	cvt.u32.u16 	%r1284, %rs838;
	cvt.u32.u16 	%r1285, %rs837;
	prmt.b32 	%r1286, %r1285, %r1284, 0x3340U;
	cvt.u32.u16 	%r1287, %rs836;
	cvt.u32.u16 	%r1288, %rs835;
	prmt.b32 	%r1289, %r1288, %r1287, 0x3340U;
	prmt.b32 	%r1290, %r1289, %r1286, 0x5410U;
	st.local.v2.b32 	[%rd2+8], {%r1290, %r1283};
	xor.b16  	%rs843, %rs1315, 54;
	xor.b16  	%rs844, %rs1314, 54;
	xor.b16  	%rs845, %rs1313, 54;
	xor.b16  	%rs846, %rs1312, 54;
	xor.b16  	%rs847, %rs1311, 54;
	xor.b16  	%rs848, %rs1310, 54;
	xor.b16  	%rs849, %rs1309, 54;
	xor.b16  	%rs850, %rs1308, 54;
	cvt.u32.u16 	%r1291, %rs850;
	cvt.u32.u16 	%r1292, %rs849;
	prmt.b32 	%r1293, %r1292, %r1291, 0x3340U;
	cvt.u32.u16 	%r1294, %rs848;
	cvt.u32.u16 	%r1295, %rs847;
	prmt.b32 	%r1296, %r1295, %r1294, 0x3340U;
	prmt.b32 	%r1297, %r1296, %r1293, 0x5410U;
	cvt.u32.u16 	%r1298, %rs846;
	cvt.u32.u16 	%r1299, %rs845;
	prmt.b32 	%r1300, %r1299, %r1298, 0x3340U;
	cvt.u32.u16 	%r1301, %rs844;
	cvt.u32.u16 	%r1302, %rs843;
	prmt.b32 	%r1303, %r1302, %r1301, 0x3340U;
	prmt.b32 	%r1304, %r1303, %r1300, 0x5410U;
	st.local.v2.b32 	[%rd2+16], {%r1304, %r1297};
	xor.b16  	%rs851, %rs1307, 54;
	xor.b16  	%rs852, %rs1306, 54;
	xor.b16  	%rs853, %rs1305, 54;
	xor.b16  	%rs854, %rs1304, 54;
	xor.b16  	%rs855, %rs1303, 54;
	xor.b16  	%rs856, %rs1302, 54;
	xor.b16  	%rs857, %rs1301, 54;
	xor.b16  	%rs858, %rs1300, 54;
	cvt.u32.u16 	%r1305, %rs858;
	cvt.u32.u16 	%r1306, %rs857;
	prmt.b32 	%r1307, %r1306, %r1305, 0x3340U;
	cvt.u32.u16 	%r1308, %rs856;
	cvt.u32.u16 	%r1309, %rs855;
	prmt.b32 	%r1310, %r1309, %r1308, 0x3340U;
	prmt.b32 	%r1311, %r1310, %r1307, 0x5410U;
	cvt.u32.u16 	%r1312, %rs854;
	cvt.u32.u16 	%r1313, %rs853;
	prmt.b32 	%r1314, %r1313, %r1312, 0x3340U;
	cvt.u32.u16 	%r1315, %rs852;
	cvt.u32.u16 	%r1316, %rs851;
	prmt.b32 	%r1317, %r1316, %r1315, 0x3340U;
	prmt.b32 	%r1318, %r1317, %r1314, 0x5410U;
	st.local.v2.b32 	[%rd2+24], {%r1318, %r1311};
	xor.b16  	%rs859, %rs1299, 54;
	xor.b16  	%rs860, %rs1298, 54;
	xor.b16  	%rs861, %rs1297, 54;
	xor.b16  	%rs862, %rs1296, 54;
	xor.b16  	%rs863, %rs1295, 54;
	xor.b16  	%rs864, %rs1294, 54;
	xor.b16  	%rs865, %rs1293, 54;
	xor.b16  	%rs866, %rs1292, 54;
	cvt.u32.u16 	%r1319, %rs866;
	cvt.u32.u16 	%r1320, %rs865;
	prmt.b32 	%r1321, %r1320, %r1319, 0x3340U;
	cvt.u32.u16 	%r1322, %rs864;
	cvt.u32.u16 	%r1323, %rs863;
	prmt.b32 	%r1324, %r1323, %r1322, 0x3340U;
	prmt.b32 	%r1325, %r1324, %r1321, 0x5410U;
	cvt.u32.u16 	%r1326, %rs862;
	cvt.u32.u16 	%r1327, %rs861;
	prmt.b32 	%r1328, %r1327, %r1326, 0x3340U;
	cvt.u32.u16 	%r1329, %rs860;
	cvt.u32.u16 	%r1330, %rs859;
	prmt.b32 	%r1331, %r1330, %r1329, 0x3340U;
	prmt.b32 	%r1332, %r1331, %r1328, 0x5410U;
	st.local.v2.b32 	[%rd2+32], {%r1332, %r1325};
	xor.b16  	%rs867, %rs1291, 54;
	xor.b16  	%rs868, %rs1290, 54;
	xor.b16  	%rs869, %rs1289, 54;
	xor.b16  	%rs870, %rs1288, 54;
	xor.b16  	%rs871, %rs1287, 54;
	xor.b16  	%rs872, %rs1286, 54;
	xor.b16  	%rs873, %rs1285, 54;
	xor.b16  	%rs874, %rs1284, 54;
	cvt.u32.u16 	%r1333, %rs874;
	cvt.u32.u16 	%r1334, %rs873;
	prmt.b32 	%r1335, %r1334, %r1333, 0x3340U;
	cvt.u32.u16 	%r1336, %rs872;
	cvt.u32.u16 	%r1337, %rs871;
	prmt.b32 	%r1338, %r1337, %r1336, 0x3340U;
	prmt.b32 	%r1339, %r1338, %r1335, 0x5410U;
	cvt.u32.u16 	%r1340, %rs870;
	cvt.u32.u16 	%r1341, %rs869;
	prmt.b32 	%r1342, %r1341, %r1340, 0x3340U;
	cvt.u32.u16 	%r1343, %rs868;
	cvt.u32.u16 	%r1344, %rs867;
	prmt.b32 	%r1345, %r1344, %r1343, 0x3340U;
	prmt.b32 	%r1346, %r1345, %r1342, 0x5410U;
	st.local.v2.b32 	[%rd2+40], {%r1346, %r1339};
	xor.b16  	%rs875, %rs1283, 54;
	xor.b16  	%rs876, %rs1282, 54;
	xor.b16  	%rs877, %rs1281, 54;
	xor.b16  	%rs878, %rs1280, 54;
	xor.b16  	%rs879, %rs1279, 54;
	xor.b16  	%rs880, %rs1278, 54;
	xor.b16  	%rs881, %rs1277, 54;
	xor.b16  	%rs882, %rs1276, 54;
	cvt.u32.u16 	%r1347, %rs882;
	cvt.u32.u16 	%r1348, %rs881;
	prmt.b32 	%r1349, %r1348, %r1347, 0x3340U;
	cvt.u32.u16 	%r1350, %rs880;
	cvt.u32.u16 	%r1351, %rs879;
	prmt.b32 	%r1352, %r1351, %r1350, 0x3340U;
	prmt.b32 	%r1353, %r1352, %r1349, 0x5410U;
	cvt.u32.u16 	%r1354, %rs878;
	cvt.u32.u16 	%r1355, %rs877;
	prmt.b32 	%r1356, %r1355, %r1354, 0x3340U;
	cvt.u32.u16 	%r1357, %rs876;
	cvt.u32.u16 	%r1358, %rs875;
	prmt.b32 	%r1359, %r1358, %r1357, 0x3340U;
	prmt.b32 	%r1360, %r1359, %r1356, 0x5410U;
	st.local.v2.b32 	[%rd2+48], {%r1360, %r1353};
	xor.b16  	%rs883, %rs1275, 54;
	xor.b16  	%rs884, %rs1274, 54;
	xor.b16  	%rs885, %rs1273, 54;
	xor.b16  	%rs886, %rs1272, 54;
	xor.b16  	%rs887, %rs1271, 54;
	xor.b16  	%rs888, %rs1270, 54;
	xor.b16  	%rs889, %rs1269, 54;
	xor.b16  	%rs890, %rs1268, 54;
	cvt.u32.u16 	%r1361, %rs890;
	cvt.u32.u16 	%r1362, %rs889;
	prmt.b32 	%r1363, %r1362, %r1361, 0x3340U;
	cvt.u32.u16 	%r1364, %rs888;
	cvt.u32.u16 	%r1365, %rs887;
	prmt.b32 	%r1366, %r1365, %r1364, 0x3340U;
	prmt.b32 	%r1367, %r1366, %r1363, 0x5410U;
	cvt.u32.u16 	%r1368, %rs886;
	cvt.u32.u16 	%r1369, %rs885;
	prmt.b32 	%r1370, %r1369, %r1368, 0x3340U;
	cvt.u32.u16 	%r1371, %rs884;
	cvt.u32.u16 	%r1372, %rs883;
	prmt.b32 	%r1373, %r1372, %r1371, 0x3340U;
	prmt.b32 	%r1374, %r1373, %r1370, 0x5410U;
	st.local.v2.b32 	[%rd2+56], {%r1374, %r1367};
	xor.b16  	%rs891, %rs1267, 106;
	xor.b16  	%rs892, %rs1266, 106;
	xor.b16  	%rs893, %rs1265, 106;
	xor.b16  	%rs894, %rs1264, 106;
	xor.b16  	%rs895, %rs1263, 106;
	xor.b16  	%rs896, %rs1262, 106;
	xor.b16  	%rs897, %rs1261, 106;
	xor.b16  	%rs898, %rs1260, 106;
	cvt.u32.u16 	%r1375, %rs898;
	cvt.u32.u16 	%r1376, %rs897;
	prmt.b32 	%r1377, %r1376, %r1375, 0x3340U;
	cvt.u32.u16 	%r1378, %rs896;
	cvt.u32.u16 	%r1379, %rs895;
	prmt.b32 	%r1380, %r1379, %r1378, 0x3340U;
	prmt.b32 	%r1381, %r1380, %r1377, 0x5410U;
	cvt.u32.u16 	%r1382, %rs894;
	cvt.u32.u16 	%r1383, %rs893;
	prmt.b32 	%r1384, %r1383, %r1382, 0x3340U;
	cvt.u32.u16 	%r1385, %rs892;
	cvt.u32.u16 	%r1386, %rs891;
	prmt.b32 	%r1387, %r1386, %r1385, 0x3340U;
	prmt.b32 	%r1388, %r1387, %r1384, 0x5410U;
	st.local.v2.b32 	[%rd2+64], {%r1388, %r1381};
	xor.b16  	%rs899, %rs1259, 106;
	xor.b16  	%rs900, %rs1258, 106;
	xor.b16  	%rs901, %rs1257, 106;
	xor.b16  	%rs902, %rs1256, 106;
	xor.b16  	%rs903, %rs1255, 106;
	xor.b16  	%rs904, %rs1254, 106;
	xor.b16  	%rs905, %rs1253, 106;
	xor.b16  	%rs906, %rs1252, 106;
	cvt.u32.u16 	%r1389, %rs906;
	cvt.u32.u16 	%r1390, %rs905;
	prmt.b32 	%r1391, %r1390, %r1389, 0x3340U;
	cvt.u32.u16 	%r1392, %rs904;
	cvt.u32.u16 	%r1393, %rs903;
	prmt.b32 	%r1394, %r1393, %r1392, 0x3340U;
	prmt.b32 	%r1395, %r1394, %r1391, 0x5410U;
	cvt.u32.u16 	%r1396, %rs902;
	cvt.u32.u16 	%r1397, %rs901;
	prmt.b32 	%r1398, %r1397, %r1396, 0x3340U;
	cvt.u32.u16 	%r1399, %rs900;
	cvt.u32.u16 	%r1400, %rs899;
	prmt.b32 	%r1401, %r1400, %r1399, 0x3340U;
	prmt.b32 	%r1402, %r1401, %r1398, 0x5410U;
	st.local.v2.b32 	[%rd2+72], {%r1402, %r1395};
	xor.b16  	%rs907, %rs1251, 106;
	xor.b16  	%rs908, %rs1250, 106;
	xor.b16  	%rs909, %rs1249, 106;
	xor.b16  	%rs910, %rs1248, 106;
	xor.b16  	%rs911, %rs1247, 106;
	xor.b16  	%rs912, %rs1246, 106;
	xor.b16  	%rs913, %rs1245, 106;
	xor.b16  	%rs914, %rs1244, 106;
	cvt.u32.u16 	%r1403, %rs914;
	cvt.u32.u16 	%r1404, %rs913;
	prmt.b32 	%r1405, %r1404, %r1403, 0x3340U;
	cvt.u32.u16 	%r1406, %rs912;
	cvt.u32.u16 	%r1407, %rs911;
	prmt.b32 	%r1408, %r1407, %r1406, 0x3340U;
	prmt.b32 	%r1409, %r1408, %r1405, 0x5410U;
	cvt.u32.u16 	%r1410, %rs910;
	cvt.u32.u16 	%r1411, %rs909;
	prmt.b32 	%r1412, %r1411, %r1410, 0x3340U;
	cvt.u32.u16 	%r1413, %rs908;
	cvt.u32.u16 	%r1414, %rs907;
	prmt.b32 	%r1415, %r1414, %r1413, 0x3340U;
	prmt.b32 	%r1416, %r1415, %r1412, 0x5410U;
	st.local.v2.b32 	[%rd2+80], {%r1416, %r1409};
	xor.b16  	%rs915, %rs1243, 106;
	xor.b16  	%rs916, %rs1242, 106;
	xor.b16  	%rs917, %rs1241, 106;
	xor.b16  	%rs918, %rs1240, 106;
	xor.b16  	%rs919, %rs1239, 106;
	xor.b16  	%rs920, %rs1238, 106;
	xor.b16  	%rs921, %rs1237, 106;
	xor.b16  	%rs922, %rs1236, 106;
	cvt.u32.u16 	%r1417, %rs922;
	cvt.u32.u16 	%r1418, %rs921;
	prmt.b32 	%r1419, %r1418, %r1417, 0x3340U;
	cvt.u32.u16 	%r1420, %rs920;
	cvt.u32.u16 	%r1421, %rs919;
	prmt.b32 	%r1422, %r1421, %r1420, 0x3340U;
	prmt.b32 	%r1423, %r1422, %r1419, 0x5410U;
	cvt.u32.u16 	%r1424, %rs918;
	cvt.u32.u16 	%r1425, %rs917;
	prmt.b32 	%r1426, %r1425, %r1424, 0x3340U;
	cvt.u32.u16 	%r1427, %rs916;
	cvt.u32.u16 	%r1428, %rs915;
	prmt.b32 	%r1429, %r1428, %r1427, 0x3340U;
	prmt.b32 	%r1430, %r1429, %r1426, 0x5410U;
	st.local.v2.b32 	[%rd2+88], {%r1430, %r1423};
	xor.b16  	%rs923, %rs1235, 106;
	xor.b16  	%rs924, %rs1234, 106;
	xor.b16  	%rs925, %rs1233, 106;
	xor.b16  	%rs926, %rs1232, 106;
	xor.b16  	%rs927, %rs1231, 106;
	xor.b16  	%rs928, %rs1230, 106;
	xor.b16  	%rs929, %rs1229, 106;
	xor.b16  	%rs930, %rs1228, 106;
	cvt.u32.u16 	%r1431, %rs930;
	cvt.u32.u16 	%r1432, %rs929;
	prmt.b32 	%r1433, %r1432, %r1431, 0x3340U;
	cvt.u32.u16 	%r1434, %rs928;
	cvt.u32.u16 	%r1435, %rs927;
	prmt.b32 	%r1436, %r1435, %r1434, 0x3340U;
	prmt.b32 	%r1437, %r1436, %r1433, 0x5410U;
	cvt.u32.u16 	%r1438, %rs926;
	cvt.u32.u16 	%r1439, %rs925;
	prmt.b32 	%r1440, %r1439, %r1438, 0x3340U;
	cvt.u32.u16 	%r1441, %rs924;
	cvt.u32.u16 	%r1442, %rs923;
	prmt.b32 	%r1443, %r1442, %r1441, 0x3340U;
	prmt.b32 	%r1444, %r1443, %r1440, 0x5410U;
	st.local.v2.b32 	[%rd2+96], {%r1444, %r1437};
	xor.b16  	%rs931, %rs1227, 106;
	xor.b16  	%rs932, %rs1226, 106;
	xor.b16  	%rs933, %rs1225, 106;
	xor.b16  	%rs934, %rs1224, 106;
	xor.b16  	%rs935, %rs1223, 106;
	xor.b16  	%rs936, %rs1222, 106;
	xor.b16  	%rs937, %rs1221, 106;
	xor.b16  	%rs938, %rs1220, 106;
	cvt.u32.u16 	%r1445, %rs938;
	cvt.u32.u16 	%r1446, %rs937;
	prmt.b32 	%r1447, %r1446, %r1445, 0x3340U;
	cvt.u32.u16 	%r1448, %rs936;
	cvt.u32.u16 	%r1449, %rs935;
	prmt.b32 	%r1450, %r1449, %r1448, 0x3340U;
	prmt.b32 	%r1451, %r1450, %r1447, 0x5410U;
	cvt.u32.u16 	%r1452, %rs934;
	cvt.u32.u16 	%r1453, %rs933;
	prmt.b32 	%r1454, %r1453, %r1452, 0x3340U;
	cvt.u32.u16 	%r1455, %rs932;
	cvt.u32.u16 	%r1456, %rs931;
	prmt.b32 	%r1457, %r1456, %r1455, 0x3340U;
	prmt.b32 	%r1458, %r1457, %r1454, 0x5410U;
	st.local.v2.b32 	[%rd2+104], {%r1458, %r1451};
	xor.b16  	%rs939, %rs1219, 106;
	xor.b16  	%rs940, %rs1218, 106;
	xor.b16  	%rs941, %rs1217, 106;
	xor.b16  	%rs942, %rs1216, 106;
	xor.b16  	%rs943, %rs1215, 106;
	xor.b16  	%rs944, %rs1214, 106;
	xor.b16  	%rs945, %rs1213, 106;
	xor.b16  	%rs946, %rs1212, 106;
	cvt.u32.u16 	%r1459, %rs946;
	cvt.u32.u16 	%r1460, %rs945;
	prmt.b32 	%r1461, %r1460, %r1459, 0x3340U;
	cvt.u32.u16 	%r1462, %rs944;
	cvt.u32.u16 	%r1463, %rs943;
	prmt.b32 	%r1464, %r1463, %r1462, 0x3340U;
	prmt.b32 	%r1465, %r1464, %r1461, 0x5410U;
	cvt.u32.u16 	%r1466, %rs942;
	cvt.u32.u16 	%r1467, %rs941;
	prmt.b32 	%r1468, %r1467, %r1466, 0x3340U;
	cvt.u32.u16 	%r1469, %rs940;
	cvt.u32.u16 	%r1470, %rs939;
	prmt.b32 	%r1471, %r1470, %r1469, 0x3340U;
	prmt.b32 	%r1472, %r1471, %r1468, 0x5410U;
	st.local.v2.b32 	[%rd2+112], {%r1472, %r1465};
	xor.b16  	%rs947, %rs1211, 106;
	xor.b16  	%rs948, %rs1210, 106;
	xor.b16  	%rs949, %rs1209, 106;
	xor.b16  	%rs950, %rs1208, 106;
	xor.b16  	%rs951, %rs1207, 106;
	xor.b16  	%rs952, %rs1206, 106;
	xor.b16  	%rs953, %rs1205, 106;
	xor.b16  	%rs954, %rs1204, 106;
	cvt.u32.u16 	%r1473, %rs954;
	cvt.u32.u16 	%r1474, %rs953;
	prmt.b32 	%r1475, %r1474, %r1473, 0x3340U;
	cvt.u32.u16 	%r1476, %rs952;
	cvt.u32.u16 	%r1477, %rs951;
	prmt.b32 	%r1478, %r1477, %r1476, 0x3340U;
	prmt.b32 	%r1479, %r1478, %r1475, 0x5410U;
	cvt.u32.u16 	%r1480, %rs950;
	cvt.u32.u16 	%r1481, %rs949;
	prmt.b32 	%r1482, %r1481, %r1480, 0x3340U;
	cvt.u32.u16 	%r1483, %rs948;
	cvt.u32.u16 	%r1484, %rs947;
	prmt.b32 	%r1485, %r1484, %r1483, 0x3340U;
	prmt.b32 	%r1486, %r1485, %r1482, 0x5410U;
	st.local.v2.b32 	[%rd2+120], {%r1486, %r1479};
	mov.b64 	%rd1917, 7640891576956012808;
	st.local.u64 	[%rd2+264], %rd1917;
	mov.b64 	%rd1918, -4942790177534073029;
	st.local.u64 	[%rd2+272], %rd1918;
	mov.b64 	%rd1919, 4354685564936845355;
	st.local.u64 	[%rd2+280], %rd1919;
	mov.b64 	%rd1920, -6534734903238641935;
	st.local.u64 	[%rd2+288], %rd1920;
	mov.b64 	%rd1921, 5840696475078001361;
	st.local.u64 	[%rd2+296], %rd1921;
	mov.b64 	%rd1922, -7276294671716946913;
	st.local.u64 	[%rd2+304], %rd1922;
	mov.b64 	%rd1923, 2270897969802886507;
	st.local.u64 	[%rd2+312], %rd1923;
	mov.b64 	%rd1924, 6620516959819538809;
	st.local.u64 	[%rd2+320], %rd1924;
	mov.b64 	%rd1925, 128;
	st.local.u64 	[%rd2+256], %rd1925;
	cvt.u64.u16 	%rd1926, %rs1331;
	shl.b64 	%rd1927, %rd1926, 56;
	xor.b64  	%rd1928, %rd1927, 3891110078048108544;
	cvt.u64.u16 	%rd1929, %rs1330;
	shl.b64 	%rd1930, %rd1929, 48;
	and.b64  	%rd1931, %rd1930, 71776119061217280;
	xor.b64  	%rd1932, %rd1931, 15199648742375424;
	or.b64  	%rd1933, %rd1932, %rd1928;
	cvt.u64.u16 	%rd1934, %rs1329;
	shl.b64 	%rd1935, %rd1934, 40;
	and.b64  	%rd1936, %rd1935, 280375465082880;
	xor.b64  	%rd1937, %rd1936, 59373627899904;
	or.b64  	%rd1938, %rd1933, %rd1937;
	cvt.u64.u16 	%rd1939, %rs1328;
	shl.b64 	%rd1940, %rd1939, 32;
	and.b64  	%rd1941, %rd1940, 1095216660480;
	xor.b64  	%rd1942, %rd1941, 231928233984;
	or.b64  	%rd1943, %rd1938, %rd1942;
	cvt.u32.u16 	%r1487, %rs1327;
	and.b32  	%r1488, %r1487, 255;
	mul.wide.u32 	%rd1944, %r1488, 16777216;
	xor.b64  	%rd1945, %rd1944, 905969664;
	or.b64  	%rd1946, %rd1943, %rd1945;
	cvt.u32.u16 	%r1489, %rs1326;
	and.b32  	%r1490, %r1489, 255;
	mul.wide.u32 	%rd1947, %r1490, 65536;
	xor.b64  	%rd1948, %rd1947, 3538944;
	or.b64  	%rd1949, %rd1946, %rd1948;
	cvt.u32.u16 	%r1491, %rs1325;
	and.b32  	%r1492, %r1491, 255;
	mul.wide.u32 	%rd1950, %r1492, 256;
	xor.b64  	%rd1951, %rd1950, 13824;
	or.b64  	%rd1952, %rd1949, %rd1951;
	cvt.u64.u16 	%rd1953, %rs834;
	and.b64  	%rd1954, %rd1953, 255;
	or.b64  	%rd5657, %rd1952, %rd1954;
	cvt.u64.u16 	%rd1955, %rs1323;
	shl.b64 	%rd1956, %rd1955, 56;
	xor.b64  	%rd1957, %rd1956, 3891110078048108544;
	cvt.u64.u16 	%rd1958, %rs1322;
	shl.b64 	%rd1959, %rd1958, 48;
	and.b64  	%rd1960, %rd1959, 71776119061217280;
	xor.b64  	%rd1961, %rd1960, 15199648742375424;
	or.b64  	%rd1962, %rd1961, %rd1957;
	cvt.u64.u16 	%rd1963, %rs1321;
	shl.b64 	%rd1964, %rd1963, 40;
	and.b64  	%rd1965, %rd1964, 280375465082880;
	xor.b64  	%rd1966, %rd1965, 59373627899904;
	or.b64  	%rd1967, %rd1962, %rd1966;
	cvt.u64.u16 	%rd1968, %rs1320;
	shl.b64 	%rd1969, %rd1968, 32;
	and.b64  	%rd1970, %rd1969, 1095216660480;
	xor.b64  	%rd1971, %rd1970, 231928233984;
	or.b64  	%rd1972, %rd1967, %rd1971;
	cvt.u32.u16 	%r1493, %rs1319;
	and.b32  	%r1494, %r1493, 255;
	mul.wide.u32 	%rd1973, %r1494, 16777216;
	xor.b64  	%rd1974, %rd1973, 905969664;
	or.b64  	%rd1975, %rd1972, %rd1974;
	cvt.u32.u16 	%r1495, %rs1318;
	and.b32  	%r1496, %r1495, 255;
	mul.wide.u32 	%rd1976, %r1496, 65536;
	xor.b64  	%rd1977, %rd1976, 3538944;
	or.b64  	%rd1978, %rd1975, %rd1977;
	cvt.u32.u16 	%r1497, %rs1317;
	and.b32  	%r1498, %r1497, 255;
	mul.wide.u32 	%rd1979, %r1498, 256;
	xor.b64  	%rd1980, %rd1979, 13824;
	or.b64  	%rd1981, %rd1978, %rd1980;
	cvt.u64.u16 	%rd1982, %rs842;
	and.b64  	%rd1983, %rd1982, 255;
	or.b64  	%rd1984, %rd1981, %rd1983;
	st.local.v2.u64 	[%rd5785], {%rd5657, %rd1984};
	cvt.u64.u16 	%rd1985, %rs1315;
	shl.b64 	%rd1986, %rd1985, 56;
	xor.b64  	%rd1987, %rd1986, 3891110078048108544;
	cvt.u64.u16 	%rd1988, %rs1314;
	shl.b64 	%rd1989, %rd1988, 48;
	and.b64  	%rd1990, %rd1989, 71776119061217280;
	xor.b64  	%rd1991, %rd1990, 15199648742375424;
	or.b64  	%rd1992, %rd1991, %rd1987;
	cvt.u64.u16 	%rd1993, %rs1313;
	shl.b64 	%rd1994, %rd1993, 40;
	and.b64  	%rd1995, %rd1994, 280375465082880;
	xor.b64  	%rd1996, %rd1995, 59373627899904;
	or.b64  	%rd1997, %rd1992, %rd1996;
	cvt.u64.u16 	%rd1998, %rs1312;
	shl.b64 	%rd1999, %rd1998, 32;
	and.b64  	%rd2000, %rd1999, 1095216660480;
	xor.b64  	%rd2001, %rd2000, 231928233984;
	or.b64  	%rd2002, %rd1997, %rd2001;
	cvt.u32.u16 	%r1499, %rs1311;
	and.b32  	%r1500, %r1499, 255;
	mul.wide.u32 	%rd2003, %r1500, 16777216;
	xor.b64  	%rd2004, %rd2003, 905969664;
	or.b64  	%rd2005, %rd2002, %rd2004;
	cvt.u32.u16 	%r1501, %rs1310;
	and.b32  	%r1502, %r1501, 255;
	mul.wide.u32 	%rd2006, %r1502, 65536;
	xor.b64  	%rd2007, %rd2006, 3538944;
	or.b64  	%rd2008, %rd2005, %rd2007;
	cvt.u32.u16 	%r1503, %rs1309;
	and.b32  	%r1504, %r1503, 255;
	mul.wide.u32 	%rd2009, %r1504, 256;
	xor.b64  	%rd2010, %rd2009, 13824;
	or.b64  	%rd2011, %rd2008, %rd2010;
	cvt.u64.u16 	%rd2012, %rs850;
	and.b64  	%rd2013, %rd2012, 255;
	or.b64  	%rd2014, %rd2011, %rd2013;
	cvt.u64.u16 	%rd2015, %rs1307;
	shl.b64 	%rd2016, %rd2015, 56;
	xor.b64  	%rd2017, %rd2016, 3891110078048108544;
	cvt.u64.u16 	%rd2018, %rs1306;
	shl.b64 	%rd2019, %rd2018, 48;
	and.b64  	%rd2020, %rd2019, 71776119061217280;
	xor.b64  	%rd2021, %rd2020, 15199648742375424;
	or.b64  	%rd2022, %rd2021, %rd2017;
	cvt.u64.u16 	%rd2023, %rs1305;
	shl.b64 	%rd2024, %rd2023, 40;
	and.b64  	%rd2025, %rd2024, 280375465082880;
	xor.b64  	%rd2026, %rd2025, 59373627899904;
	or.b64  	%rd2027, %rd2022, %rd2026;
	cvt.u64.u16 	%rd2028, %rs1304;
	shl.b64 	%rd2029, %rd2028, 32;
	and.b64  	%rd2030, %rd2029, 1095216660480;
	xor.b64  	%rd2031, %rd2030, 231928233984;
	or.b64  	%rd2032, %rd2027, %rd2031;
	cvt.u32.u16 	%r1505, %rs1303;
	and.b32  	%r1506, %r1505, 255;
	mul.wide.u32 	%rd2033, %r1506, 16777216;
	xor.b64  	%rd2034, %rd2033, 905969664;
	or.b64  	%rd2035, %rd2032, %rd2034;
	cvt.u32.u16 	%r1507, %rs1302;
	and.b32  	%r1508, %r1507, 255;
	mul.wide.u32 	%rd2036, %r1508, 65536;
	xor.b64  	%rd2037, %rd2036, 3538944;
	or.b64  	%rd2038, %rd2035, %rd2037;
	cvt.u32.u16 	%r1509, %rs1301;
	and.b32  	%r1510, %r1509, 255;
	mul.wide.u32 	%rd2039, %r1510, 256;
	xor.b64  	%rd2040, %rd2039, 13824;
	or.b64  	%rd2041, %rd2038, %rd2040;
	cvt.u64.u16 	%rd2042, %rs858;
	and.b64  	%rd2043, %rd2042, 255;
	or.b64  	%rd2044, %rd2041, %rd2043;
	st.local.v2.u64 	[%rd5785+16], {%rd2014, %rd2044};
	cvt.u64.u16 	%rd2045, %rs1299;
	shl.b64 	%rd2046, %rd2045, 56;
	xor.b64  	%rd2047, %rd2046, 3891110078048108544;
	cvt.u64.u16 	%rd2048, %rs1298;
	shl.b64 	%rd2049, %rd2048, 48;
	and.b64  	%rd2050, %rd2049, 71776119061217280;
	xor.b64  	%rd2051, %rd2050, 15199648742375424;
	or.b64  	%rd2052, %rd2051, %rd2047;
	cvt.u64.u16 	%rd2053, %rs1297;
	shl.b64 	%rd2054, %rd2053, 40;
	and.b64  	%rd2055, %rd2054, 280375465082880;
	xor.b64  	%rd2056, %rd2055, 59373627899904;
	or.b64  	%rd2057, %rd2052, %rd2056;
	cvt.u64.u16 	%rd2058, %rs1296;
	shl.b64 	%rd2059, %rd2058, 32;
	and.b64  	%rd2060, %rd2059, 1095216660480;
	xor.b64  	%rd2061, %rd2060, 231928233984;
	or.b64  	%rd2062, %rd2057, %rd2061;
	cvt.u32.u16 	%r1511, %rs1295;
	and.b32  	%r1512, %r1511, 255;
	mul.wide.u32 	%rd2063, %r1512, 16777216;
	xor.b64  	%rd2064, %rd2063, 905969664;
	or.b64  	%rd2065, %rd2062, %rd2064;
	cvt.u32.u16 	%r1513, %rs1294;
	and.b32  	%r1514, %r1513, 255;
	mul.wide.u32 	%rd2066, %r1514, 65536;
	xor.b64  	%rd2067, %rd2066, 3538944;
	or.b64  	%rd2068, %rd2065, %rd2067;
	cvt.u32.u16 	%r1515, %rs1293;
	and.b32  	%r1516, %r1515, 255;
	mul.wide.u32 	%rd2069, %r1516, 256;
	xor.b64  	%rd2070, %rd2069, 13824;
	or.b64  	%rd2071, %rd2068, %rd2070;
	cvt.u64.u16 	%rd2072, %rs866;
	and.b64  	%rd2073, %rd2072, 255;
	or.b64  	%rd2074, %rd2071, %rd2073;
	cvt.u64.u16 	%rd2075, %rs1291;
	shl.b64 	%rd2076, %rd2075, 56;
	xor.b64  	%rd2077, %rd2076, 3891110078048108544;
	cvt.u64.u16 	%rd2078, %rs1290;
	shl.b64 	%rd2079, %rd2078, 48;
	and.b64  	%rd2080, %rd2079, 71776119061217280;
	xor.b64  	%rd2081, %rd2080, 15199648742375424;
	or.b64  	%rd2082, %rd2081, %rd2077;
	cvt.u64.u16 	%rd2083, %rs1289;
	shl.b64 	%rd2084, %rd2083, 40;
	and.b64  	%rd2085, %rd2084, 280375465082880;
	xor.b64  	%rd2086, %rd2085, 59373627899904;
	or.b64  	%rd2087, %rd2082, %rd2086;
	cvt.u64.u16 	%rd2088, %rs1288;
	shl.b64 	%rd2089, %rd2088, 32;
	and.b64  	%rd2090, %rd2089, 1095216660480;
	xor.b64  	%rd2091, %rd2090, 231928233984;
	or.b64  	%rd2092, %rd2087, %rd2091;
	cvt.u32.u16 	%r1517, %rs1287;
	and.b32  	%r1518, %r1517, 255;
	mul.wide.u32 	%rd2093, %r1518, 16777216;
	xor.b64  	%rd2094, %rd2093, 905969664;
	or.b64  	%rd2095, %rd2092, %rd2094;
	cvt.u32.u16 	%r1519, %rs1286;
	and.b32  	%r1520, %r1519, 255;
	mul.wide.u32 	%rd2096, %r1520, 65536;
	xor.b64  	%rd2097, %rd2096, 3538944;
	or.b64  	%rd2098, %rd2095, %rd2097;
	cvt.u32.u16 	%r1521, %rs1285;
	and.b32  	%r1522, %r1521, 255;
	mul.wide.u32 	%rd2099, %r1522, 256;
	xor.b64  	%rd2100, %rd2099, 13824;
	or.b64  	%rd2101, %rd2098, %rd2100;
	cvt.u64.u16 	%rd2102, %rs874;
	and.b64  	%rd2103, %rd2102, 255;
	or.b64  	%rd2104, %rd2101, %rd2103;
	st.local.v2.u64 	[%rd5785+32], {%rd2074, %rd2104};
	cvt.u64.u16 	%rd2105, %rs1283;
	shl.b64 	%rd2106, %rd2105, 56;
	xor.b64  	%rd2107, %rd2106, 3891110078048108544;
	cvt.u64.u16 	%rd2108, %rs1282;
	shl.b64 	%rd2109, %rd2108, 48;
	and.b64  	%rd2110, %rd2109, 71776119061217280;
	xor.b64  	%rd2111, %rd2110, 15199648742375424;
	or.b64  	%rd2112, %rd2111, %rd2107;
	cvt.u64.u16 	%rd2113, %rs1281;
	shl.b64 	%rd2114, %rd2113, 40;
	and.b64  	%rd2115, %rd2114, 280375465082880;
	xor.b64  	%rd2116, %rd2115, 59373627899904;
	or.b64  	%rd2117, %rd2112, %rd2116;
	cvt.u64.u16 	%rd2118, %rs1280;
	shl.b64 	%rd2119, %rd2118, 32;
	and.b64  	%rd2120, %rd2119, 1095216660480;
	xor.b64  	%rd2121, %rd2120, 231928233984;
	or.b64  	%rd2122, %rd2117, %rd2121;
	cvt.u32.u16 	%r1523, %rs1279;
	and.b32  	%r1524, %r1523, 255;
	mul.wide.u32 	%rd2123, %r1524, 16777216;
	xor.b64  	%rd2124, %rd2123, 905969664;
	or.b64  	%rd2125, %rd2122, %rd2124;
	cvt.u32.u16 	%r1525, %rs1278;
	and.b32  	%r1526, %r1525, 255;
	mul.wide.u32 	%rd2126, %r1526, 65536;
	xor.b64  	%rd2127, %rd2126, 3538944;
	or.b64  	%rd2128, %rd2125, %rd2127;
	cvt.u32.u16 	%r1527, %rs1277;
	and.b32  	%r1528, %r1527, 255;
	mul.wide.u32 	%rd2129, %r1528, 256;
	xor.b64  	%rd2130, %rd2129, 13824;
	or.b64  	%rd2131, %rd2128, %rd2130;
	cvt.u64.u16 	%rd2132, %rs882;
	and.b64  	%rd2133, %rd2132, 255;
	or.b64  	%rd2134, %rd2131, %rd2133;
	cvt.u64.u16 	%rd2135, %rs1275;
	shl.b64 	%rd2136, %rd2135, 56;
	xor.b64  	%rd2137, %rd2136, 3891110078048108544;
	cvt.u64.u16 	%rd2138, %rs1274;
	shl.b64 	%rd2139, %rd2138, 48;
	and.b64  	%rd2140, %rd2139, 71776119061217280;
	xor.b64  	%rd2141, %rd2140, 15199648742375424;
	or.b64  	%rd2142, %rd2141, %rd2137;
	cvt.u64.u16 	%rd2143, %rs1273;
	shl.b64 	%rd2144, %rd2143, 40;
	and.b64  	%rd2145, %rd2144, 280375465082880;
	xor.b64  	%rd2146, %rd2145, 59373627899904;
	or.b64  	%rd2147, %rd2142, %rd2146;
	cvt.u64.u16 	%rd2148, %rs1272;
	shl.b64 	%rd2149, %rd2148, 32;
	and.b64  	%rd2150, %rd2149, 1095216660480;
	xor.b64  	%rd2151, %rd2150, 231928233984;
	or.b64  	%rd2152, %rd2147, %rd2151;
	cvt.u32.u16 	%r1529, %rs1271;
	and.b32  	%r1530, %r1529, 255;
	mul.wide.u32 	%rd2153, %r1530, 16777216;
	xor.b64  	%rd2154, %rd2153, 905969664;
	or.b64  	%rd2155, %rd2152, %rd2154;
	cvt.u32.u16 	%r1531, %rs1270;
	and.b32  	%r1532, %r1531, 255;
	mul.wide.u32 	%rd2156, %r1532, 65536;
	xor.b64  	%rd2157, %rd2156, 3538944;
	or.b64  	%rd2158, %rd2155, %rd2157;
	cvt.u32.u16 	%r1533, %rs1269;
	and.b32  	%r1534, %r1533, 255;
	mul.wide.u32 	%rd2159, %r1534, 256;
	xor.b64  	%rd2160, %rd2159, 13824;
	or.b64  	%rd2161, %rd2158, %rd2160;
	cvt.u64.u16 	%rd2162, %rs890;
	and.b64  	%rd2163, %rd2162, 255;
	or.b64  	%rd2164, %rd2161, %rd2163;
	st.local.v2.u64 	[%rd5785+48], {%rd2134, %rd2164};
	cvt.u64.u16 	%rd2165, %rs1267;
	shl.b64 	%rd2166, %rd2165, 56;
	xor.b64  	%rd2167, %rd2166, 7638104968020361216;
	cvt.u64.u16 	%rd2168, %rs1266;
	shl.b64 	%rd2169, %rd2168, 48;
	and.b64  	%rd2170, %rd2169, 71776119061217280;
	xor.b64  	%rd2171, %rd2170, 29836347531329536;
	or.b64  	%rd2172, %rd2171, %rd2167;
	cvt.u64.u16 	%rd2173, %rs1265;
	shl.b64 	%rd2174, %rd2173, 40;
	and.b64  	%rd2175, %rd2174, 280375465082880;
	xor.b64  	%rd2176, %rd2175, 116548232544256;
	or.b64  	%rd2177, %rd2172, %rd2176;
	cvt.u64.u16 	%rd2178, %rs1264;
	shl.b64 	%rd2179, %rd2178, 32;
	and.b64  	%rd2180, %rd2179, 1095216660480;
	xor.b64  	%rd2181, %rd2180, 455266533376;
	or.b64  	%rd2182, %rd2177, %rd2181;
	cvt.u32.u16 	%r1535, %rs1263;
	and.b32  	%r1536, %r1535, 255;
	mul.wide.u32 	%rd2183, %r1536, 16777216;
	xor.b64  	%rd2184, %rd2183, 1778384896;
	or.b64  	%rd2185, %rd2182, %rd2184;
	cvt.u32.u16 	%r1537, %rs1262;
	and.b32  	%r1538, %r1537, 255;
	mul.wide.u32 	%rd2186, %r1538, 65536;
	xor.b64  	%rd2187, %rd2186, 6946816;
	or.b64  	%rd2188, %rd2185, %rd2187;
	cvt.u32.u16 	%r1539, %rs1261;
	and.b32  	%r1540, %r1539, 255;
	mul.wide.u32 	%rd2189, %r1540, 256;
	xor.b64  	%rd2190, %rd2189, 27136;
	or.b64  	%rd2191, %rd2188, %rd2190;
	cvt.u64.u16 	%rd2192, %rs898;
	and.b64  	%rd2193, %rd2192, 255;
	or.b64  	%rd2194, %rd2191, %rd2193;
	cvt.u64.u16 	%rd2195, %rs1259;
	shl.b64 	%rd2196, %rd2195, 56;
	xor.b64  	%rd2197, %rd2196, 7638104968020361216;
	cvt.u64.u16 	%rd2198, %rs1258;
	shl.b64 	%rd2199, %rd2198, 48;
	and.b64  	%rd2200, %rd2199, 71776119061217280;
	xor.b64  	%rd2201, %rd2200, 29836347531329536;
	or.b64  	%rd2202, %rd2201, %rd2197;
	cvt.u64.u16 	%rd2203, %rs1257;
	shl.b64 	%rd2204, %rd2203, 40;
	and.b64  	%rd2205, %rd2204, 280375465082880;
	xor.b64  	%rd2206, %rd2205, 116548232544256;
	or.b64  	%rd2207, %rd2202, %rd2206;
	cvt.u64.u16 	%rd2208, %rs1256;
	shl.b64 	%rd2209, %rd2208, 32;
	and.b64  	%rd2210, %rd2209, 1095216660480;
	xor.b64  	%rd2211, %rd2210, 455266533376;
	or.b64  	%rd2212, %rd2207, %rd2211;
	cvt.u32.u16 	%r1541, %rs1255;
	and.b32  	%r1542, %r1541, 255;
	mul.wide.u32 	%rd2213, %r1542, 16777216;
	xor.b64  	%rd2214, %rd2213, 1778384896;
	or.b64  	%rd2215, %rd2212, %rd2214;
	cvt.u32.u16 	%r1543, %rs1254;
	and.b32  	%r1544, %r1543, 255;
	mul.wide.u32 	%rd2216, %r1544, 65536;
	xor.b64  	%rd2217, %rd2216, 6946816;
	or.b64  	%rd2218, %rd2215, %rd2217;
	cvt.u32.u16 	%r1545, %rs1253;
	and.b32  	%r1546, %r1545, 255;
	mul.wide.u32 	%rd2219, %r1546, 256;
	xor.b64  	%rd2220, %rd2219, 27136;
	or.b64  	%rd2221, %rd2218, %rd2220;
	cvt.u64.u16 	%rd2222, %rs906;
	and.b64  	%rd2223, %rd2222, 255;
	or.b64  	%rd2224, %rd2221, %rd2223;
	st.local.v2.u64 	[%rd5785+64], {%rd2194, %rd2224};
	cvt.u64.u16 	%rd2225, %rs1251;
	shl.b64 	%rd2226, %rd2225, 56;
	xor.b64  	%rd2227, %rd2226, 7638104968020361216;
	cvt.u64.u16 	%rd2228, %rs1250;
	shl.b64 	%rd2229, %rd2228, 48;
	and.b64  	%rd2230, %rd2229, 71776119061217280;
	xor.b64  	%rd2231, %rd2230, 29836347531329536;
	or.b64  	%rd2232, %rd2231, %rd2227;
	cvt.u64.u16 	%rd2233, %rs1249;
	shl.b64 	%rd2234, %rd2233, 40;
	and.b64  	%rd2235, %rd2234, 280375465082880;
	xor.b64  	%rd2236, %rd2235, 116548232544256;
	or.b64  	%rd2237, %rd2232, %rd2236;
	cvt.u64.u16 	%rd2238, %rs1248;
	shl.b64 	%rd2239, %rd2238, 32;
	and.b64  	%rd2240, %rd2239, 1095216660480;
	xor.b64  	%rd2241, %rd2240, 455266533376;
	or.b64  	%rd2242, %rd2237, %rd2241;
	cvt.u32.u16 	%r1547, %rs1247;
	and.b32  	%r1548, %r1547, 255;
	mul.wide.u32 	%rd2243, %r1548, 16777216;
	xor.b64  	%rd2244, %rd2243, 1778384896;
	or.b64  	%rd2245, %rd2242, %rd2244;
	cvt.u32.u16 	%r1549, %rs1246;
	and.b32  	%r1550, %r1549, 255;
	mul.wide.u32 	%rd2246, %r1550, 65536;
	xor.b64  	%rd2247, %rd2246, 6946816;
	or.b64  	%rd2248, %rd2245, %rd2247;
	cvt.u32.u16 	%r1551, %rs1245;
	and.b32  	%r1552, %r1551, 255;
	mul.wide.u32 	%rd2249, %r1552, 256;
	xor.b64  	%rd2250, %rd2249, 27136;
	or.b64  	%rd2251, %rd2248, %rd2250;
	cvt.u64.u16 	%rd2252, %rs914;
	and.b64  	%rd2253, %rd2252, 255;
	or.b64  	%rd2254, %rd2251, %rd2253;
	cvt.u64.u16 	%rd2255, %rs1243;
	shl.b64 	%rd2256, %rd2255, 56;
	xor.b64  	%rd2257, %rd2256, 7638104968020361216;
	cvt.u64.u16 	%rd2258, %rs1242;
	shl.b64 	%rd2259, %rd2258, 48;
	and.b64  	%rd2260, %rd2259, 71776119061217280;
	xor.b64  	%rd2261, %rd2260, 29836347531329536;
	or.b64  	%rd2262, %rd2261, %rd2257;
	cvt.u64.u16 	%rd2263, %rs1241;
	shl.b64 	%rd2264, %rd2263, 40;
	and.b64  	%rd2265, %rd2264, 280375465082880;
	xor.b64  	%rd2266, %rd2265, 116548232544256;
	or.b64  	%rd2267, %rd2262, %rd2266;
	cvt.u64.u16 	%rd2268, %rs1240;
	shl.b64 	%rd2269, %rd2268, 32;
	and.b64  	%rd2270, %rd2269, 1095216660480;
	xor.b64  	%rd2271, %rd2270, 455266533376;
	or.b64  	%rd2272, %rd2267, %rd2271;
	cvt.u32.u16 	%r1553, %rs1239;
	and.b32  	%r1554, %r1553, 255;
	mul.wide.u32 	%rd2273, %r1554, 16777216;
	xor.b64  	%rd2274, %rd2273, 1778384896;
	or.b64  	%rd2275, %rd2272, %rd2274;
	cvt.u32.u16 	%r1555, %rs1238;
	and.b32  	%r1556, %r1555, 255;
	mul.wide.u32 	%rd2276, %r1556, 65536;
	xor.b64  	%rd2277, %rd2276, 6946816;
	or.b64  	%rd2278, %rd2275, %rd2277;
	cvt.u32.u16 	%r1557, %rs1237;
	and.b32  	%r1558, %r1557, 255;
	mul.wide.u32 	%rd2279, %r1558, 256;
	xor.b64  	%rd2280, %rd2279, 27136;
	or.b64  	%rd2281, %rd2278, %rd2280;
	cvt.u64.u16 	%rd2282, %rs922;
	and.b64  	%rd2283, %rd2282, 255;
	or.b64  	%rd2284, %rd2281, %rd2283;
	st.local.v2.u64 	[%rd5785+80], {%rd2254, %rd2284};
	cvt.u64.u16 	%rd2285, %rs1235;
	shl.b64 	%rd2286, %rd2285, 56;
	xor.b64  	%rd2287, %rd2286, 7638104968020361216;
	cvt.u64.u16 	%rd2288, %rs1234;
	shl.b64 	%rd2289, %rd2288, 48;
	and.b64  	%rd2290, %rd2289, 71776119061217280;
	xor.b64  	%rd2291, %rd2290, 29836347531329536;
	or.b64  	%rd2292, %rd2291, %rd2287;
	cvt.u64.u16 	%rd2293, %rs1233;
	shl.b64 	%rd2294, %rd2293, 40;
	and.b64  	%rd2295, %rd2294, 280375465082880;
	xor.b64  	%rd2296, %rd2295, 116548232544256;
	or.b64  	%rd2297, %rd2292, %rd2296;
	cvt.u64.u16 	%rd2298, %rs1232;
	shl.b64 	%rd2299, %rd2298, 32;
	and.b64  	%rd2300, %rd2299, 1095216660480;
	xor.b64  	%rd2301, %rd2300, 455266533376;
	or.b64  	%rd2302, %rd2297, %rd2301;
	cvt.u32.u16 	%r1559, %rs1231;
	and.b32  	%r1560, %r1559, 255;
	mul.wide.u32 	%rd2303, %r1560, 16777216;
	xor.b64  	%rd2304, %rd2303, 1778384896;
	or.b64  	%rd2305, %rd2302, %rd2304;
	cvt.u32.u16 	%r1561, %rs1230;
	and.b32  	%r1562, %r1561, 255;
	mul.wide.u32 	%rd2306, %r1562, 65536;
	xor.b64  	%rd2307, %rd2306, 6946816;
	or.b64  	%rd2308, %rd2305, %rd2307;
	cvt.u32.u16 	%r1563, %rs1229;
	and.b32  	%r1564, %r1563, 255;
	mul.wide.u32 	%rd2309, %r1564, 256;
	xor.b64  	%rd2310, %rd2309, 27136;
	or.b64  	%rd2311, %rd2308, %rd2310;
	cvt.u64.u16 	%rd2312, %rs930;
	and.b64  	%rd2313, %rd2312, 255;
	or.b64  	%rd2314, %rd2311, %rd2313;
	cvt.u64.u16 	%rd2315, %rs1227;
	shl.b64 	%rd2316, %rd2315, 56;
	xor.b64  	%rd2317, %rd2316, 7638104968020361216;
	cvt.u64.u16 	%rd2318, %rs1226;
	shl.b64 	%rd2319, %rd2318, 48;
	and.b64  	%rd2320, %rd2319, 71776119061217280;
	xor.b64  	%rd2321, %rd2320, 29836347531329536;
	or.b64  	%rd2322, %rd2321, %rd2317;
	cvt.u64.u16 	%rd2323, %rs1225;
	shl.b64 	%rd2324, %rd2323, 40;
	and.b64  	%rd2325, %rd2324, 280375465082880;
	xor.b64  	%rd2326, %rd2325, 116548232544256;
	or.b64  	%rd2327, %rd2322, %rd2326;
	cvt.u64.u16 	%rd2328, %rs1224;
	shl.b64 	%rd2329, %rd2328, 32;
	and.b64  	%rd2330, %rd2329, 1095216660480;
	xor.b64  	%rd2331, %rd2330, 455266533376;
	or.b64  	%rd2332, %rd2327, %rd2331;
	cvt.u32.u16 	%r1565, %rs1223;
	and.b32  	%r1566, %r1565, 255;
	mul.wide.u32 	%rd2333, %r1566, 16777216;
	xor.b64  	%rd2334, %rd2333, 1778384896;
	or.b64  	%rd2335, %rd2332, %rd2334;
	cvt.u32.u16 	%r1567, %rs1222;
	and.b32  	%r1568, %r1567, 255;
	mul.wide.u32 	%rd2336, %r1568, 65536;
	xor.b64  	%rd2337, %rd2336, 6946816;
	or.b64  	%rd2338, %rd2335, %rd2337;
	cvt.u32.u16 	%r1569, %rs1221;
	and.b32  	%r1570, %r1569, 255;
	mul.wide.u32 	%rd2339, %r1570, 256;
	xor.b64  	%rd2340, %rd2339, 27136;
	or.b64  	%rd2341, %rd2338, %rd2340;
	cvt.u64.u16 	%rd2342, %rs938;
	and.b64  	%rd2343, %rd2342, 255;
	or.b64  	%rd2344, %rd2341, %rd2343;
	st.local.v2.u64 	[%rd5785+96], {%rd2314, %rd2344};
	cvt.u64.u16 	%rd2345, %rs1219;
	shl.b64 	%rd2346, %rd2345, 56;
	xor.b64  	%rd2347, %rd2346, 7638104968020361216;
	cvt.u64.u16 	%rd2348, %rs1218;
	shl.b64 	%rd2349, %rd2348, 48;
	and.b64  	%rd2350, %rd2349, 71776119061217280;
	xor.b64  	%rd2351, %rd2350, 29836347531329536;
	or.b64  	%rd2352, %rd2351, %rd2347;
	cvt.u64.u16 	%rd2353, %rs1217;
	shl.b64 	%rd2354, %rd2353, 40;
	and.b64  	%rd2355, %rd2354, 280375465082880;
	xor.b64  	%rd2356, %rd2355, 116548232544256;
	or.b64  	%rd2357, %rd2352, %rd2356;
	cvt.u64.u16 	%rd2358, %rs1216;
	shl.b64 	%rd2359, %rd2358, 32;
	and.b64  	%rd2360, %rd2359, 1095216660480;
	xor.b64  	%rd2361, %rd2360, 455266533376;
	or.b64  	%rd2362, %rd2357, %rd2361;
	cvt.u32.u16 	%r1571, %rs1215;
	and.b32  	%r1572, %r1571, 255;
	mul.wide.u32 	%rd2363, %r1572, 16777216;
	xor.b64  	%rd2364, %rd2363, 1778384896;
	or.b64  	%rd2365, %rd2362, %rd2364;
	cvt.u32.u16 	%r1573, %rs1214;
	and.b32  	%r1574, %r1573, 255;
	mul.wide.u32 	%rd2366, %r1574, 65536;
	xor.b64  	%rd2367, %rd2366, 6946816;
	or.b64  	%rd2368, %rd2365, %rd2367;
	cvt.u32.u16 	%r1575, %rs1213;
	and.b32  	%r1576, %r1575, 255;
	mul.wide.u32 	%rd2369, %r1576, 256;
	xor.b64  	%rd2370, %rd2369, 27136;
	or.b64  	%rd2371, %rd2368, %rd2370;
	cvt.u64.u16 	%rd2372, %rs946;
	and.b64  	%rd2373, %rd2372, 255;
	or.b64  	%rd5658, %rd2371, %rd2373;
	cvt.u64.u16 	%rd2374, %rs1211;
	shl.b64 	%rd2375, %rd2374, 56;
	xor.b64  	%rd2376, %rd2375, 7638104968020361216;
	cvt.u64.u16 	%rd2377, %rs1210;
	shl.b64 	%rd2378, %rd2377, 48;
	and.b64  	%rd2379, %rd2378, 71776119061217280;
	xor.b64  	%rd2380, %rd2379, 29836347531329536;
	or.b64  	%rd2381, %rd2380, %rd2376;
	cvt.u64.u16 	%rd2382, %rs1209;
	shl.b64 	%rd2383, %rd2382, 40;
	and.b64  	%rd2384, %rd2383, 280375465082880;
	xor.b64  	%rd2385, %rd2384, 116548232544256;
	or.b64  	%rd2386, %rd2381, %rd2385;
	cvt.u64.u16 	%rd2387, %rs1208;
	shl.b64 	%rd2388, %rd2387, 32;
	and.b64  	%rd2389, %rd2388, 1095216660480;
	xor.b64  	%rd2390, %rd2389, 455266533376;
	or.b64  	%rd2391, %rd2386, %rd2390;
	cvt.u32.u16 	%r1577, %rs1207;
	and.b32  	%r1578, %r1577, 255;
	mul.wide.u32 	%rd2392, %r1578, 16777216;
	xor.b64  	%rd2393, %rd2392, 1778384896;
	or.b64  	%rd2394, %rd2391, %rd2393;
	cvt.u32.u16 	%r1579, %rs1206;
	and.b32  	%r1580, %r1579, 255;
	mul.wide.u32 	%rd2395, %r1580, 65536;
	xor.b64  	%rd2396, %rd2395, 6946816;
	or.b64  	%rd2397, %rd2394, %rd2396;
	cvt.u32.u16 	%r1581, %rs1205;
	and.b32  	%r1582, %r1581, 255;
	mul.wide.u32 	%rd2398, %r1582, 256;
	xor.b64  	%rd2399, %rd2398, 27136;
	or.b64  	%rd2400, %rd2397, %rd2399;
	cvt.u64.u16 	%rd2401, %rs954;
	and.b64  	%rd2402, %rd2401, 255;
	or.b64  	%rd5656, %rd2400, %rd2402;
	st.local.v2.u64 	[%rd5785+112], {%rd5658, %rd5656};
	mov.b32 	%r5286, 0;
	mov.u64 	%rd5655, %rd5686;
$L__BB0_57:
	mov.b64 	{%r1583, %r1584}, %rd5658;
	shf.l.wrap.b32 	%r1585, %r1584, %r1583, 13;
	shf.l.wrap.b32 	%r1586, %r1583, %r1584, 13;
	mov.b64 	%rd2403, {%r1586, %r1585};
	shf.l.wrap.b32 	%r1587, %r1583, %r1584, 3;
	shf.l.wrap.b32 	%r1588, %r1584, %r1583, 3;
	mov.b64 	%rd2404, {%r1588, %r1587};
	xor.b64  	%rd2405, %rd2403, %rd2404;
	shr.u64 	%rd2406, %rd5658, 6;
	xor.b64  	%rd2407, %rd2405, %rd2406;
	ld.local.u64 	%rd2408, [%rd5655];
	add.s64 	%rd2409, %rd2407, %rd2408;
	ld.local.u64 	%rd2410, [%rd5655+-64];
	mov.b64 	{%r1589, %r1590}, %rd2410;
	shf.l.wrap.b32 	%r1591, %r1590, %r1589, 31;
	shf.l.wrap.b32 	%r1592, %r1589, %r1590, 31;
	mov.b64 	%rd2411, {%r1592, %r1591};
	shf.l.wrap.b32 	%r1593, %r1590, %r1589, 24;
	shf.l.wrap.b32 	%r1594, %r1589, %r1590, 24;
	mov.b64 	%rd2412, {%r1594, %r1593};
	xor.b64  	%rd2413, %rd2411, %rd2412;
	shr.u64 	%rd2414, %rd2410, 7;
	xor.b64  	%rd2415, %rd2413, %rd2414;
	add.s64 	%rd2416, %rd2409, %rd5657;
	add.s64 	%rd5658, %rd2416, %rd2415;
	mov.b64 	{%r1595, %r1596}, %rd5656;
	shf.l.wrap.b32 	%r1597, %r1596, %r1595, 13;
	shf.l.wrap.b32 	%r1598, %r1595, %r1596, 13;
	mov.b64 	%rd2417, {%r1598, %r1597};
	shf.l.wrap.b32 	%r1599, %r1595, %r1596, 3;
	shf.l.wrap.b32 	%r1600, %r1596, %r1595, 3;
	mov.b64 	%rd2418, {%r1600, %r1599};
	xor.b64  	%rd2419, %rd2417, %rd2418;
	shr.u64 	%rd2420, %rd5656, 6;
	xor.b64  	%rd2421, %rd2419, %rd2420;
	ld.local.u64 	%rd2422, [%rd5655+8];
	add.s64 	%rd2423, %rd2421, %rd2422;
	ld.local.u64 	%rd5657, [%rd5655+-56];
	mov.b64 	{%r1601, %r1602}, %rd5657;
	shf.l.wrap.b32 	%r1603, %r1602, %r1601, 31;
	shf.l.wrap.b32 	%r1604, %r1601, %r1602, 31;
	mov.b64 	%rd2424, {%r1604, %r1603};
	shf.l.wrap.b32 	%r1605, %r1602, %r1601, 24;
	shf.l.wrap.b32 	%r1606, %r1601, %r1602, 24;
	mov.b64 	%rd2425, {%r1606, %r1605};
	xor.b64  	%rd2426, %rd2424, %rd2425;
	shr.u64 	%rd2427, %rd5657, 7;
	xor.b64  	%rd2428, %rd2426, %rd2427;
	add.s64 	%rd2429, %rd2423, %rd2410;
	add.s64 	%rd5656, %rd2429, %rd2428;
	st.local.v2.u64 	[%rd5655+56], {%rd5658, %rd5656};
	add.s32 	%r5286, %r5286, 2;
	add.s64 	%rd5655, %rd5655, 16;
	setp.ne.s32 	%p36, %r5286, 64;
	@%p36 bra 	$L__BB0_57;
	mov.b64 	%rd5665, -7276294671716946913;
	mov.b64 	%rd5664, 5840696475078001361;
	mov.b64 	%rd5663, -6534734903238641935;
	mov.b64 	%rd5662, 4354685564936845355;
	mov.b64 	%rd5661, -4942790177534073029;
	mov.b64 	%rd5660, 7640891576956012808;
	mov.b64 	%rd5667, 2270897969802886507;
	mov.b64 	%rd5666, 6620516959819538809;
	mov.b32 	%r5287, 0;
	mov.b64 	%rd5659, 0;
$L__BB0_59:
	mov.u64 	%rd165, %rd5665;
	mov.u64 	%rd164, %rd5664;
	mov.u64 	%rd161, %rd5661;
	mov.u64 	%rd160, %rd5660;
	mov.b64 	{%r1608, %r1609}, %rd164;
	shf.l.wrap.b32 	%r1610, %r1609, %r1608, 18;
	shf.l.wrap.b32 	%r1611, %r1608, %r1609, 18;
	mov.b64 	%rd2439, {%r1611, %r1610};
	shf.l.wrap.b32 	%r1612, %r1609, %r1608, 14;
	shf.l.wrap.b32 	%r1613, %r1608, %r1609, 14;
	mov.b64 	%rd2440, {%r1613, %r1612};
	xor.b64  	%rd2441, %rd2439, %rd2440;
	shf.l.wrap.b32 	%r1614, %r1608, %r1609, 23;
	shf.l.wrap.b32 	%r1615, %r1609, %r1608, 23;
	mov.b64 	%rd2442, {%r1615, %r1614};
	xor.b64  	%rd2443, %rd2441, %rd2442;
	add.s64 	%rd2444, %rd5666, %rd2443;
	xor.b64  	%rd2445, %rd5667, %rd165;
	and.b64  	%rd2446, %rd2445, %rd164;
	xor.b64  	%rd2447, %rd2446, %rd5667;
	add.s64 	%rd2448, %rd2444, %rd2447;
	mov.u64 	%rd2449, K512;
	add.s64 	%rd2450, %rd2449, %rd5659;
	ld.global.nc.u64 	%rd2451, [%rd2450];
	add.s64 	%rd2452, %rd2448, %rd2451;
	add.s64 	%rd2453, %rd5785, %rd5659;
	ld.local.v2.u64 	{%rd2454, %rd2455}, [%rd2453];
	add.s64 	%rd2456, %rd2452, %rd2454;
	mov.b64 	{%r1616, %r1617}, %rd160;
	shf.l.wrap.b32 	%r1618, %r1617, %r1616, 4;
	shf.l.wrap.b32 	%r1619, %r1616, %r1617, 4;
	mov.b64 	%rd2457, {%r1619, %r1618};
	shf.l.wrap.b32 	%r1620, %r1616, %r1617, 30;
	shf.l.wrap.b32 	%r1621, %r1617, %r1616, 30;
	mov.b64 	%rd2458, {%r1621, %r1620};
	xor.b64  	%rd2459, %rd2457, %rd2458;
	shf.l.wrap.b32 	%r1622, %r1616, %r1617, 25;
	shf.l.wrap.b32 	%r1623, %r1617, %r1616, 25;
	mov.b64 	%rd2460, {%r1623, %r1622};
	xor.b64  	%rd2461, %rd2459, %rd2460;
	and.b64  	%rd2462, %rd160, %rd161;
	or.b64  	%rd2463, %rd160, %rd161;
	and.b64  	%rd2464, %rd2463, %rd5662;
	or.b64  	%rd2465, %rd2464, %rd2462;
	add.s64 	%rd2466, %rd2461, %rd2465;
	add.s64 	%rd5665, %rd2456, %rd5663;
	add.s64 	%rd5661, %rd2466, %rd2456;
	mov.b64 	{%r1624, %r1625}, %rd5665;
	shf.l.wrap.b32 	%r1626, %r1625, %r1624, 18;
	shf.l.wrap.b32 	%r1627, %r1624, %r1625, 18;
	mov.b64 	%rd2467, {%r1627, %r1626};
	shf.l.wrap.b32 	%r1628, %r1625, %r1624, 14;
	shf.l.wrap.b32 	%r1629, %r1624, %r1625, 14;
	mov.b64 	%rd2468, {%r1629, %r1628};
	xor.b64  	%rd2469, %rd2467, %rd2468;
	shf.l.wrap.b32 	%r1630, %r1624, %r1625, 23;
	shf.l.wrap.b32 	%r1631, %r1625, %r1624, 23;
	mov.b64 	%rd2470, {%r1631, %r1630};
	xor.b64  	%rd2471, %rd2469, %rd2470;
	add.s64 	%rd2472, %rd5667, %rd2471;
	xor.b64  	%rd2473, %rd165, %rd164;
	and.b64  	%rd2474, %rd2473, %rd5665;
	xor.b64  	%rd2475, %rd2474, %rd165;
	add.s64 	%rd2476, %rd2472, %rd2475;
	ld.global.nc.u64 	%rd2477, [%rd2450+8];
	add.s64 	%rd2478, %rd2476, %rd2477;
	add.s64 	%rd2479, %rd2478, %rd2455;
	mov.b64 	{%r1632, %r1633}, %rd5661;
	shf.l.wrap.b32 	%r1634, %r1633, %r1632, 4;
	shf.l.wrap.b32 	%r1635, %r1632, %r1633, 4;
	mov.b64 	%rd2480, {%r1635, %r1634};
	shf.l.wrap.b32 	%r1636, %r1632, %r1633, 30;
	shf.l.wrap.b32 	%r1637, %r1633, %r1632, 30;
	mov.b64 	%rd2481, {%r1637, %r1636};
	xor.b64  	%rd2482, %rd2480, %rd2481;
	shf.l.wrap.b32 	%r1638, %r1632, %r1633, 25;
	shf.l.wrap.b32 	%r1639, %r1633, %r1632, 25;
	mov.b64 	%rd2483, {%r1639, %r1638};
	xor.b64  	%rd2484, %rd2482, %rd2483;
	and.b64  	%rd2485, %rd5661, %rd160;
	or.b64  	%rd2486, %rd5661, %rd160;
	and.b64  	%rd2487, %rd2486, %rd161;
	or.b64  	%rd2488, %rd2487, %rd2485;
	add.s64 	%rd2489, %rd2484, %rd2488;
	add.s64 	%rd5664, %rd2479, %rd5662;
	add.s64 	%rd5660, %rd2489, %rd2479;
	add.s32 	%r5287, %r5287, 2;
	add.s64 	%rd5659, %rd5659, 16;
	setp.ne.s32 	%p37, %r5287, 80;
	mov.u64 	%rd5662, %rd160;
	mov.u64 	%rd5663, %rd161;
	mov.u64 	%rd5666, %rd165;
	mov.u64 	%rd5667, %rd164;
	@%p37 bra 	$L__BB0_59;
	add.s64 	%rd171, %rd5660, 7640891576956012808;
	st.local.u64 	[%rd2+264], %rd171;
	add.s64 	%rd172, %rd5661, -4942790177534073029;
	st.local.u64 	[%rd2+272], %rd172;
	add.s64 	%rd173, %rd160, 4354685564936845355;
	st.local.u64 	[%rd2+280], %rd173;
	add.s64 	%rd174, %rd161, -6534734903238641935;
	st.local.u64 	[%rd2+288], %rd174;
	add.s64 	%rd175, %rd5664, 5840696475078001361;
	st.local.u64 	[%rd2+296], %rd175;
	add.s64 	%rd176, %rd5665, -7276294671716946913;
	st.local.u64 	[%rd2+304], %rd176;
	add.s64 	%rd177, %rd164, 2270897969802886507;
	st.local.u64 	[%rd2+312], %rd177;
	add.s64 	%rd178, %rd165, 6620516959819538809;
	st.local.u64 	[%rd2+320], %rd178;
	st.local.u64 	[%rd2+128], %rd171;
	st.local.u64 	[%rd2+136], %rd172;
	st.local.u64 	[%rd2+144], %rd173;
	st.local.u64 	[%rd2+152], %rd174;
	st.local.u64 	[%rd2+160], %rd175;
	st.local.u64 	[%rd2+168], %rd176;
	st.local.u64 	[%rd2+176], %rd177;
	st.local.u64 	[%rd2+184], %rd178;
	mov.b64 	%rd5668, 0;
$L__BB0_61:
	mov.u64 	%rd2491, $str$12;
	add.s64 	%rd2492, %rd2491, %rd5668;
	ld.global.nc.u32 	%r1640, [%rd2492];
	add.s64 	%rd2493, %rd2, %rd5668;
	st.local.u32 	[%rd2493+328], %r1640;
	add.s64 	%rd5668, %rd5668, 4;
	cvt.u32.u64 	%r1641, %rd5668;
	setp.ne.s32 	%p38, %r1641, 16;
	@%p38 bra 	$L__BB0_61;
	mov.b64 	%rd5669, 0;
$L__BB0_63:
	.pragma "nounroll";
	add.s64 	%rd2496, %rd2491, %rd5669;
	ld.global.nc.u8 	%rs955, [%rd2496+16];
	cvt.u16.u8 	%rs956, %rs955;
	add.s64 	%rd2497, %rd2, %rd5669;
	st.local.u8 	[%rd2497+344], %rs956;
	add.s64 	%rd5669, %rd5669, 1;
	cvt.u32.u64 	%r1642, %rd5669;
	setp.ne.s32 	%p39, %r1642, 2;
	@%p39 bra 	$L__BB0_63;
	mov.b64 	%rd2498, 150;
	st.local.u64 	[%rd2+256], %rd2498;
	mov.b16 	%rs957, 0;
	st.local.v2.u8 	[%rd2+346], {%rs957, %rs957};
	mov.b16 	%rs958, 1;
	st.local.v2.u8 	[%rd2+348], {%rs957, %rs958};
	mov.b16 	%rs959, 128;
	st.local.u8 	[%rd2+350], %rs959;
	add.s64 	%rd5670, %rd2, 351;
	mov.b32 	%r5288, 0;
$L__BB0_65:
	.pragma "nounroll";
	mov.b16 	%rs960, 0;
	st.local.u8 	[%rd5670], %rs960;
	mov.b32 	%r1644, 0;
	st.local.v2.b32 	[%rd5670+1], {%r1644, %r1644};
	st.local.u32 	[%rd5670+9], %r1644;
	st.local.v2.u8 	[%rd5670+13], {%rs960, %rs960};
	st.local.u8 	[%rd5670+15], %rs960;
	add.s32 	%r5288, %r5288, 16;
	add.s64 	%rd5670, %rd5670, 16;
	setp.eq.s32 	%p40, %r5288, 80;
	@%p40 bra 	$L__BB0_66;
	bra.uni 	$L__BB0_65;
$L__BB0_66:
	mov.b16 	%rs961, 0;
	st.local.u8 	[%rd5670], %rs961;
	mov.b32 	%r5289, 0;
	st.local.v2.b32 	[%rd5670+1], {%r5289, %r5289};
	st.local.v2.b32 	[%rd2+440], {%r5289, %r5289};
	mov.b32 	%r1646, -1341915136;
	st.local.v2.b32 	[%rd2+448], {%r5289, %r1646};
	ld.local.v2.b32 	{%r1647, %r1648}, [%rd2+328];
	bfe.u32 	%r1649, %r1648, 24, 8;
	bfe.u32 	%r1650, %r1647, 24, 8;
	bfe.u32 	%r1651, %r1647, 16, 8;
	bfe.u32 	%r1652, %r1647, 8, 8;
	bfe.u32 	%r1653, %r1647, 0, 8;
	cvt.u64.u32 	%rd2501, %r1653;
	shl.b64 	%rd2502, %rd2501, 56;
	cvt.u64.u32 	%rd2503, %r1652;
	shl.b64 	%rd2504, %rd2503, 48;
	and.b64  	%rd2505, %rd2504, 71776119061217280;
	or.b64  	%rd2506, %rd2505, %rd2502;
	cvt.u64.u32 	%rd2507, %r1651;
	shl.b64 	%rd2508, %rd2507, 40;
	and.b64  	%rd2509, %rd2508, 280375465082880;
	or.b64  	%rd2510, %rd2506, %rd2509;
	cvt.u64.u32 	%rd2511, %r1650;
	shl.b64 	%rd2512, %rd2511, 32;
	and.b64  	%rd2513, %rd2512, 1095216660480;
	or.b64  	%rd2514, %rd2510, %rd2513;
	bfe.u32 	%r1654, %r1648, 0, 8;
	mul.wide.u32 	%rd2515, %r1654, 16777216;
	or.b64  	%rd2516, %rd2514, %rd2515;
	bfe.u32 	%r1655, %r1648, 8, 8;
	mul.wide.u32 	%rd2517, %r1655, 65536;
	or.b64  	%rd2518, %rd2516, %rd2517;
	bfe.u32 	%r1656, %r1648, 16, 8;
	mul.wide.u32 	%rd2519, %r1656, 256;
	or.b64  	%rd2520, %rd2518, %rd2519;
	cvt.u64.u32 	%rd2521, %r1649;
	and.b64  	%rd2522, %rd2521, 255;
	or.b64  	%rd5673, %rd2520, %rd2522;
	ld.local.v2.b32 	{%r1657, %r1658}, [%rd2+336];
	bfe.u32 	%r1659, %r1658, 24, 8;
	bfe.u32 	%r1660, %r1657, 24, 8;
	bfe.u32 	%r1661, %r1657, 16, 8;
	bfe.u32 	%r1662, %r1657, 8, 8;
	bfe.u32 	%r1663, %r1657, 0, 8;
	cvt.u64.u32 	%rd2523, %r1663;
	shl.b64 	%rd2524, %rd2523, 56;
	cvt.u64.u32 	%rd2525, %r1662;
	shl.b64 	%rd2526, %rd2525, 48;
	and.b64  	%rd2527, %rd2526, 71776119061217280;
	or.b64  	%rd2528, %rd2527, %rd2524;
	cvt.u64.u32 	%rd2529, %r1661;
	shl.b64 	%rd2530, %rd2529, 40;
	and.b64  	%rd2531, %rd2530, 280375465082880;
	or.b64  	%rd2532, %rd2528, %rd2531;
	cvt.u64.u32 	%rd2533, %r1660;
	shl.b64 	%rd2534, %rd2533, 32;
	and.b64  	%rd2535, %rd2534, 1095216660480;
	or.b64  	%rd2536, %rd2532, %rd2535;
	bfe.u32 	%r1664, %r1658, 0, 8;
	mul.wide.u32 	%rd2537, %r1664, 16777216;
	or.b64  	%rd2538, %rd2536, %rd2537;
	bfe.u32 	%r1665, %r1658, 8, 8;
	mul.wide.u32 	%rd2539, %r1665, 65536;
	or.b64  	%rd2540, %rd2538, %rd2539;
	bfe.u32 	%r1666, %r1658, 16, 8;
	mul.wide.u32 	%rd2541, %r1666, 256;
	or.b64  	%rd2542, %rd2540, %rd2541;
	cvt.u64.u32 	%rd2543, %r1659;
	and.b64  	%rd2544, %rd2543, 255;
	or.b64  	%rd2545, %rd2542, %rd2544;
	st.local.v2.u64 	[%rd5785], {%rd5673, %rd2545};
	ld.local.v2.b32 	{%r1667, %r1668}, [%rd2+344];
	bfe.u32 	%r1669, %r1668, 24, 8;
	bfe.u32 	%r1670, %r1667, 24, 8;
	bfe.u32 	%r1671, %r1667, 16, 8;
	bfe.u32 	%r1672, %r1667, 8, 8;
	bfe.u32 	%r1673, %r1667, 0, 8;
	cvt.u64.u32 	%rd2546, %r1673;
	shl.b64 	%rd2547, %rd2546, 56;
	cvt.u64.u32 	%rd2548, %r1672;
	shl.b64 	%rd2549, %rd2548, 48;
	and.b64  	%rd2550, %rd2549, 71776119061217280;
	or.b64  	%rd2551, %rd2550, %rd2547;
	cvt.u64.u32 	%rd2552, %r1671;
	shl.b64 	%rd2553, %rd2552, 40;
	and.b64  	%rd2554, %rd2553, 280375465082880;
	or.b64  	%rd2555, %rd2551, %rd2554;
	cvt.u64.u32 	%rd2556, %r1670;
	shl.b64 	%rd2557, %rd2556, 32;
	and.b64  	%rd2558, %rd2557, 1095216660480;
	or.b64  	%rd2559, %rd2555, %rd2558;
	bfe.u32 	%r1674, %r1668, 0, 8;
	mul.wide.u32 	%rd2560, %r1674, 16777216;
	or.b64  	%rd2561, %rd2559, %rd2560;
	bfe.u32 	%r1675, %r1668, 8, 8;
	mul.wide.u32 	%rd2562, %r1675, 65536;
	or.b64  	%rd2563, %rd2561, %rd2562;
	bfe.u32 	%r1676, %r1668, 16, 8;
	mul.wide.u32 	%rd2564, %r1676, 256;
	or.b64  	%rd2565, %rd2563, %rd2564;
	cvt.u64.u32 	%rd2566, %r1669;
	and.b64  	%rd2567, %rd2566, 255;
	or.b64  	%rd2568, %rd2565, %rd2567;
	ld.local.v2.b32 	{%r1677, %r1678}, [%rd2+352];
	bfe.u32 	%r1679, %r1678, 24, 8;
	bfe.u32 	%r1680, %r1677, 24, 8;
	bfe.u32 	%r1681, %r1677, 16, 8;
	bfe.u32 	%r1682, %r1677, 8, 8;
	bfe.u32 	%r1683, %r1677, 0, 8;
	cvt.u64.u32 	%rd2569, %r1683;
	shl.b64 	%rd2570, %rd2569, 56;
	cvt.u64.u32 	%rd2571, %r1682;
	shl.b64 	%rd2572, %rd2571, 48;
	and.b64  	%rd2573, %rd2572, 71776119061217280;
	or.b64  	%rd2574, %rd2573, %rd2570;
	cvt.u64.u32 	%rd2575, %r1681;
	shl.b64 	%rd2576, %rd2575, 40;
	and.b64  	%rd2577, %rd2576, 280375465082880;
	or.b64  	%rd2578, %rd2574, %rd2577;
	cvt.u64.u32 	%rd2579, %r1680;
	shl.b64 	%rd2580, %rd2579, 32;
	and.b64  	%rd2581, %rd2580, 1095216660480;
	or.b64  	%rd2582, %rd2578, %rd2581;
	bfe.u32 	%r1684, %r1678, 0, 8;
	mul.wide.u32 	%rd2583, %r1684, 16777216;
	or.b64  	%rd2584, %rd2582, %rd2583;
	bfe.u32 	%r1685, %r1678, 8, 8;
	mul.wide.u32 	%rd2585, %r1685, 65536;
	or.b64  	%rd2586, %rd2584, %rd2585;
	bfe.u32 	%r1686, %r1678, 16, 8;
	mul.wide.u32 	%rd2587, %r1686, 256;
	or.b64  	%rd2588, %rd2586, %rd2587;
	cvt.u64.u32 	%rd2589, %r1679;
	and.b64  	%rd2590, %rd2589, 255;
	or.b64  	%rd2591, %rd2588, %rd2590;
	st.local.v2.u64 	[%rd5785+16], {%rd2568, %rd2591};
	ld.local.v2.b32 	{%r1687, %r1688}, [%rd2+360];
	bfe.u32 	%r1689, %r1688, 24, 8;
	bfe.u32 	%r1690, %r1687, 24, 8;
	bfe.u32 	%r1691, %r1687, 16, 8;
	bfe.u32 	%r1692, %r1687, 8, 8;
	bfe.u32 	%r1693, %r1687, 0, 8;
	cvt.u64.u32 	%rd2592, %r1693;
	shl.b64 	%rd2593, %rd2592, 56;
	cvt.u64.u32 	%rd2594, %r1692;
	shl.b64 	%rd2595, %rd2594, 48;
	and.b64  	%rd2596, %rd2595, 71776119061217280;
	or.b64  	%rd2597, %rd2596, %rd2593;
	cvt.u64.u32 	%rd2598, %r1691;
	shl.b64 	%rd2599, %rd2598, 40;
	and.b64  	%rd2600, %rd2599, 280375465082880;
	or.b64  	%rd2601, %rd2597, %rd2600;
	cvt.u64.u32 	%rd2602, %r1690;
	shl.b64 	%rd2603, %rd2602, 32;
	and.b64  	%rd2604, %rd2603, 1095216660480;
	or.b64  	%rd2605, %rd2601, %rd2604;
	bfe.u32 	%r1694, %r1688, 0, 8;
	mul.wide.u32 	%rd2606, %r1694, 16777216;
	or.b64  	%rd2607, %rd2605, %rd2606;
	bfe.u32 	%r1695, %r1688, 8, 8;
	mul.wide.u32 	%rd2608, %r1695, 65536;
	or.b64  	%rd2609, %rd2607, %rd2608;
	bfe.u32 	%r1696, %r1688, 16, 8;
	mul.wide.u32 	%rd2610, %r1696, 256;
	or.b64  	%rd2611, %rd2609, %rd2610;
	cvt.u64.u32 	%rd2612, %r1689;
	and.b64  	%rd2613, %rd2612, 255;
	or.b64  	%rd2614, %rd2611, %rd2613;
	ld.local.v2.b32 	{%r1697, %r1698}, [%rd2+368];
	bfe.u32 	%r1699, %r1698, 24, 8;
	bfe.u32 	%r1700, %r1697, 24, 8;
	bfe.u32 	%r1701, %r1697, 16, 8;
	bfe.u32 	%r1702, %r1697, 8, 8;
	bfe.u32 	%r1703, %r1697, 0, 8;
	cvt.u64.u32 	%rd2615, %r1703;
	shl.b64 	%rd2616, %rd2615, 56;
	cvt.u64.u32 	%rd2617, %r1702;
	shl.b64 	%rd2618, %rd2617, 48;
	and.b64  	%rd2619, %rd2618, 71776119061217280;
	or.b64  	%rd2620, %rd2619, %rd2616;
	cvt.u64.u32 	%rd2621, %r1701;
	shl.b64 	%rd2622, %rd2621, 40;
	and.b64  	%rd2623, %rd2622, 280375465082880;
	or.b64  	%rd2624, %rd2620, %rd2623;
	cvt.u64.u32 	%rd2625, %r1700;
	shl.b64 	%rd2626, %rd2625, 32;
	and.b64  	%rd2627, %rd2626, 1095216660480;
	or.b64  	%rd2628, %rd2624, %rd2627;
	bfe.u32 	%r1704, %r1698, 0, 8;
	mul.wide.u32 	%rd2629, %r1704, 16777216;
	or.b64  	%rd2630, %rd2628, %rd2629;
	bfe.u32 	%r1705, %r1698, 8, 8;
	mul.wide.u32 	%rd2631, %r1705, 65536;
	or.b64  	%rd2632, %rd2630, %rd2631;
	bfe.u32 	%r1706, %r1698, 16, 8;
	mul.wide.u32 	%rd2633, %r1706, 256;
	or.b64  	%rd2634, %rd2632, %rd2633;
	cvt.u64.u32 	%rd2635, %r1699;
	and.b64  	%rd2636, %rd2635, 255;
	or.b64  	%rd2637, %rd2634, %rd2636;
	st.local.v2.u64 	[%rd5785+32], {%rd2614, %rd2637};
	ld.local.v2.b32 	{%r1707, %r1708}, [%rd2+376];
	bfe.u32 	%r1709, %r1708, 24, 8;
	bfe.u32 	%r1710, %r1707, 24, 8;
	bfe.u32 	%r1711, %r1707, 16, 8;
	bfe.u32 	%r1712, %r1707, 8, 8;
	bfe.u32 	%r1713, %r1707, 0, 8;
	cvt.u64.u32 	%rd2638, %r1713;
	shl.b64 	%rd2639, %rd2638, 56;
	cvt.u64.u32 	%rd2640, %r1712;
	shl.b64 	%rd2641, %rd2640, 48;
	and.b64  	%rd2642, %rd2641, 71776119061217280;
	or.b64  	%rd2643, %rd2642, %rd2639;
	cvt.u64.u32 	%rd2644, %r1711;
	shl.b64 	%rd2645, %rd2644, 40;
	and.b64  	%rd2646, %rd2645, 280375465082880;
	or.b64  	%rd2647, %rd2643, %rd2646;
	cvt.u64.u32 	%rd2648, %r1710;
	shl.b64 	%rd2649, %rd2648, 32;
	and.b64  	%rd2650, %rd2649, 1095216660480;
	or.b64  	%rd2651, %rd2647, %rd2650;
	bfe.u32 	%r1714, %r1708, 0, 8;
	mul.wide.u32 	%rd2652, %r1714, 16777216;
	or.b64  	%rd2653, %rd2651, %rd2652;
	bfe.u32 	%r1715, %r1708, 8, 8;
	mul.wide.u32 	%rd2654, %r1715, 65536;
	or.b64  	%rd2655, %rd2653, %rd2654;
	bfe.u32 	%r1716, %r1708, 16, 8;
	mul.wide.u32 	%rd2656, %r1716, 256;
	or.b64  	%rd2657, %rd2655, %rd2656;
	cvt.u64.u32 	%rd2658, %r1709;
	and.b64  	%rd2659, %rd2658, 255;
	or.b64  	%rd2660, %rd2657, %rd2659;
	ld.local.v2.b32 	{%r1717, %r1718}, [%rd2+384];
	bfe.u32 	%r1719, %r1718, 24, 8;
	bfe.u32 	%r1720, %r1717, 24, 8;
	bfe.u32 	%r1721, %r1717, 16, 8;
	bfe.u32 	%r1722, %r1717, 8, 8;
	bfe.u32 	%r1723, %r1717, 0, 8;
	cvt.u64.u32 	%rd2661, %r1723;
	shl.b64 	%rd2662, %rd2661, 56;
	cvt.u64.u32 	%rd2663, %r1722;
	shl.b64 	%rd2664, %rd2663, 48;
	and.b64  	%rd2665, %rd2664, 71776119061217280;
	or.b64  	%rd2666, %rd2665, %rd2662;
	cvt.u64.u32 	%rd2667, %r1721;
	shl.b64 	%rd2668, %rd2667, 40;
	and.b64  	%rd2669, %rd2668, 280375465082880;
	or.b64  	%rd2670, %rd2666, %rd2669;
	cvt.u64.u32 	%rd2671, %r1720;
	shl.b64 	%rd2672, %rd2671, 32;
	and.b64  	%rd2673, %rd2672, 1095216660480;
	or.b64  	%rd2674, %rd2670, %rd2673;
	bfe.u32 	%r1724, %r1718, 0, 8;
	mul.wide.u32 	%rd2675, %r1724, 16777216;
	or.b64  	%rd2676, %rd2674, %rd2675;
	bfe.u32 	%r1725, %r1718, 8, 8;
	mul.wide.u32 	%rd2677, %r1725, 65536;
	or.b64  	%rd2678, %rd2676, %rd2677;
	bfe.u32 	%r1726, %r1718, 16, 8;
	mul.wide.u32 	%rd2679, %r1726, 256;
	or.b64  	%rd2680, %rd2678, %rd2679;
	cvt.u64.u32 	%rd2681, %r1719;
	and.b64  	%rd2682, %rd2681, 255;
	or.b64  	%rd2683, %rd2680, %rd2682;
	st.local.v2.u64 	[%rd5785+48], {%rd2660, %rd2683};
	ld.local.v2.b32 	{%r1727, %r1728}, [%rd2+392];
	bfe.u32 	%r1729, %r1728, 24, 8;
	bfe.u32 	%r1730, %r1727, 24, 8;
	bfe.u32 	%r1731, %r1727, 16, 8;
	bfe.u32 	%r1732, %r1727, 8, 8;
	bfe.u32 	%r1733, %r1727, 0, 8;
	cvt.u64.u32 	%rd2684, %r1733;
	shl.b64 	%rd2685, %rd2684, 56;
	cvt.u64.u32 	%rd2686, %r1732;
	shl.b64 	%rd2687, %rd2686, 48;
	and.b64  	%rd2688, %rd2687, 71776119061217280;
	or.b64  	%rd2689, %rd2688, %rd2685;
	cvt.u64.u32 	%rd2690, %r1731;
	shl.b64 	%rd2691, %rd2690, 40;
	and.b64  	%rd2692, %rd2691, 280375465082880;
	or.b64  	%rd2693, %rd2689, %rd2692;
	cvt.u64.u32 	%rd2694, %r1730;
	shl.b64 	%rd2695, %rd2694, 32;
	and.b64  	%rd2696, %rd2695, 1095216660480;
	or.b64  	%rd2697, %rd2693, %rd2696;
	bfe.u32 	%r1734, %r1728, 0, 8;
	mul.wide.u32 	%rd2698, %r1734, 16777216;
	or.b64  	%rd2699, %rd2697, %rd2698;
	bfe.u32 	%r1735, %r1728, 8, 8;
	mul.wide.u32 	%rd2700, %r1735, 65536;
	or.b64  	%rd2701, %rd2699, %rd2700;
	bfe.u32 	%r1736, %r1728, 16, 8;
	mul.wide.u32 	%rd2702, %r1736, 256;
	or.b64  	%rd2703, %rd2701, %rd2702;
	cvt.u64.u32 	%rd2704, %r1729;
	and.b64  	%rd2705, %rd2704, 255;
	or.b64  	%rd2706, %rd2703, %rd2705;
	ld.local.v2.b32 	{%r1737, %r1738}, [%rd2+400];
	bfe.u32 	%r1739, %r1738, 24, 8;
	bfe.u32 	%r1740, %r1737, 24, 8;
	bfe.u32 	%r1741, %r1737, 16, 8;
	bfe.u32 	%r1742, %r1737, 8, 8;
	bfe.u32 	%r1743, %r1737, 0, 8;
	cvt.u64.u32 	%rd2707, %r1743;
	shl.b64 	%rd2708, %rd2707, 56;
	cvt.u64.u32 	%rd2709, %r1742;
	shl.b64 	%rd2710, %rd2709, 48;
	and.b64  	%rd2711, %rd2710, 71776119061217280;
	or.b64  	%rd2712, %rd2711, %rd2708;
	cvt.u64.u32 	%rd2713, %r1741;
	shl.b64 	%rd2714, %rd2713, 40;
	and.b64  	%rd2715, %rd2714, 280375465082880;
	or.b64  	%rd2716, %rd2712, %rd2715;
	cvt.u64.u32 	%rd2717, %r1740;
	shl.b64 	%rd2718, %rd2717, 32;
	and.b64  	%rd2719, %rd2718, 1095216660480;
	or.b64  	%rd2720, %rd2716, %rd2719;
	bfe.u32 	%r1744, %r1738, 0, 8;
	mul.wide.u32 	%rd2721, %r1744, 16777216;
	or.b64  	%rd2722, %rd2720, %rd2721;
	bfe.u32 	%r1745, %r1738, 8, 8;
	mul.wide.u32 	%rd2723, %r1745, 65536;
	or.b64  	%rd2724, %rd2722, %rd2723;
	bfe.u32 	%r1746, %r1738, 16, 8;
	mul.wide.u32 	%rd2725, %r1746, 256;
	or.b64  	%rd2726, %rd2724, %rd2725;
	cvt.u64.u32 	%rd2727, %r1739;
	and.b64  	%rd2728, %rd2727, 255;
	or.b64  	%rd2729, %rd2726, %rd2728;
	st.local.v2.u64 	[%rd5785+64], {%rd2706, %rd2729};
	ld.local.v2.b32 	{%r1747, %r1748}, [%rd2+408];
	bfe.u32 	%r1749, %r1748, 24, 8;
	bfe.u32 	%r1750, %r1747, 24, 8;
	bfe.u32 	%r1751, %r1747, 16, 8;
	bfe.u32 	%r1752, %r1747, 8, 8;
	bfe.u32 	%r1753, %r1747, 0, 8;
	cvt.u64.u32 	%rd2730, %r1753;
	shl.b64 	%rd2731, %rd2730, 56;
	cvt.u64.u32 	%rd2732, %r1752;
	shl.b64 	%rd2733, %rd2732, 48;
	and.b64  	%rd2734, %rd2733, 71776119061217280;
	or.b64  	%rd2735, %rd2734, %rd2731;
	cvt.u64.u32 	%rd2736, %r1751;
	shl.b64 	%rd2737, %rd2736, 40;
	and.b64  	%rd2738, %rd2737, 280375465082880;
	or.b64  	%rd2739, %rd2735, %rd2738;
	cvt.u64.u32 	%rd2740, %r1750;
	shl.b64 	%rd2741, %rd2740, 32;
	and.b64  	%rd2742, %rd2741, 1095216660480;
	or.b64  	%rd2743, %rd2739, %rd2742;
	bfe.u32 	%r1754, %r1748, 0, 8;
	mul.wide.u32 	%rd2744, %r1754, 16777216;
	or.b64  	%rd2745, %rd2743, %rd2744;
	bfe.u32 	%r1755, %r1748, 8, 8;
	mul.wide.u32 	%rd2746, %r1755, 65536;
	or.b64  	%rd2747, %rd2745, %rd2746;
	bfe.u32 	%r1756, %r1748, 16, 8;
	mul.wide.u32 	%rd2748, %r1756, 256;
	or.b64  	%rd2749, %rd2747, %rd2748;
	cvt.u64.u32 	%rd2750, %r1749;
	and.b64  	%rd2751, %rd2750, 255;
	or.b64  	%rd2752, %rd2749, %rd2751;
	ld.local.v2.b32 	{%r1757, %r1758}, [%rd2+416];
	bfe.u32 	%r1759, %r1758, 24, 8;
	bfe.u32 	%r1760, %r1757, 24, 8;
	bfe.u32 	%r1761, %r1757, 16, 8;
	bfe.u32 	%r1762, %r1757, 8, 8;
	bfe.u32 	%r1763, %r1757, 0, 8;
	cvt.u64.u32 	%rd2753, %r1763;
	shl.b64 	%rd2754, %rd2753, 56;
	cvt.u64.u32 	%rd2755, %r1762;
	shl.b64 	%rd2756, %rd2755, 48;
	and.b64  	%rd2757, %rd2756, 71776119061217280;
	or.b64  	%rd2758, %rd2757, %rd2754;
	cvt.u64.u32 	%rd2759, %r1761;
	shl.b64 	%rd2760, %rd2759, 40;
	and.b64  	%rd2761, %rd2760, 280375465082880;
	or.b64  	%rd2762, %rd2758, %rd2761;
	cvt.u64.u32 	%rd2763, %r1760;
	shl.b64 	%rd2764, %rd2763, 32;
	and.b64  	%rd2765, %rd2764, 1095216660480;
	or.b64  	%rd2766, %rd2762, %rd2765;
	bfe.u32 	%r1764, %r1758, 0, 8;
	mul.wide.u32 	%rd2767, %r1764, 16777216;
	or.b64  	%rd2768, %rd2766, %rd2767;
	bfe.u32 	%r1765, %r1758, 8, 8;
	mul.wide.u32 	%rd2769, %r1765, 65536;
	or.b64  	%rd2770, %rd2768, %rd2769;
	bfe.u32 	%r1766, %r1758, 16, 8;
	mul.wide.u32 	%rd2771, %r1766, 256;
	or.b64  	%rd2772, %rd2770, %rd2771;
	cvt.u64.u32 	%rd2773, %r1759;
	and.b64  	%rd2774, %rd2773, 255;
	or.b64  	%rd2775, %rd2772, %rd2774;
	st.local.v2.u64 	[%rd5785+80], {%rd2752, %rd2775};
	ld.local.v2.b32 	{%r1767, %r1768}, [%rd2+424];
	bfe.u32 	%r1769, %r1768, 24, 8;
	bfe.u32 	%r1770, %r1767, 24, 8;
	bfe.u32 	%r1771, %r1767, 16, 8;
	bfe.u32 	%r1772, %r1767, 8, 8;
	bfe.u32 	%r1773, %r1767, 0, 8;
	cvt.u64.u32 	%rd2776, %r1773;
	shl.b64 	%rd2777, %rd2776, 56;
	cvt.u64.u32 	%rd2778, %r1772;
	shl.b64 	%rd2779, %rd2778, 48;
	and.b64  	%rd2780, %rd2779, 71776119061217280;
	or.b64  	%rd2781, %rd2780, %rd2777;
	cvt.u64.u32 	%rd2782, %r1771;
	shl.b64 	%rd2783, %rd2782, 40;
	and.b64  	%rd2784, %rd2783, 280375465082880;
	or.b64  	%rd2785, %rd2781, %rd2784;
	cvt.u64.u32 	%rd2786, %r1770;
	shl.b64 	%rd2787, %rd2786, 32;
	and.b64  	%rd2788, %rd2787, 1095216660480;
	or.b64  	%rd2789, %rd2785, %rd2788;
	bfe.u32 	%r1774, %r1768, 0, 8;
	mul.wide.u32 	%rd2790, %r1774, 16777216;
	or.b64  	%rd2791, %rd2789, %rd2790;
	bfe.u32 	%r1775, %r1768, 8, 8;
	mul.wide.u32 	%rd2792, %r1775, 65536;
	or.b64  	%rd2793, %rd2791, %rd2792;
	bfe.u32 	%r1776, %r1768, 16, 8;
	mul.wide.u32 	%rd2794, %r1776, 256;
	or.b64  	%rd2795, %rd2793, %rd2794;
	cvt.u64.u32 	%rd2796, %r1769;
	and.b64  	%rd2797, %rd2796, 255;
	or.b64  	%rd2798, %rd2795, %rd2797;
	ld.local.v2.b32 	{%r1777, %r1778}, [%rd2+432];
	bfe.u32 	%r1779, %r1778, 24, 8;
	bfe.u32 	%r1780, %r1777, 24, 8;
	bfe.u32 	%r1781, %r1777, 16, 8;
	bfe.u32 	%r1782, %r1777, 8, 8;
	bfe.u32 	%r1783, %r1777, 0, 8;
	cvt.u64.u32 	%rd2799, %r1783;
	shl.b64 	%rd2800, %rd2799, 56;
	cvt.u64.u32 	%rd2801, %r1782;
	shl.b64 	%rd2802, %rd2801, 48;
	and.b64  	%rd2803, %rd2802, 71776119061217280;
	or.b64  	%rd2804, %rd2803, %rd2800;
	cvt.u64.u32 	%rd2805, %r1781;
	shl.b64 	%rd2806, %rd2805, 40;
	and.b64  	%rd2807, %rd2806, 280375465082880;
	or.b64  	%rd2808, %rd2804, %rd2807;
	cvt.u64.u32 	%rd2809, %r1780;
	shl.b64 	%rd2810, %rd2809, 32;
	and.b64  	%rd2811, %rd2810, 1095216660480;
	or.b64  	%rd2812, %rd2808, %rd2811;
	bfe.u32 	%r1784, %r1778, 0, 8;
	mul.wide.u32 	%rd2813, %r1784, 16777216;
	or.b64  	%rd2814, %rd2812, %rd2813;
	bfe.u32 	%r1785, %r1778, 8, 8;
	mul.wide.u32 	%rd2815, %r1785, 65536;
	or.b64  	%rd2816, %rd2814, %rd2815;
	bfe.u32 	%r1786, %r1778, 16, 8;
	mul.wide.u32 	%rd2817, %r1786, 256;
	or.b64  	%rd2818, %rd2816, %rd2817;
	cvt.u64.u32 	%rd2819, %r1779;
	and.b64  	%rd2820, %rd2819, 255;
	or.b64  	%rd2821, %rd2818, %rd2820;
	st.local.v2.u64 	[%rd5785+96], {%rd2798, %rd2821};
	mov.b64 	%rd5672, 1200;
	mov.b64 	%rd5674, 0;
	st.local.v2.u64 	[%rd5785+112], {%rd5674, %rd5672};
	mov.u64 	%rd5671, %rd5686;
$L__BB0_67:
	mov.b64 	{%r1787, %r1788}, %rd5674;
	shf.l.wrap.b32 	%r1789, %r1788, %r1787, 13;
	shf.l.wrap.b32 	%r1790, %r1787, %r1788, 13;
	mov.b64 	%rd2822, {%r1790, %r1789};
	shf.l.wrap.b32 	%r1791, %r1787, %r1788, 3;
	shf.l.wrap.b32 	%r1792, %r1788, %r1787, 3;
	mov.b64 	%rd2823, {%r1792, %r1791};
	xor.b64  	%rd2824, %rd2822, %rd2823;
	shr.u64 	%rd2825, %rd5674, 6;
	xor.b64  	%rd2826, %rd2824, %rd2825;
	ld.local.u64 	%rd2827, [%rd5671];
	add.s64 	%rd2828, %rd2826, %rd2827;
	ld.local.u64 	%rd2829, [%rd5671+-64];
	mov.b64 	{%r1793, %r1794}, %rd2829;
	shf.l.wrap.b32 	%r1795, %r1794, %r1793, 31;
	shf.l.wrap.b32 	%r1796, %r1793, %r1794, 31;
	mov.b64 	%rd2830, {%r1796, %r1795};
	shf.l.wrap.b32 	%r1797, %r1794, %r1793, 24;
	shf.l.wrap.b32 	%r1798, %r1793, %r1794, 24;
	mov.b64 	%rd2831, {%r1798, %r1797};
	xor.b64  	%rd2832, %rd2830, %rd2831;
	shr.u64 	%rd2833, %rd2829, 7;
	xor.b64  	%rd2834, %rd2832, %rd2833;
	add.s64 	%rd2835, %rd2828, %rd5673;
	add.s64 	%rd5674, %rd2835, %rd2834;
	mov.b64 	{%r1799, %r1800}, %rd5672;
	shf.l.wrap.b32 	%r1801, %r1800, %r1799, 13;
	shf.l.wrap.b32 	%r1802, %r1799, %r1800, 13;
	mov.b64 	%rd2836, {%r1802, %r1801};
	shf.l.wrap.b32 	%r1803, %r1799, %r1800, 3;
	shf.l.wrap.b32 	%r1804, %r1800, %r1799, 3;
	mov.b64 	%rd2837, {%r1804, %r1803};
	xor.b64  	%rd2838, %rd2836, %rd2837;
	shr.u64 	%rd2839, %rd5672, 6;
	xor.b64  	%rd2840, %rd2838, %rd2839;
	ld.local.u64 	%rd2841, [%rd5671+8];
	add.s64 	%rd2842, %rd2840, %rd2841;
	ld.local.u64 	%rd5673, [%rd5671+-56];
	mov.b64 	{%r1805, %r1806}, %rd5673;
	shf.l.wrap.b32 	%r1807, %r1806, %r1805, 31;
	shf.l.wrap.b32 	%r1808, %r1805, %r1806, 31;
	mov.b64 	%rd2843, {%r1808, %r1807};
	shf.l.wrap.b32 	%r1809, %r1806, %r1805, 24;
	shf.l.wrap.b32 	%r1810, %r1805, %r1806, 24;
	mov.b64 	%rd2844, {%r1810, %r1809};
	xor.b64  	%rd2845, %rd2843, %rd2844;
	shr.u64 	%rd2846, %rd5673, 7;
	xor.b64  	%rd2847, %rd2845, %rd2846;
	add.s64 	%rd2848, %rd2842, %rd2829;
	add.s64 	%rd5672, %rd2848, %rd2847;
	st.local.v2.u64 	[%rd5671+56], {%rd5674, %rd5672};
	add.s32 	%r5289, %r5289, 2;
	add.s64 	%rd5671, %rd5671, 16;
	setp.ne.s32 	%p41, %r5289, 64;
	@%p41 bra 	$L__BB0_67;
	mov.b32 	%r5290, 0;
	mov.b64 	%rd5675, 0;
	mov.u64 	%rd5676, %rd171;
	mov.u64 	%rd5677, %rd172;
	mov.u64 	%rd5678, %rd173;
	mov.u64 	%rd5679, %rd174;
	mov.u64 	%rd5680, %rd175;
	mov.u64 	%rd5681, %rd176;
	mov.u64 	%rd5682, %rd178;
	mov.u64 	%rd5683, %rd177;
$L__BB0_69:
	mov.u64 	%rd203, %rd5681;
	mov.u64 	%rd202, %rd5680;
	mov.u64 	%rd199, %rd5677;
	mov.u64 	%rd198, %rd5676;
	mov.b64 	{%r1812, %r1813}, %rd202;
	shf.l.wrap.b32 	%r1814, %r1813, %r1812, 18;
	shf.l.wrap.b32 	%r1815, %r1812, %r1813, 18;
	mov.b64 	%rd2850, {%r1815, %r1814};
	shf.l.wrap.b32 	%r1816, %r1813, %r1812, 14;
	shf.l.wrap.b32 	%r1817, %r1812, %r1813, 14;
	mov.b64 	%rd2851, {%r1817, %r1816};
	xor.b64  	%rd2852, %rd2850, %rd2851;
	shf.l.wrap.b32 	%r1818, %r1812, %r1813, 23;
	shf.l.wrap.b32 	%r1819, %r1813, %r1812, 23;
	mov.b64 	%rd2853, {%r1819, %r1818};
	xor.b64  	%rd2854, %rd2852, %rd2853;
	add.s64 	%rd2855, %rd5682, %rd2854;
	xor.b64  	%rd2856, %rd5683, %rd203;
	and.b64  	%rd2857, %rd2856, %rd202;
	xor.b64  	%rd2858, %rd2857, %rd5683;
	add.s64 	%rd2859, %rd2855, %rd2858;
	add.s64 	%rd2861, %rd2449, %rd5675;
	ld.global.nc.u64 	%rd2862, [%rd2861];
	add.s64 	%rd2863, %rd2859, %rd2862;
	add.s64 	%rd2864, %rd5785, %rd5675;
	ld.local.v2.u64 	{%rd2865, %rd2866}, [%rd2864];
	add.s64 	%rd2867, %rd2863, %rd2865;
	mov.b64 	{%r1820, %r1821}, %rd198;
	shf.l.wrap.b32 	%r1822, %r1821, %r1820, 4;
	shf.l.wrap.b32 	%r1823, %r1820, %r1821, 4;
	mov.b64 	%rd2868, {%r1823, %r1822};
	shf.l.wrap.b32 	%r1824, %r1820, %r1821, 30;
	shf.l.wrap.b32 	%r1825, %r1821, %r1820, 30;
	mov.b64 	%rd2869, {%r1825, %r1824};
	xor.b64  	%rd2870, %rd2868, %rd2869;
	shf.l.wrap.b32 	%r1826, %r1820, %r1821, 25;
	shf.l.wrap.b32 	%r1827, %r1821, %r1820, 25;
	mov.b64 	%rd2871, {%r1827, %r1826};
	xor.b64  	%rd2872, %rd2870, %rd2871;
	and.b64  	%rd2873, %rd198, %rd199;
	or.b64  	%rd2874, %rd198, %rd199;
	and.b64  	%rd2875, %rd2874, %rd5678;
	or.b64  	%rd2876, %rd2875, %rd2873;
	add.s64 	%rd2877, %rd2872, %rd2876;
	add.s64 	%rd5681, %rd2867, %rd5679;
	add.s64 	%rd5677, %rd2877, %rd2867;
	mov.b64 	{%r1828, %r1829}, %rd5681;
	shf.l.wrap.b32 	%r1830, %r1829, %r1828, 18;
	shf.l.wrap.b32 	%r1831, %r1828, %r1829, 18;
	mov.b64 	%rd2878, {%r1831, %r1830};
	shf.l.wrap.b32 	%r1832, %r1829, %r1828, 14;
	shf.l.wrap.b32 	%r1833, %r1828, %r1829, 14;
	mov.b64 	%rd2879, {%r1833, %r1832};
	xor.b64  	%rd2880, %rd2878, %rd2879;
	shf.l.wrap.b32 	%r1834, %r1828, %r1829, 23;
	shf.l.wrap.b32 	%r1835, %r1829, %r1828, 23;
	mov.b64 	%rd2881, {%r1835, %r1834};
	xor.b64  	%rd2882, %rd2880, %rd2881;
	add.s64 	%rd2883, %rd5683, %rd2882;
	xor.b64  	%rd2884, %rd203, %rd202;
	and.b64  	%rd2885, %rd2884, %rd5681;
	xor.b64  	%rd2886, %rd2885, %rd203;
	add.s64 	%rd2887, %rd2883, %rd2886;
	ld.global.nc.u64 	%rd2888, [%rd2861+8];
	add.s64 	%rd2889, %rd2887, %rd2888;
	add.s64 	%rd2890, %rd2889, %rd2866;
	mov.b64 	{%r1836, %r1837}, %rd5677;
	shf.l.wrap.b32 	%r1838, %r1837, %r1836, 4;
	shf.l.wrap.b32 	%r1839, %r1836, %r1837, 4;
	mov.b64 	%rd2891, {%r1839, %r1838};
	shf.l.wrap.b32 	%r1840, %r1836, %r1837, 30;
	shf.l.wrap.b32 	%r1841, %r1837, %r1836, 30;
	mov.b64 	%rd2892, {%r1841, %r1840};
	xor.b64  	%rd2893, %rd2891, %rd2892;
	shf.l.wrap.b32 	%r1842, %r1836, %r1837, 25;
	shf.l.wrap.b32 	%r1843, %r1837, %r1836, 25;
	mov.b64 	%rd2894, {%r1843, %r1842};
	xor.b64  	%rd2895, %rd2893, %rd2894;
	and.b64  	%rd2896, %rd5677, %rd198;
	or.b64  	%rd2897, %rd5677, %rd198;
	and.b64  	%rd2898, %rd2897, %rd199;
	or.b64  	%rd2899, %rd2898, %rd2896;
	add.s64 	%rd2900, %rd2895, %rd2899;
	add.s64 	%rd5680, %rd2890, %rd5678;
	add.s64 	%rd5676, %rd2900, %rd2890;
	add.s32 	%r5290, %r5290, 2;
	add.s64 	%rd5675, %rd5675, 16;
	setp.ne.s32 	%p42, %r5290, 80;
	mov.u64 	%rd5678, %rd198;
	mov.u64 	%rd5679, %rd199;
	mov.u64 	%rd5682, %rd203;
	mov.u64 	%rd5683, %rd202;
	@%p42 bra 	$L__BB0_69;
	add.s64 	%rd209, %rd171, %rd5676;
	add.s64 	%rd2901, %rd172, %rd5677;
	add.s64 	%rd2902, %rd173, %rd198;
	add.s64 	%rd2903, %rd174, %rd199;
	add.s64 	%rd2904, %rd175, %rd5680;
	add.s64 	%rd2905, %rd176, %rd5681;
	add.s64 	%rd2906, %rd177, %rd202;
	add.s64 	%rd2907, %rd178, %rd203;
	shr.u64 	%rd2908, %rd209, 56;
	shr.u64 	%rd2909, %rd209, 48;
	shr.u64 	%rd2910, %rd209, 40;
	shr.u64 	%rd2911, %rd209, 24;
	shr.u64 	%rd2912, %rd209, 16;
	shr.u64 	%rd2913, %rd209, 8;
	cvt.u32.u64 	%r1845, %rd2910;
	prmt.b32 	%r1846, %r1845, %r1847, 0x3340U;
	cvt.u32.u64 	%r1848, %rd2909;
	prmt.b32 	%r1849, %r1850, %r1848, 0x3340U;
	prmt.b32 	%r1851, %r1849, %r1846, 0x5410U;
	cvt.u32.u64 	%r1852, %rd209;
	cvt.u32.u64 	%r1853, %rd2913;
	prmt.b32 	%r1854, %r1853, %r1852, 0x3340U;
	cvt.u32.u64 	%r1855, %rd2912;
	cvt.u32.u64 	%r1856, %rd2911;
	prmt.b32 	%r1857, %r1856, %r1855, 0x3340U;
	prmt.b32 	%r1858, %r1857, %r1854, 0x5410U;
	{ .reg .b32 tmp; mov.b64 {tmp, %r1859}, %rd209; }
	prmt.b32 	%r1860, %r1845, %r1859, 0x3340U;
	cvt.u32.u64 	%r1861, %rd2908;
	prmt.b32 	%r1862, %r1861, %r1848, 0x3340U;
	prmt.b32 	%r1863, %r1862, %r1860, 0x5410U;
	st.local.v2.b32 	[%rd2], {%r1863, %r1858};
	shr.u64 	%rd2914, %rd2901, 56;
	shr.u64 	%rd2915, %rd2901, 48;
	shr.u64 	%rd2916, %rd2901, 40;
	shr.u64 	%rd2917, %rd2901, 24;
	shr.u64 	%rd2918, %rd2901, 16;
	shr.u64 	%rd2919, %rd2901, 8;
	cvt.u32.u64 	%r1864, %rd2901;
	cvt.u32.u64 	%r1865, %rd2919;
	prmt.b32 	%r1866, %r1865, %r1864, 0x3340U;
	cvt.u32.u64 	%r1867, %rd2918;
	cvt.u32.u64 	%r1868, %rd2917;
	prmt.b32 	%r1869, %r1868, %r1867, 0x3340U;
	prmt.b32 	%r1870, %r1869, %r1866, 0x5410U;
	{ .reg .b32 tmp; mov.b64 {tmp, %r1871}, %rd2901; }
	cvt.u32.u64 	%r1872, %rd2916;
	prmt.b32 	%r1873, %r1872, %r1871, 0x3340U;
	cvt.u32.u64 	%r1874, %rd2915;
	cvt.u32.u64 	%r1875, %rd2914;
	prmt.b32 	%r1876, %r1875, %r1874, 0x3340U;
	prmt.b32 	%r1877, %r1876, %r1873, 0x5410U;
	st.local.v2.b32 	[%rd2+8], {%r1877, %r1870};
	shr.u64 	%rd2920, %rd2902, 56;
	shr.u64 	%rd2921, %rd2902, 48;
	shr.u64 	%rd2922, %rd2902, 40;
	shr.u64 	%rd2923, %rd2902, 24;
	shr.u64 	%rd2924, %rd2902, 16;
	shr.u64 	%rd2925, %rd2902, 8;
	cvt.u32.u64 	%r1878, %rd2902;
	cvt.u32.u64 	%r1879, %rd2925;
	prmt.b32 	%r1880, %r1879, %r1878, 0x3340U;
	cvt.u32.u64 	%r1881, %rd2924;
	cvt.u32.u64 	%r1882, %rd2923;
	prmt.b32 	%r1883, %r1882, %r1881, 0x3340U;
	prmt.b32 	%r1884, %r1883, %r1880, 0x5410U;
	{ .reg .b32 tmp; mov.b64 {tmp, %r1885}, %rd2902; }
	cvt.u32.u64 	%r1886, %rd2922;
	prmt.b32 	%r1887, %r1886, %r1885, 0x3340U;
	cvt.u32.u64 	%r1888, %rd2921;
	cvt.u32.u64 	%r1889, %rd2920;
	prmt.b32 	%r1890, %r1889, %r1888, 0x3340U;
	prmt.b32 	%r1891, %r1890, %r1887, 0x5410U;
	st.local.v2.b32 	[%rd2+16], {%r1891, %r1884};
	shr.u64 	%rd2926, %rd2903, 56;
	shr.u64 	%rd2927, %rd2903, 48;
	shr.u64 	%rd2928, %rd2903, 40;
	shr.u64 	%rd2929, %rd2903, 24;
	shr.u64 	%rd2930, %rd2903, 16;
	shr.u64 	%rd2931, %rd2903, 8;
	cvt.u32.u64 	%r1892, %rd2903;
	cvt.u32.u64 	%r1893, %rd2931;
	prmt.b32 	%r1894, %r1893, %r1892, 0x3340U;
	cvt.u32.u64 	%r1895, %rd2930;
	cvt.u32.u64 	%r1896, %rd2929;
	prmt.b32 	%r1897, %r1896, %r1895, 0x3340U;
	prmt.b32 	%r1898, %r1897, %r1894, 0x5410U;
	{ .reg .b32 tmp; mov.b64 {tmp, %r1899}, %rd2903; }
	cvt.u32.u64 	%r1900, %rd2928;
	prmt.b32 	%r1901, %r1900, %r1899, 0x3340U;
	cvt.u32.u64 	%r1902, %rd2927;
	cvt.u32.u64 	%r1903, %rd2926;
	prmt.b32 	%r1904, %r1903, %r1902, 0x3340U;
	prmt.b32 	%r1905, %r1904, %r1901, 0x5410U;
	st.local.v2.b32 	[%rd2+24], {%r1905, %r1898};
	shr.u64 	%rd2932, %rd2904, 56;
	shr.u64 	%rd2933, %rd2904, 48;
	shr.u64 	%rd2934, %rd2904, 40;
	shr.u64 	%rd2935, %rd2904, 24;
	shr.u64 	%rd2936, %rd2904, 16;
	shr.u64 	%rd2937, %rd2904, 8;
	cvt.u32.u64 	%r1906, %rd2904;
	cvt.u32.u64 	%r1907, %rd2937;
	prmt.b32 	%r1908, %r1907, %r1906, 0x3340U;
	cvt.u32.u64 	%r1909, %rd2936;
	cvt.u32.u64 	%r1910, %rd2935;
	prmt.b32 	%r1911, %r1910, %r1909, 0x3340U;
	prmt.b32 	%r1912, %r1911, %r1908, 0x5410U;
	{ .reg .b32 tmp; mov.b64 {tmp, %r1913}, %rd2904; }
	cvt.u32.u64 	%r1914, %rd2934;
	prmt.b32 	%r1915, %r1914, %r1913, 0x3340U;
	cvt.u32.u64 	%r1916, %rd2933;
	cvt.u32.u64 	%r1917, %rd2932;
	prmt.b32 	%r1918, %r1917, %r1916, 0x3340U;
	prmt.b32 	%r1919, %r1918, %r1915, 0x5410U;
	st.local.v2.b32 	[%rd2+32], {%r1919, %r1912};
	shr.u64 	%rd2938, %rd2905, 56;
	shr.u64 	%rd2939, %rd2905, 48;
	shr.u64 	%rd2940, %rd2905, 40;
	shr.u64 	%rd2941, %rd2905, 24;
	shr.u64 	%rd2942, %rd2905, 16;
	shr.u64 	%rd2943, %rd2905, 8;
	cvt.u32.u64 	%r1920, %rd2905;
	cvt.u32.u64 	%r1921, %rd2943;
	prmt.b32 	%r1922, %r1921, %r1920, 0x3340U;
	cvt.u32.u64 	%r1923, %rd2942;
	cvt.u32.u64 	%r1924, %rd2941;
	prmt.b32 	%r1925, %r1924, %r1923, 0x3340U;
	prmt.b32 	%r1926, %r1925, %r1922, 0x5410U;
	{ .reg .b32 tmp; mov.b64 {tmp, %r1927}, %rd2905; }
	cvt.u32.u64 	%r1928, %rd2940;
	prmt.b32 	%r1929, %r1928, %r1927, 0x3340U;
	cvt.u32.u64 	%r1930, %rd2939;
	cvt.u32.u64 	%r1931, %rd2938;
	prmt.b32 	%r1932, %r1931, %r1930, 0x3340U;
	prmt.b32 	%r1933, %r1932, %r1929, 0x5410U;
	st.local.v2.b32 	[%rd2+40], {%r1933, %r1926};
	shr.u64 	%rd2944, %rd2906, 56;
	shr.u64 	%rd2945, %rd2906, 48;
	shr.u64 	%rd2946, %rd2906, 40;
	shr.u64 	%rd2947, %rd2906, 24;
	shr.u64 	%rd2948, %rd2906, 16;
	shr.u64 	%rd2949, %rd2906, 8;
	cvt.u32.u64 	%r1934, %rd2906;
	cvt.u32.u64 	%r1935, %rd2949;
	prmt.b32 	%r1936, %r1935, %r1934, 0x3340U;
	cvt.u32.u64 	%r1937, %rd2948;
	cvt.u32.u64 	%r1938, %rd2947;
	prmt.b32 	%r1939, %r1938, %r1937, 0x3340U;
	prmt.b32 	%r1940, %r1939, %r1936, 0x5410U;
	{ .reg .b32 tmp; mov.b64 {tmp, %r1941}, %rd2906; }
	cvt.u32.u64 	%r1942, %rd2946;
	prmt.b32 	%r1943, %r1942, %r1941, 0x3340U;
	cvt.u32.u64 	%r1944, %rd2945;
	cvt.u32.u64 	%r1945, %rd2944;
	prmt.b32 	%r1946, %r1945, %r1944, 0x3340U;
	prmt.b32 	%r1947, %r1946, %r1943, 0x5410U;
	st.local.v2.b32 	[%rd2+48], {%r1947, %r1940};
	shr.u64 	%rd2950, %rd2907, 56;
	shr.u64 	%rd2951, %rd2907, 48;
	shr.u64 	%rd2952, %rd2907, 40;
	shr.u64 	%rd2953, %rd2907, 24;
	shr.u64 	%rd2954, %rd2907, 16;
	shr.u64 	%rd2955, %rd2907, 8;
	cvt.u32.u64 	%r1948, %rd2907;
	cvt.u32.u64 	%r1949, %rd2955;
	prmt.b32 	%r1950, %r1949, %r1948, 0x3340U;
	cvt.u32.u64 	%r1951, %rd2954;
	cvt.u32.u64 	%r1952, %rd2953;
	prmt.b32 	%r1953, %r1952, %r1951, 0x3340U;
	prmt.b32 	%r1954, %r1953, %r1950, 0x5410U;
	{ .reg .b32 tmp; mov.b64 {tmp, %r1955}, %rd2907; }
	cvt.u32.u64 	%r1956, %rd2952;
	prmt.b32 	%r1957, %r1956, %r1955, 0x3340U;
	cvt.u32.u64 	%r1958, %rd2951;
	cvt.u32.u64 	%r1959, %rd2950;
	prmt.b32 	%r1960, %r1959, %r1958, 0x3340U;
	prmt.b32 	%r1961, %r1960, %r1957, 0x5410U;
	st.local.v2.b32 	[%rd2+56], {%r1961, %r1954};
	st.local.u64 	[%rd2+264], %rd138;
	st.local.u64 	[%rd2+272], %rd139;
	st.local.u64 	[%rd2+280], %rd140;
	st.local.u64 	[%rd2+288], %rd141;
	st.local.u64 	[%rd2+296], %rd142;
	st.local.u64 	[%rd2+304], %rd143;
	st.local.u64 	[%rd2+312], %rd144;
	st.local.u64 	[%rd2+320], %rd145;
	mov.b64 	%rd2956, 192;
	st.local.u64 	[%rd2+256], %rd2956;
	st.local.v2.b32 	[%rd2+328], {%r1863, %r1858};
	st.local.v2.b32 	[%rd2+336], {%r1877, %r1870};
	st.local.v2.b32 	[%rd2+344], {%r1891, %r1884};
	st.local.v2.b32 	[%rd2+352], {%r1905, %r1898};
	st.local.v2.b32 	[%rd2+360], {%r1919, %r1912};
	st.local.v2.b32 	[%rd2+368], {%r1933, %r1926};
	st.local.v2.b32 	[%rd2+376], {%r1947, %r1940};
	st.local.v2.b32 	[%rd2+384], {%r1961, %r1954};
	mov.b16 	%rs962, 128;
	st.local.u8 	[%rd2+392], %rs962;
	mov.b64 	%rd2957, {%r1851, %r1962};
	shr.u64 	%rd2958, %rd2957, 8;
	cvt.u16.u64 	%rs323, %rd2958;
	add.s64 	%rd5685, %rd2, 393;
	mov.b32 	%r5292, 0;
$L__BB0_71:
	.pragma "nounroll";
	mov.b16 	%rs963, 0;
	st.local.u8 	[%rd5685], %rs963;
	st.local.v2.u8 	[%rd5685+1], {%rs963, %rs963};
	mov.b32 	%r1963, 0;
	st.local.u32 	[%rd5685+3], %r1963;
	st.local.v2.b32 	[%rd5685+7], {%r1963, %r1963};
	st.local.u8 	[%rd5685+15], %rs963;
	add.s32 	%r5292, %r5292, 16;
	add.s64 	%rd5685, %rd5685, 16;
	setp.eq.s32 	%p43, %r5292, 32;
	@%p43 bra 	$L__BB0_72;
	bra.uni 	$L__BB0_71;
$L__BB0_72:
	mov.b16 	%rs964, 0;
	st.local.u8 	[%rd5685], %rs964;
	st.local.v2.u8 	[%rd5685+1], {%rs964, %rs964};
	mov.b32 	%r5291, 0;
	st.local.u32 	[%rd5685+3], %r5291;
	st.local.u32 	[%rd5685+7], %r5291;
	st.local.u8 	[%rd5685+11], %rs964;
	add.s64 	%rd5684, %rd2, 437;
$L__BB0_73:
	.pragma "nounroll";
	mov.b16 	%rs965, 0;
	st.local.u8 	[%rd5684], %rs965;
	add.s32 	%r5291, %r5291, 1;
	add.s64 	%rd5684, %rd5684, 1;
	setp.eq.s32 	%p44, %r5291, 3;
	@%p44 bra 	$L__BB0_74;
	bra.uni 	$L__BB0_73;
$L__BB0_74:
	mov.b32 	%r5293, 0;
	st.local.v2.b32 	[%rd2+440], {%r5293, %r5293};
	mov.b32 	%r1966, 393216;
	st.local.v2.b32 	[%rd2+448], {%r5293, %r1966};
	and.b64  	%rd2961, %rd209, -72057594037927936;
	cvt.u64.u16 	%rd2962, %rs323;
	shl.b64 	%rd2963, %rd2962, 48;
	and.b64  	%rd2964, %rd2963, 71776119061217280;
	or.b64  	%rd2965, %rd2964, %rd2961;
	ld.local.v2.u8 	{%rs966, %rs967}, [%rd2+330];
	cvt.u64.u16 	%rd2966, %rs966;
	shl.b64 	%rd2967, %rd2966, 40;
	or.b64  	%rd2968, %rd2965, %rd2967;
	cvt.u64.u16 	%rd2969, %rs967;
	shl.b64 	%rd2970, %rd2969, 32;
	or.b64  	%rd2971, %rd2968, %rd2970;
	ld.local.u32 	%r1967, [%rd2+332];
	bfe.u32 	%r1968, %r1967, 24, 8;
	bfe.u32 	%r1969, %r1967, 0, 8;
	mul.wide.u32 	%rd2972, %r1969, 16777216;
	or.b64  	%rd2973, %rd2971, %rd2972;
	bfe.u32 	%r1970, %r1967, 8, 8;
	mul.wide.u32 	%rd2974, %r1970, 65536;
	or.b64  	%rd2975, %rd2973, %rd2974;
	bfe.u32 	%r1971, %r1967, 16, 8;
	mul.wide.u32 	%rd2976, %r1971, 256;
	or.b64  	%rd2977, %rd2975, %rd2976;
	cvt.u64.u32 	%rd2978, %r1968;
	and.b64  	%rd2979, %rd2978, 255;
	or.b64  	%rd5688, %rd2977, %rd2979;
	ld.local.v2.b32 	{%r1972, %r1973}, [%rd2+336];
	bfe.u32 	%r1974, %r1973, 24, 8;
	bfe.u32 	%r1975, %r1972, 24, 8;
	bfe.u32 	%r1976, %r1972, 16, 8;
	bfe.u32 	%r1977, %r1972, 8, 8;
	bfe.u32 	%r1978, %r1972, 0, 8;
	cvt.u64.u32 	%rd2980, %r1978;
	shl.b64 	%rd2981, %rd2980, 56;
	cvt.u64.u32 	%rd2982, %r1977;
	shl.b64 	%rd2983, %rd2982, 48;
	and.b64  	%rd2984, %rd2983, 71776119061217280;
	or.b64  	%rd2985, %rd2984, %rd2981;
	cvt.u64.u32 	%rd2986, %r1976;
	shl.b64 	%rd2987, %rd2986, 40;
	and.b64  	%rd2988, %rd2987, 280375465082880;
	or.b64  	%rd2989, %rd2985, %rd2988;
	cvt.u64.u32 	%rd2990, %r1975;
	shl.b64 	%rd2991, %rd2990, 32;
	and.b64  	%rd2992, %rd2991, 1095216660480;
	or.b64  	%rd2993, %rd2989, %rd2992;
	bfe.u32 	%r1979, %r1973, 0, 8;
	mul.wide.u32 	%rd2994, %r1979, 16777216;
	or.b64  	%rd2995, %rd2993, %rd2994;
	bfe.u32 	%r1980, %r1973, 8, 8;
	mul.wide.u32 	%rd2996, %r1980, 65536;
	or.b64  	%rd2997, %rd2995, %rd2996;
	bfe.u32 	%r1981, %r1973, 16, 8;
	mul.wide.u32 	%rd2998, %r1981, 256;
	or.b64  	%rd2999, %rd2997, %rd2998;
	cvt.u64.u32 	%rd3000, %r1974;
	and.b64  	%rd3001, %rd3000, 255;
	or.b64  	%rd3002, %rd2999, %rd3001;
	st.local.v2.u64 	[%rd5785], {%rd5688, %rd3002};
	ld.local.v2.b32 	{%r1982, %r1983}, [%rd2+344];
	bfe.u32 	%r1984, %r1983, 24, 8;
	bfe.u32 	%r1985, %r1982, 24, 8;
	bfe.u32 	%r1986, %r1982, 16, 8;
	bfe.u32 	%r1987, %r1982, 8, 8;
	bfe.u32 	%r1988, %r1982, 0, 8;
	cvt.u64.u32 	%rd3003, %r1988;
	shl.b64 	%rd3004, %rd3003, 56;
	cvt.u64.u32 	%rd3005, %r1987;
	shl.b64 	%rd3006, %rd3005, 48;
	and.b64  	%rd3007, %rd3006, 71776119061217280;
	or.b64  	%rd3008, %rd3007, %rd3004;
	cvt.u64.u32 	%rd3009, %r1986;
	shl.b64 	%rd3010, %rd3009, 40;
	and.b64  	%rd3011, %rd3010, 280375465082880;
	or.b64  	%rd3012, %rd3008, %rd3011;
	cvt.u64.u32 	%rd3013, %r1985;
	shl.b64 	%rd3014, %rd3013, 32;
	and.b64  	%rd3015, %rd3014, 1095216660480;
	or.b64  	%rd3016, %rd3012, %rd3015;
	bfe.u32 	%r1989, %r1983, 0, 8;
	mul.wide.u32 	%rd3017, %r1989, 16777216;
	or.b64  	%rd3018, %rd3016, %rd3017;
	bfe.u32 	%r1990, %r1983, 8, 8;
	mul.wide.u32 	%rd3019, %r1990, 65536;
	or.b64  	%rd3020, %rd3018, %rd3019;
	bfe.u32 	%r1991, %r1983, 16, 8;
	mul.wide.u32 	%rd3021, %r1991, 256;
	or.b64  	%rd3022, %rd3020, %rd3021;
	cvt.u64.u32 	%rd3023, %r1984;
	and.b64  	%rd3024, %rd3023, 255;
	or.b64  	%rd3025, %rd3022, %rd3024;
	ld.local.v2.b32 	{%r1992, %r1993}, [%rd2+352];
	bfe.u32 	%r1994, %r1993, 24, 8;
	bfe.u32 	%r1995, %r1992, 24, 8;
	bfe.u32 	%r1996, %r1992, 16, 8;
	bfe.u32 	%r1997, %r1992, 8, 8;
	bfe.u32 	%r1998, %r1992, 0, 8;
	cvt.u64.u32 	%rd3026, %r1998;
	shl.b64 	%rd3027, %rd3026, 56;
	cvt.u64.u32 	%rd3028, %r1997;
	shl.b64 	%rd3029, %rd3028, 48;
	and.b64  	%rd3030, %rd3029, 71776119061217280;
	or.b64  	%rd3031, %rd3030, %rd3027;
	cvt.u64.u32 	%rd3032, %r1996;
	shl.b64 	%rd3033, %rd3032, 40;
	and.b64  	%rd3034, %rd3033, 280375465082880;
	or.b64  	%rd3035, %rd3031, %rd3034;
	cvt.u64.u32 	%rd3036, %r1995;
	shl.b64 	%rd3037, %rd3036, 32;
	and.b64  	%rd3038, %rd3037, 1095216660480;
	or.b64  	%rd3039, %rd3035, %rd3038;
	bfe.u32 	%r1999, %r1993, 0, 8;
	mul.wide.u32 	%rd3040, %r1999, 16777216;
	or.b64  	%rd3041, %rd3039, %rd3040;
	bfe.u32 	%r2000, %r1993, 8, 8;
	mul.wide.u32 	%rd3042, %r2000, 65536;
	or.b64  	%rd3043, %rd3041, %rd3042;
	bfe.u32 	%r2001, %r1993, 16, 8;
	mul.wide.u32 	%rd3044, %r2001, 256;
	or.b64  	%rd3045, %rd3043, %rd3044;
	cvt.u64.u32 	%rd3046, %r1994;
	and.b64  	%rd3047, %rd3046, 255;
	or.b64  	%rd3048, %rd3045, %rd3047;
	st.local.v2.u64 	[%rd5785+16], {%rd3025, %rd3048};
	ld.local.v2.b32 	{%r2002, %r2003}, [%rd2+360];
	bfe.u32 	%r2004, %r2003, 24, 8;
	bfe.u32 	%r2005, %r2002, 24, 8;
	bfe.u32 	%r2006, %r2002, 16, 8;
	bfe.u32 	%r2007, %r2002, 8, 8;
	bfe.u32 	%r2008, %r2002, 0, 8;
	cvt.u64.u32 	%rd3049, %r2008;
	shl.b64 	%rd3050, %rd3049, 56;
	cvt.u64.u32 	%rd3051, %r2007;
	shl.b64 	%rd3052, %rd3051, 48;
	and.b64  	%rd3053, %rd3052, 71776119061217280;
	or.b64  	%rd3054, %rd3053, %rd3050;
	cvt.u64.u32 	%rd3055, %r2006;
	shl.b64 	%rd3056, %rd3055, 40;
	and.b64  	%rd3057, %rd3056, 280375465082880;
	or.b64  	%rd3058, %rd3054, %rd3057;
	cvt.u64.u32 	%rd3059, %r2005;
	shl.b64 	%rd3060, %rd3059, 32;
	and.b64  	%rd3061, %rd3060, 1095216660480;
	or.b64  	%rd3062, %rd3058, %rd3061;
	bfe.u32 	%r2009, %r2003, 0, 8;
	mul.wide.u32 	%rd3063, %r2009, 16777216;
	or.b64  	%rd3064, %rd3062, %rd3063;
	bfe.u32 	%r2010, %r2003, 8, 8;
	mul.wide.u32 	%rd3065, %r2010, 65536;
	or.b64  	%rd3066, %rd3064, %rd3065;
	bfe.u32 	%r2011, %r2003, 16, 8;
	mul.wide.u32 	%rd3067, %r2011, 256;
	or.b64  	%rd3068, %rd3066, %rd3067;
	cvt.u64.u32 	%rd3069, %r2004;
	and.b64  	%rd3070, %rd3069, 255;
	or.b64  	%rd3071, %rd3068, %rd3070;
	ld.local.v2.b32 	{%r2012, %r2013}, [%rd2+368];
	bfe.u32 	%r2014, %r2013, 24, 8;
	bfe.u32 	%r2015, %r2012, 24, 8;
	bfe.u32 	%r2016, %r2012, 16, 8;
	bfe.u32 	%r2017, %r2012, 8, 8;
	bfe.u32 	%r2018, %r2012, 0, 8;
	cvt.u64.u32 	%rd3072, %r2018;
	shl.b64 	%rd3073, %rd3072, 56;
	cvt.u64.u32 	%rd3074, %r2017;
	shl.b64 	%rd3075, %rd3074, 48;
	and.b64  	%rd3076, %rd3075, 71776119061217280;
	or.b64  	%rd3077, %rd3076, %rd3073;
	cvt.u64.u32 	%rd3078, %r2016;
	shl.b64 	%rd3079, %rd3078, 40;
	and.b64  	%rd3080, %rd3079, 280375465082880;
	or.b64  	%rd3081, %rd3077, %rd3080;
	cvt.u64.u32 	%rd3082, %r2015;
	shl.b64 	%rd3083, %rd3082, 32;
	and.b64  	%rd3084, %rd3083, 1095216660480;
	or.b64  	%rd3085, %rd3081, %rd3084;
	bfe.u32 	%r2019, %r2013, 0, 8;
	mul.wide.u32 	%rd3086, %r2019, 16777216;
	or.b64  	%rd3087, %rd3085, %rd3086;
	bfe.u32 	%r2020, %r2013, 8, 8;
	mul.wide.u32 	%rd3088, %r2020, 65536;
	or.b64  	%rd3089, %rd3087, %rd3088;
	bfe.u32 	%r2021, %r2013, 16, 8;
	mul.wide.u32 	%rd3090, %r2021, 256;
	or.b64  	%rd3091, %rd3089, %rd3090;
	cvt.u64.u32 	%rd3092, %r2014;
	and.b64  	%rd3093, %rd3092, 255;
	or.b64  	%rd3094, %rd3091, %rd3093;
	st.local.v2.u64 	[%rd5785+32], {%rd3071, %rd3094};
	ld.local.v2.b32 	{%r2022, %r2023}, [%rd2+376];
	bfe.u32 	%r2024, %r2023, 24, 8;
	bfe.u32 	%r2025, %r2022, 24, 8;
	bfe.u32 	%r2026, %r2022, 16, 8;
	bfe.u32 	%r2027, %r2022, 8, 8;
	bfe.u32 	%r2028, %r2022, 0, 8;
	cvt.u64.u32 	%rd3095, %r2028;
	shl.b64 	%rd3096, %rd3095, 56;
	cvt.u64.u32 	%rd3097, %r2027;
	shl.b64 	%rd3098, %rd3097, 48;
	and.b64  	%rd3099, %rd3098, 71776119061217280;
	or.b64  	%rd3100, %rd3099, %rd3096;
	cvt.u64.u32 	%rd3101, %r2026;
	shl.b64 	%rd3102, %rd3101, 40;
	and.b64  	%rd3103, %rd3102, 280375465082880;
	or.b64  	%rd3104, %rd3100, %rd3103;
	cvt.u64.u32 	%rd3105, %r2025;
	shl.b64 	%rd3106, %rd3105, 32;
	and.b64  	%rd3107, %rd3106, 1095216660480;
	or.b64  	%rd3108, %rd3104, %rd3107;
	bfe.u32 	%r2029, %r2023, 0, 8;
	mul.wide.u32 	%rd3109, %r2029, 16777216;
	or.b64  	%rd3110, %rd3108, %rd3109;
	bfe.u32 	%r2030, %r2023, 8, 8;
	mul.wide.u32 	%rd3111, %r2030, 65536;
	or.b64  	%rd3112, %rd3110, %rd3111;
	bfe.u32 	%r2031, %r2023, 16, 8;
	mul.wide.u32 	%rd3113, %r2031, 256;
	or.b64  	%rd3114, %rd3112, %rd3113;
	cvt.u64.u32 	%rd3115, %r2024;
	and.b64  	%rd3116, %rd3115, 255;
	or.b64  	%rd3117, %rd3114, %rd3116;
	ld.local.v2.b32 	{%r2032, %r2033}, [%rd2+384];
	bfe.u32 	%r2034, %r2033, 24, 8;
	bfe.u32 	%r2035, %r2032, 24, 8;
	bfe.u32 	%r2036, %r2032, 16, 8;
	bfe.u32 	%r2037, %r2032, 8, 8;
	bfe.u32 	%r2038, %r2032, 0, 8;
	cvt.u64.u32 	%rd3118, %r2038;
	shl.b64 	%rd3119, %rd3118, 56;
	cvt.u64.u32 	%rd3120, %r2037;
	shl.b64 	%rd3121, %rd3120, 48;
	and.b64  	%rd3122, %rd3121, 71776119061217280;
	or.b64  	%rd3123, %rd3122, %rd3119;
	cvt.u64.u32 	%rd3124, %r2036;
	shl.b64 	%rd3125, %rd3124, 40;
	and.b64  	%rd3126, %rd3125, 280375465082880;
	or.b64  	%rd3127, %rd3123, %rd3126;
	cvt.u64.u32 	%rd3128, %r2035;
	shl.b64 	%rd3129, %rd3128, 32;
	and.b64  	%rd3130, %rd3129, 1095216660480;
	or.b64  	%rd3131, %rd3127, %rd3130;
	bfe.u32 	%r2039, %r2033, 0, 8;
	mul.wide.u32 	%rd3132, %r2039, 16777216;
	or.b64  	%rd3133, %rd3131, %rd3132;
	bfe.u32 	%r2040, %r2033, 8, 8;
	mul.wide.u32 	%rd3134, %r2040, 65536;
	or.b64  	%rd3135, %rd3133, %rd3134;
	bfe.u32 	%r2041, %r2033, 16, 8;
	mul.wide.u32 	%rd3136, %r2041, 256;
	or.b64  	%rd3137, %rd3135, %rd3136;
	cvt.u64.u32 	%rd3138, %r2034;
	and.b64  	%rd3139, %rd3138, 255;
	or.b64  	%rd3140, %rd3137, %rd3139;
	st.local.v2.u64 	[%rd5785+48], {%rd3117, %rd3140};
	ld.local.v2.b32 	{%r2042, %r2043}, [%rd2+392];
	bfe.u32 	%r2044, %r2043, 24, 8;
	bfe.u32 	%r2045, %r2042, 24, 8;
	bfe.u32 	%r2046, %r2042, 16, 8;
	bfe.u32 	%r2047, %r2042, 8, 8;
	bfe.u32 	%r2048, %r2042, 0, 8;
	cvt.u64.u32 	%rd3141, %r2048;
	shl.b64 	%rd3142, %rd3141, 56;
	cvt.u64.u32 	%rd3143, %r2047;
	shl.b64 	%rd3144, %rd3143, 48;
	and.b64  	%rd3145, %rd3144, 71776119061217280;
	or.b64  	%rd3146, %rd3145, %rd3142;
	cvt.u64.u32 	%rd3147, %r2046;
	shl.b64 	%rd3148, %rd3147, 40;
	and.b64  	%rd3149, %rd3148, 280375465082880;
	or.b64  	%rd3150, %rd3146, %rd3149;
	cvt.u64.u32 	%rd3151, %r2045;
	shl.b64 	%rd3152, %rd3151, 32;
	and.b64  	%rd3153, %rd3152, 1095216660480;
	or.b64  	%rd3154, %rd3150, %rd3153;
	bfe.u32 	%r2049, %r2043, 0, 8;
	mul.wide.u32 	%rd3155, %r2049, 16777216;
	or.b64  	%rd3156, %rd3154, %rd3155;
	bfe.u32 	%r2050, %r2043, 8, 8;
	mul.wide.u32 	%rd3157, %r2050, 65536;
	or.b64  	%rd3158, %rd3156, %rd3157;
	bfe.u32 	%r2051, %r2043, 16, 8;
	mul.wide.u32 	%rd3159, %r2051, 256;
	or.b64  	%rd3160, %rd3158, %rd3159;
	cvt.u64.u32 	%rd3161, %r2044;
	and.b64  	%rd3162, %rd3161, 255;
	or.b64  	%rd3163, %rd3160, %rd3162;
	ld.local.v2.b32 	{%r2052, %r2053}, [%rd2+400];
	bfe.u32 	%r2054, %r2053, 24, 8;
	bfe.u32 	%r2055, %r2052, 24, 8;
	bfe.u32 	%r2056, %r2052, 16, 8;
	bfe.u32 	%r2057, %r2052, 8, 8;
	bfe.u32 	%r2058, %r2052, 0, 8;
	cvt.u64.u32 	%rd3164, %r2058;
	shl.b64 	%rd3165, %rd3164, 56;
	cvt.u64.u32 	%rd3166, %r2057;
	shl.b64 	%rd3167, %rd3166, 48;
	and.b64  	%rd3168, %rd3167, 71776119061217280;
	or.b64  	%rd3169, %rd3168, %rd3165;
	cvt.u64.u32 	%rd3170, %r2056;
	shl.b64 	%rd3171, %rd3170, 40;
	and.b64  	%rd3172, %rd3171, 280375465082880;
	or.b64  	%rd3173, %rd3169, %rd3172;
	cvt.u64.u32 	%rd3174, %r2055;
	shl.b64 	%rd3175, %rd3174, 32;
	and.b64  	%rd3176, %rd3175, 1095216660480;
	or.b64  	%rd3177, %rd3173, %rd3176;
	bfe.u32 	%r2059, %r2053, 0, 8;
	mul.wide.u32 	%rd3178, %r2059, 16777216;
	or.b64  	%rd3179, %rd3177, %rd3178;
	bfe.u32 	%r2060, %r2053, 8, 8;
	mul.wide.u32 	%rd3180, %r2060, 65536;
	or.b64  	%rd3181, %rd3179, %rd3180;
	bfe.u32 	%r2061, %r2053, 16, 8;
	mul.wide.u32 	%rd3182, %r2061, 256;
	or.b64  	%rd3183, %rd3181, %rd3182;
	cvt.u64.u32 	%rd3184, %r2054;
	and.b64  	%rd3185, %rd3184, 255;
	or.b64  	%rd3186, %rd3183, %rd3185;
	st.local.v2.u64 	[%rd5785+64], {%rd3163, %rd3186};
	ld.local.v2.b32 	{%r2062, %r2063}, [%rd2+408];
	bfe.u32 	%r2064, %r2063, 24, 8;
	bfe.u32 	%r2065, %r2062, 24, 8;
	bfe.u32 	%r2066, %r2062, 16, 8;
	bfe.u32 	%r2067, %r2062, 8, 8;
	bfe.u32 	%r2068, %r2062, 0, 8;
	cvt.u64.u32 	%rd3187, %r2068;
	shl.b64 	%rd3188, %rd3187, 56;
	cvt.u64.u32 	%rd3189, %r2067;
	shl.b64 	%rd3190, %rd3189, 48;
	and.b64  	%rd3191, %rd3190, 71776119061217280;
	or.b64  	%rd3192, %rd3191, %rd3188;
	cvt.u64.u32 	%rd3193, %r2066;
	shl.b64 	%rd3194, %rd3193, 40;
	and.b64  	%rd3195, %rd3194, 280375465082880;
	or.b64  	%rd3196, %rd3192, %rd3195;
	cvt.u64.u32 	%rd3197, %r2065;
	shl.b64 	%rd3198, %rd3197, 32;
	and.b64  	%rd3199, %rd3198, 1095216660480;
	or.b64  	%rd3200, %rd3196, %rd3199;
	bfe.u32 	%r2069, %r2063, 0, 8;
	mul.wide.u32 	%rd3201, %r2069, 16777216;
	or.b64  	%rd3202, %rd3200, %rd3201;
	bfe.u32 	%r2070, %r2063, 8, 8;
	mul.wide.u32 	%rd3203, %r2070, 65536;
	or.b64  	%rd3204, %rd3202, %rd3203;
	bfe.u32 	%r2071, %r2063, 16, 8;
	mul.wide.u32 	%rd3205, %r2071, 256;
	or.b64  	%rd3206, %rd3204, %rd3205;
	cvt.u64.u32 	%rd3207, %r2064;
	and.b64  	%rd3208, %rd3207, 255;
	or.b64  	%rd3209, %rd3206, %rd3208;
	ld.local.v2.b32 	{%r2072, %r2073}, [%rd2+416];
	bfe.u32 	%r2074, %r2073, 24, 8;
	bfe.u32 	%r2075, %r2072, 24, 8;
	bfe.u32 	%r2076, %r2072, 16, 8;
	bfe.u32 	%r2077, %r2072, 8, 8;
	bfe.u32 	%r2078, %r2072, 0, 8;
	cvt.u64.u32 	%rd3210, %r2078;
	shl.b64 	%rd3211, %rd3210, 56;
	cvt.u64.u32 	%rd3212, %r2077;
	shl.b64 	%rd3213, %rd3212, 48;
	and.b64  	%rd3214, %rd3213, 71776119061217280;
	or.b64  	%rd3215, %rd3214, %rd3211;
	cvt.u64.u32 	%rd3216, %r2076;
	shl.b64 	%rd3217, %rd3216, 40;
	and.b64  	%rd3218, %rd3217, 280375465082880;
	or.b64  	%rd3219, %rd3215, %rd3218;
	cvt.u64.u32 	%rd3220, %r2075;
	shl.b64 	%rd3221, %rd3220, 32;
	and.b64  	%rd3222, %rd3221, 1095216660480;
	or.b64  	%rd3223, %rd3219, %rd3222;
	bfe.u32 	%r2079, %r2073, 0, 8;
	mul.wide.u32 	%rd3224, %r2079, 16777216;
	or.b64  	%rd3225, %rd3223, %rd3224;
	bfe.u32 	%r2080, %r2073, 8, 8;
	mul.wide.u32 	%rd3226, %r2080, 65536;
	or.b64  	%rd3227, %rd3225, %rd3226;
	bfe.u32 	%r2081, %r2073, 16, 8;
	mul.wide.u32 	%rd3228, %r2081, 256;
	or.b64  	%rd3229, %rd3227, %rd3228;
	cvt.u64.u32 	%rd3230, %r2074;
	and.b64  	%rd3231, %rd3230, 255;
	or.b64  	%rd3232, %rd3229, %rd3231;
	st.local.v2.u64 	[%rd5785+80], {%rd3209, %rd3232};
	ld.local.v2.b32 	{%r2082, %r2083}, [%rd2+424];
	bfe.u32 	%r2084, %r2083, 24, 8;
	bfe.u32 	%r2085, %r2082, 24, 8;
	bfe.u32 	%r2086, %r2082, 16, 8;
	bfe.u32 	%r2087, %r2082, 8, 8;
	bfe.u32 	%r2088, %r2082, 0, 8;
	cvt.u64.u32 	%rd3233, %r2088;
	shl.b64 	%rd3234, %rd3233, 56;
	cvt.u64.u32 	%rd3235, %r2087;
	shl.b64 	%rd3236, %rd3235, 48;
	and.b64  	%rd3237, %rd3236, 71776119061217280;
	or.b64  	%rd3238, %rd3237, %rd3234;
	cvt.u64.u32 	%rd3239, %r2086;
	shl.b64 	%rd3240, %rd3239, 40;
	and.b64  	%rd3241, %rd3240, 280375465082880;
	or.b64  	%rd3242, %rd3238, %rd3241;
	cvt.u64.u32 	%rd3243, %r2085;
	shl.b64 	%rd3244, %rd3243, 32;
	and.b64  	%rd3245, %rd3244, 1095216660480;
	or.b64  	%rd3246, %rd3242, %rd3245;
	bfe.u32 	%r2089, %r2083, 0, 8;
	mul.wide.u32 	%rd3247, %r2089, 16777216;
	or.b64  	%rd3248, %rd3246, %rd3247;
	bfe.u32 	%r2090, %r2083, 8, 8;
	mul.wide.u32 	%rd3249, %r2090, 65536;
	or.b64  	%rd3250, %rd3248, %rd3249;
	bfe.u32 	%r2091, %r2083, 16, 8;
	mul.wide.u32 	%rd3251, %r2091, 256;
	or.b64  	%rd3252, %rd3250, %rd3251;
	cvt.u64.u32 	%rd3253, %r2084;
	and.b64  	%rd3254, %rd3253, 255;
	or.b64  	%rd3255, %rd3252, %rd3254;
	ld.local.v2.b32 	{%r2092, %r2093}, [%rd2+432];
	bfe.u32 	%r2094, %r2093, 24, 8;
	bfe.u32 	%r2095, %r2092, 24, 8;
	bfe.u32 	%r2096, %r2092, 16, 8;
	bfe.u32 	%r2097, %r2092, 8, 8;
	bfe.u32 	%r2098, %r2092, 0, 8;
	cvt.u64.u32 	%rd3256, %r2098;
	shl.b64 	%rd3257, %rd3256, 56;
	cvt.u64.u32 	%rd3258, %r2097;
	shl.b64 	%rd3259, %rd3258, 48;
	and.b64  	%rd3260, %rd3259, 71776119061217280;
	or.b64  	%rd3261, %rd3260, %rd3257;
	cvt.u64.u32 	%rd3262, %r2096;
	shl.b64 	%rd3263, %rd3262, 40;
	and.b64  	%rd3264, %rd3263, 280375465082880;
	or.b64  	%rd3265, %rd3261, %rd3264;
	cvt.u64.u32 	%rd3266, %r2095;
	shl.b64 	%rd3267, %rd3266, 32;
	and.b64  	%rd3268, %rd3267, 1095216660480;
	or.b64  	%rd3269, %rd3265, %rd3268;
	bfe.u32 	%r2099, %r2093, 0, 8;
	mul.wide.u32 	%rd3270, %r2099, 16777216;
	or.b64  	%rd3271, %rd3269, %rd3270;
	bfe.u32 	%r2100, %r2093, 8, 8;
	mul.wide.u32 	%rd3272, %r2100, 65536;
	or.b64  	%rd3273, %rd3271, %rd3272;
	bfe.u32 	%r2101, %r2093, 16, 8;
	mul.wide.u32 	%rd3274, %r2101, 256;
	or.b64  	%rd3275, %rd3273, %rd3274;
	cvt.u64.u32 	%rd3276, %r2094;
	and.b64  	%rd3277, %rd3276, 255;
	or.b64  	%rd3278, %rd3275, %rd3277;
	st.local.v2.u64 	[%rd5785+96], {%rd3255, %rd3278};
	mov.b64 	%rd5687, 1536;
	mov.b64 	%rd5689, 0;
	st.local.v2.u64 	[%rd5785+112], {%rd5689, %rd5687};
$L__BB0_75:
	mov.b64 	{%r2102, %r2103}, %rd5689;
	shf.l.wrap.b32 	%r2104, %r2103, %r2102, 13;
	shf.l.wrap.b32 	%r2105, %r2102, %r2103, 13;
	mov.b64 	%rd3279, {%r2105, %r2104};
	shf.l.wrap.b32 	%r2106, %r2102, %r2103, 3;
	shf.l.wrap.b32 	%r2107, %r2103, %r2102, 3;
	mov.b64 	%rd3280, {%r2107, %r2106};
	xor.b64  	%rd3281, %rd3279, %rd3280;
	shr.u64 	%rd3282, %rd5689, 6;
	xor.b64  	%rd3283, %rd3281, %rd3282;
	ld.local.u64 	%rd3284, [%rd5686];
	add.s64 	%rd3285, %rd3283, %rd3284;
	ld.local.u64 	%rd3286, [%rd5686+-64];
	mov.b64 	{%r2108, %r2109}, %rd3286;
	shf.l.wrap.b32 	%r2110, %r2109, %r2108, 31;
	shf.l.wrap.b32 	%r2111, %r2108, %r2109, 31;
	mov.b64 	%rd3287, {%r2111, %r2110};
	shf.l.wrap.b32 	%r2112, %r2109, %r2108, 24;
	shf.l.wrap.b32 	%r2113, %r2108, %r2109, 24;
	mov.b64 	%rd3288, {%r2113, %r2112};
	xor.b64  	%rd3289, %rd3287, %rd3288;
	shr.u64 	%rd3290, %rd3286, 7;
	xor.b64  	%rd3291, %rd3289, %rd3290;
	add.s64 	%rd3292, %rd3285, %rd5688;
	add.s64 	%rd5689, %rd3292, %rd3291;
	mov.b64 	{%r2114, %r2115}, %rd5687;
	shf.l.wrap.b32 	%r2116, %r2115, %r2114, 13;
	shf.l.wrap.b32 	%r2117, %r2114, %r2115, 13;
	mov.b64 	%rd3293, {%r2117, %r2116};
	shf.l.wrap.b32 	%r2118, %r2114, %r2115, 3;
	shf.l.wrap.b32 	%r2119, %r2115, %r2114, 3;
	mov.b64 	%rd3294, {%r2119, %r2118};
	xor.b64  	%rd3295, %rd3293, %rd3294;
	shr.u64 	%rd3296, %rd5687, 6;
	xor.b64  	%rd3297, %rd3295, %rd3296;
	ld.local.u64 	%rd3298, [%rd5686+8];
	add.s64 	%rd3299, %rd3297, %rd3298;
	ld.local.u64 	%rd5688, [%rd5686+-56];
	mov.b64 	{%r2120, %r2121}, %rd5688;
	shf.l.wrap.b32 	%r2122, %r2121, %r2120, 31;
	shf.l.wrap.b32 	%r2123, %r2120, %r2121, 31;
	mov.b64 	%rd3300, {%r2123, %r2122};
	shf.l.wrap.b32 	%r2124, %r2121, %r2120, 24;
	shf.l.wrap.b32 	%r2125, %r2120, %r2121, 24;
	mov.b64 	%rd3301, {%r2125, %r2124};
	xor.b64  	%rd3302, %rd3300, %rd3301;
	shr.u64 	%rd3303, %rd5688, 7;
	xor.b64  	%rd3304, %rd3302, %rd3303;
	add.s64 	%rd3305, %rd3299, %rd3286;
	add.s64 	%rd5687, %rd3305, %rd3304;
	st.local.v2.u64 	[%rd5686+56], {%rd5689, %rd5687};
	add.s32 	%r5293, %r5293, 2;
	add.s64 	%rd5686, %rd5686, 16;
	setp.ne.s32 	%p45, %r5293, 64;
	@%p45 bra 	$L__BB0_75;
	mov.b32 	%r5294, 0;
	mov.u64 	%rd5690, %rd138;
	mov.u64 	%rd5691, %rd139;
	mov.u64 	%rd5692, %rd140;
	mov.u64 	%rd5693, %rd141;
	mov.u64 	%rd5694, %rd142;
	mov.u64 	%rd5695, %rd143;
	mov.u64 	%rd5696, %rd145;
	mov.u64 	%rd5697, %rd144;
$L__BB0_77:
	mov.u64 	%rd232, %rd5695;
	mov.u64 	%rd231, %rd5694;
	mov.u64 	%rd228, %rd5691;
	mov.u64 	%rd227, %rd5690;
	mov.b64 	{%r2127, %r2128}, %rd231;
	shf.l.wrap.b32 	%r2129, %r2128, %r2127, 18;
	shf.l.wrap.b32 	%r2130, %r2127, %r2128, 18;
	mov.b64 	%rd3306, {%r2130, %r2129};
	shf.l.wrap.b32 	%r2131, %r2128, %r2127, 14;
	shf.l.wrap.b32 	%r2132, %r2127, %r2128, 14;
	mov.b64 	%rd3307, {%r2132, %r2131};
	xor.b64  	%rd3308, %rd3306, %rd3307;
	shf.l.wrap.b32 	%r2133, %r2127, %r2128, 23;
	shf.l.wrap.b32 	%r2134, %r2128, %r2127, 23;
	mov.b64 	%rd3309, {%r2134, %r2133};
	xor.b64  	%rd3310, %rd3308, %rd3309;
	add.s64 	%rd3311, %rd5696, %rd3310;
	xor.b64  	%rd3312, %rd5697, %rd232;
	and.b64  	%rd3313, %rd3312, %rd231;
	xor.b64  	%rd3314, %rd3313, %rd5697;
	add.s64 	%rd3315, %rd3311, %rd3314;
	mul.wide.u32 	%rd3316, %r5294, 8;
	add.s64 	%rd3318, %rd2449, %rd3316;
	ld.global.nc.u64 	%rd3319, [%rd3318];
	add.s64 	%rd3320, %rd3315, %rd3319;
	add.s64 	%rd3321, %rd5785, %rd3316;
	ld.local.v2.u64 	{%rd3322, %rd3323}, [%rd3321];
	add.s64 	%rd3324, %rd3320, %rd3322;
	mov.b64 	{%r2135, %r2136}, %rd227;
	shf.l.wrap.b32 	%r2137, %r2136, %r2135, 4;
	shf.l.wrap.b32 	%r2138, %r2135, %r2136, 4;
	mov.b64 	%rd3325, {%r2138, %r2137};
	shf.l.wrap.b32 	%r2139, %r2135, %r2136, 30;
	shf.l.wrap.b32 	%r2140, %r2136, %r2135, 30;
	mov.b64 	%rd3326, {%r2140, %r2139};
	xor.b64  	%rd3327, %rd3325, %rd3326;
	shf.l.wrap.b32 	%r2141, %r2135, %r2136, 25;
	shf.l.wrap.b32 	%r2142, %r2136, %r2135, 25;
	mov.b64 	%rd3328, {%r2142, %r2141};
	xor.b64  	%rd3329, %rd3327, %rd3328;
	and.b64  	%rd3330, %rd227, %rd228;
	or.b64  	%rd3331, %rd227, %rd228;
	and.b64  	%rd3332, %rd3331, %rd5692;
	or.b64  	%rd3333, %rd3332, %rd3330;
	add.s64 	%rd3334, %rd3329, %rd3333;
	add.s64 	%rd5695, %rd3324, %rd5693;
	add.s64 	%rd5691, %rd3334, %rd3324;
	mov.b64 	{%r2143, %r2144}, %rd5695;
	shf.l.wrap.b32 	%r2145, %r2144, %r2143, 18;
	shf.l.wrap.b32 	%r2146, %r2143, %r2144, 18;
	mov.b64 	%rd3335, {%r2146, %r2145};
	shf.l.wrap.b32 	%r2147, %r2144, %r2143, 14;
	shf.l.wrap.b32 	%r2148, %r2143, %r2144, 14;
	mov.b64 	%rd3336, {%r2148, %r2147};
	xor.b64  	%rd3337, %rd3335, %rd3336;
	shf.l.wrap.b32 	%r2149, %r2143, %r2144, 23;
	shf.l.wrap.b32 	%r2150, %r2144, %r2143, 23;
	mov.b64 	%rd3338, {%r2150, %r2149};
	xor.b64  	%rd3339, %rd3337, %rd3338;
	add.s64 	%rd3340, %rd5697, %rd3339;
	xor.b64  	%rd3341, %rd232, %rd231;
	and.b64  	%rd3342, %rd3341, %rd5695;
	xor.b64  	%rd3343, %rd3342, %rd232;
	add.s64 	%rd3344, %rd3340, %rd3343;
	ld.global.nc.u64 	%rd3345, [%rd3318+8];
	add.s64 	%rd3346, %rd3344, %rd3345;
	add.s64 	%rd3347, %rd3346, %rd3323;
	mov.b64 	{%r2151, %r2152}, %rd5691;
	shf.l.wrap.b32 	%r2153, %r2152, %r2151, 4;
	shf.l.wrap.b32 	%r2154, %r2151, %r2152, 4;
	mov.b64 	%rd3348, {%r2154, %r2153};
	shf.l.wrap.b32 	%r2155, %r2151, %r2152, 30;
	shf.l.wrap.b32 	%r2156, %r2152, %r2151, 30;
	mov.b64 	%rd3349, {%r2156, %r2155};
	xor.b64  	%rd3350, %rd3348, %rd3349;
	shf.l.wrap.b32 	%r2157, %r2151, %r2152, 25;
	shf.l.wrap.b32 	%r2158, %r2152, %r2151, 25;
	mov.b64 	%rd3351, {%r2158, %r2157};
	xor.b64  	%rd3352, %rd3350, %rd3351;
	and.b64  	%rd3353, %rd5691, %rd227;
	or.b64  	%rd3354, %rd5691, %rd227;
	and.b64  	%rd3355, %rd3354, %rd228;
	or.b64  	%rd3356, %rd3355, %rd3353;
	add.s64 	%rd3357, %rd3352, %rd3356;
	add.s64 	%rd5694, %rd3347, %rd5692;
	add.s64 	%rd5690, %rd3357, %rd3347;
	add.s32 	%r5294, %r5294, 2;
	setp.ne.s32 	%p46, %r5294, 80;
	mov.u64 	%rd5692, %rd227;
	mov.u64 	%rd5693, %rd228;
	mov.u64 	%rd5696, %rd232;
	mov.u64 	%rd5697, %rd231;
	@%p46 bra 	$L__BB0_77;
	add.s64 	%rd3358, %rd138, %rd5690;
	add.s64 	%rd3359, %rd139, %rd5691;
	add.s64 	%rd3360, %rd140, %rd227;
	add.s64 	%rd3361, %rd141, %rd228;
	add.s64 	%rd3362, %rd142, %rd5694;
	add.s64 	%rd3363, %rd143, %rd5695;
	add.s64 	%rd3364, %rd144, %rd231;
	add.s64 	%rd3365, %rd145, %rd232;
	shr.u64 	%rd3366, %rd3358, 56;
	cvt.u16.u64 	%rs1395, %rd3366;
	shr.u64 	%rd3367, %rd3358, 48;
	shr.u64 	%rd3368, %rd3358, 40;
	shr.u64 	%rd3369, %rd3358, 24;
	shr.u64 	%rd3370, %rd3358, 16;
	shr.u64 	%rd3371, %rd3358, 8;
	{ .reg .b32 tmp; mov.b64 {tmp, %r2160}, %rd3358; }
	cvt.u32.u64 	%r2161, %rd3368;
	prmt.b32 	%r2162, %r2161, %r2160, 0x3340U;
	cvt.u32.u64 	%r2163, %rd3367;
	cvt.u32.u64 	%r2164, %rd3366;
	prmt.b32 	%r2165, %r2164, %r2163, 0x3340U;
	prmt.b32 	%r2166, %r2165, %r2162, 0x5410U;
	cvt.u32.u64 	%r2167, %rd3358;
	cvt.u32.u64 	%r2168, %rd3371;
	prmt.b32 	%r2169, %r2168, %r2167, 0x3340U;
	cvt.u32.u64 	%r2170, %rd3370;
	cvt.u32.u64 	%r2171, %rd3369;
	prmt.b32 	%r2172, %r2171, %r2170, 0x3340U;
	prmt.b32 	%r2173, %r2172, %r2169, 0x5410U;
	mov.b64 	%rd3372, {%r2166, %r2173};
	st.local.v2.b32 	[%rd2], {%r2166, %r2173};
	shr.u64 	%rd3373, %rd3359, 56;
	cvt.u16.u64 	%rs1387, %rd3373;
	shr.u64 	%rd3374, %rd3359, 48;
	cvt.u16.u64 	%rs1386, %rd3374;
	shr.u64 	%rd3375, %rd3359, 40;
	cvt.u16.u64 	%rs1385, %rd3375;
	shr.u64 	%rd3376, %rd3359, 32;
	cvt.u16.u64 	%rs1384, %rd3376;
	shr.u64 	%rd3377, %rd3359, 24;
	cvt.u16.u64 	%rs1383, %rd3377;
	shr.u64 	%rd3378, %rd3359, 16;
	cvt.u16.u64 	%rs1382, %rd3378;
	shr.u64 	%rd3379, %rd3359, 8;
	cvt.u16.u64 	%rs1381, %rd3379;
	cvt.u16.u64 	%rs1380, %rd3359;
	cvt.u32.u64 	%r2174, %rd3359;
	cvt.u32.u64 	%r2175, %rd3379;
	prmt.b32 	%r2176, %r2175, %r2174, 0x3340U;
	cvt.u32.u64 	%r2177, %rd3378;
	cvt.u32.u64 	%r2178, %rd3377;
	prmt.b32 	%r2179, %r2178, %r2177, 0x3340U;
	prmt.b32 	%r2180, %r2179, %r2176, 0x5410U;
	{ .reg .b32 tmp; mov.b64 {tmp, %r2181}, %rd3359; }
	cvt.u32.u64 	%r2182, %rd3375;
	prmt.b32 	%r2183, %r2182, %r2181, 0x3340U;
	cvt.u32.u64 	%r2184, %rd3374;
	cvt.u32.u64 	%r2185, %rd3373;
	prmt.b32 	%r2186, %r2185, %r2184, 0x3340U;
	prmt.b32 	%r2187, %r2186, %r2183, 0x5410U;
	st.local.v2.b32 	[%rd2+8], {%r2187, %r2180};
	shr.u64 	%rd3380, %rd3360, 56;
	cvt.u16.u64 	%rs1379, %rd3380;
	shr.u64 	%rd3381, %rd3360, 48;
	cvt.u16.u64 	%rs1378, %rd3381;
	shr.u64 	%rd3382, %rd3360, 40;
	cvt.u16.u64 	%rs1377, %rd3382;
	shr.u64 	%rd3383, %rd3360, 32;
	cvt.u16.u64 	%rs1376, %rd3383;
	shr.u64 	%rd3384, %rd3360, 24;
	cvt.u16.u64 	%rs1375, %rd3384;
	shr.u64 	%rd3385, %rd3360, 16;
	cvt.u16.u64 	%rs1374, %rd3385;
	shr.u64 	%rd3386, %rd3360, 8;
	cvt.u16.u64 	%rs1373, %rd3386;
	cvt.u16.u64 	%rs1372, %rd3360;
	cvt.u32.u64 	%r2188, %rd3360;
	cvt.u32.u64 	%r2189, %rd3386;
	prmt.b32 	%r2190, %r2189, %r2188, 0x3340U;
	cvt.u32.u64 	%r2191, %rd3385;
	cvt.u32.u64 	%r2192, %rd3384;
	prmt.b32 	%r2193, %r2192, %r2191, 0x3340U;
	prmt.b32 	%r2194, %r2193, %r2190, 0x5410U;
	{ .reg .b32 tmp; mov.b64 {tmp, %r2195}, %rd3360; }
	cvt.u32.u64 	%r2196, %rd3382;
	prmt.b32 	%r2197, %r2196, %r2195, 0x3340U;
	cvt.u32.u64 	%r2198, %rd3381;
	cvt.u32.u64 	%r2199, %rd3380;
	prmt.b32 	%r2200, %r2199, %r2198, 0x3340U;
	prmt.b32 	%r2201, %r2200, %r2197, 0x5410U;
	st.local.v2.b32 	[%rd2+16], {%r2201, %r2194};
	shr.u64 	%rd3387, %rd3361, 56;
	cvt.u16.u64 	%rs1371, %rd3387;
	shr.u64 	%rd3388, %rd3361, 48;
	cvt.u16.u64 	%rs1370, %rd3388;
	shr.u64 	%rd3389, %rd3361, 40;
	cvt.u16.u64 	%rs1369, %rd3389;
	shr.u64 	%rd3390, %rd3361, 32;
	cvt.u16.u64 	%rs1368, %rd3390;
	shr.u64 	%rd3391, %rd3361, 24;
	cvt.u16.u64 	%rs1367, %rd3391;
	shr.u64 	%rd3392, %rd3361, 16;
	cvt.u16.u64 	%rs1366, %rd3392;
	shr.u64 	%rd3393, %rd3361, 8;
	cvt.u16.u64 	%rs1365, %rd3393;
	cvt.u16.u64 	%rs1364, %rd3361;
	cvt.u32.u64 	%r2202, %rd3361;
	cvt.u32.u64 	%r2203, %rd3393;
	prmt.b32 	%r2204, %r2203, %r2202, 0x3340U;
	cvt.u32.u64 	%r2205, %rd3392;
	cvt.u32.u64 	%r2206, %rd3391;
	prmt.b32 	%r2207, %r2206, %r2205, 0x3340U;
	prmt.b32 	%r2208, %r2207, %r2204, 0x5410U;
	{ .reg .b32 tmp; mov.b64 {tmp, %r2209}, %rd3361; }
	cvt.u32.u64 	%r2210, %rd3389;
	prmt.b32 	%r2211, %r2210, %r2209, 0x3340U;
	cvt.u32.u64 	%r2212, %rd3388;
	cvt.u32.u64 	%r2213, %rd3387;
	prmt.b32 	%r2214, %r2213, %r2212, 0x3340U;
	prmt.b32 	%r2215, %r2214, %r2211, 0x5410U;
	st.local.v2.b32 	[%rd2+24], {%r2215, %r2208};
	shr.u64 	%rd3394, %rd3362, 56;
	cvt.u16.u64 	%rs1363, %rd3394;
	shr.u64 	%rd3395, %rd3362, 48;
	cvt.u16.u64 	%rs1362, %rd3395;
	shr.u64 	%rd3396, %rd3362, 40;
	cvt.u16.u64 	%rs1361, %rd3396;
	shr.u64 	%rd3397, %rd3362, 32;
	cvt.u16.u64 	%rs1360, %rd3397;
	shr.u64 	%rd3398, %rd3362, 24;
	cvt.u16.u64 	%rs1359, %rd3398;
	shr.u64 	%rd3399, %rd3362, 16;
	cvt.u16.u64 	%rs1358, %rd3399;
	shr.u64 	%rd3400, %rd3362, 8;
	cvt.u16.u64 	%rs1357, %rd3400;
	cvt.u16.u64 	%rs1356, %rd3362;
	cvt.u32.u64 	%r2216, %rd3362;
	cvt.u32.u64 	%r2217, %rd3400;
	prmt.b32 	%r2218, %r2217, %r2216, 0x3340U;
	cvt.u32.u64 	%r2219, %rd3399;
	cvt.u32.u64 	%r2220, %rd3398;
	prmt.b32 	%r2221, %r2220, %r2219, 0x3340U;
	prmt.b32 	%r2222, %r2221, %r2218, 0x5410U;
	{ .reg .b32 tmp; mov.b64 {tmp, %r2223}, %rd3362; }
	cvt.u32.u64 	%r2224, %rd3396;
	prmt.b32 	%r2225, %r2224, %r2223, 0x3340U;
	cvt.u32.u64 	%r2226, %rd3395;
	cvt.u32.u64 	%r2227, %rd3394;
	prmt.b32 	%r2228, %r2227, %r2226, 0x3340U;
	prmt.b32 	%r2229, %r2228, %r2225, 0x5410U;
	st.local.v2.b32 	[%rd2+32], {%r2229, %r2222};
	shr.u64 	%rd3401, %rd3363, 56;
	cvt.u16.u64 	%rs1355, %rd3401;
	shr.u64 	%rd3402, %rd3363, 48;
	cvt.u16.u64 	%rs1354, %rd3402;
	shr.u64 	%rd3403, %rd3363, 40;
	cvt.u16.u64 	%rs1353, %rd3403;
	shr.u64 	%rd3404, %rd3363, 32;
	cvt.u16.u64 	%rs1352, %rd3404;
	shr.u64 	%rd3405, %rd3363, 24;
	cvt.u16.u64 	%rs1351, %rd3405;
	shr.u64 	%rd3406, %rd3363, 16;
	cvt.u16.u64 	%rs1350, %rd3406;
	shr.u64 	%rd3407, %rd3363, 8;
	cvt.u16.u64 	%rs1349, %rd3407;
	cvt.u16.u64 	%rs1348, %rd3363;
	cvt.u32.u64 	%r2230, %rd3363;
	cvt.u32.u64 	%r2231, %rd3407;
	prmt.b32 	%r2232, %r2231, %r2230, 0x3340U;
	cvt.u32.u64 	%r2233, %rd3406;
	cvt.u32.u64 	%r2234, %rd3405;
	prmt.b32 	%r2235, %r2234, %r2233, 0x3340U;
	prmt.b32 	%r2236, %r2235, %r2232, 0x5410U;
	{ .reg .b32 tmp; mov.b64 {tmp, %r2237}, %rd3363; }
	cvt.u32.u64 	%r2238, %rd3403;
	prmt.b32 	%r2239, %r2238, %r2237, 0x3340U;
	cvt.u32.u64 	%r2240, %rd3402;
	cvt.u32.u64 	%r2241, %rd3401;
	prmt.b32 	%r2242, %r2241, %r2240, 0x3340U;
	prmt.b32 	%r2243, %r2242, %r2239, 0x5410U;
	st.local.v2.b32 	[%rd2+40], {%r2243, %r2236};
	shr.u64 	%rd3408, %rd3364, 56;
	cvt.u16.u64 	%rs1347, %rd3408;
	shr.u64 	%rd3409, %rd3364, 48;
	cvt.u16.u64 	%rs1346, %rd3409;
	shr.u64 	%rd3410, %rd3364, 40;
	cvt.u16.u64 	%rs1345, %rd3410;
	shr.u64 	%rd3411, %rd3364, 32;
	cvt.u16.u64 	%rs1344, %rd3411;
	shr.u64 	%rd3412, %rd3364, 24;
	cvt.u16.u64 	%rs1343, %rd3412;
	shr.u64 	%rd3413, %rd3364, 16;
	cvt.u16.u64 	%rs1342, %rd3413;
	shr.u64 	%rd3414, %rd3364, 8;
	cvt.u16.u64 	%rs1341, %rd3414;
	cvt.u16.u64 	%rs1340, %rd3364;
	cvt.u32.u64 	%r2244, %rd3364;
	cvt.u32.u64 	%r2245, %rd3414;
	prmt.b32 	%r2246, %r2245, %r2244, 0x3340U;
	cvt.u32.u64 	%r2247, %rd3413;
	cvt.u32.u64 	%r2248, %rd3412;
	prmt.b32 	%r2249, %r2248, %r2247, 0x3340U;
	prmt.b32 	%r2250, %r2249, %r2246, 0x5410U;
	{ .reg .b32 tmp; mov.b64 {tmp, %r2251}, %rd3364; }
	cvt.u32.u64 	%r2252, %rd3410;
	prmt.b32 	%r2253, %r2252, %r2251, 0x3340U;
	cvt.u32.u64 	%r2254, %rd3409;
	cvt.u32.u64 	%r2255, %rd3408;
	prmt.b32 	%r2256, %r2255, %r2254, 0x3340U;
	prmt.b32 	%r2257, %r2256, %r2253, 0x5410U;
	st.local.v2.b32 	[%rd2+48], {%r2257, %r2250};
	shr.u64 	%rd3415, %rd3365, 56;
	cvt.u16.u64 	%rs1339, %rd3415;
	shr.u64 	%rd3416, %rd3365, 48;
	cvt.u16.u64 	%rs1338, %rd3416;
	shr.u64 	%rd3417, %rd3365, 40;
	cvt.u16.u64 	%rs1337, %rd3417;
	shr.u64 	%rd3418, %rd3365, 32;
	cvt.u16.u64 	%rs1336, %rd3418;
	shr.u64 	%rd3419, %rd3365, 24;
	cvt.u16.u64 	%rs1335, %rd3419;
	shr.u64 	%rd3420, %rd3365, 16;
	cvt.u16.u64 	%rs1334, %rd3420;
	shr.u64 	%rd3421, %rd3365, 8;
	cvt.u16.u64 	%rs1333, %rd3421;
	cvt.u16.u64 	%rs1332, %rd3365;
	cvt.u32.u64 	%r2258, %rd3365;
	cvt.u32.u64 	%r2259, %rd3421;
	prmt.b32 	%r2260, %r2259, %r2258, 0x3340U;
	cvt.u32.u64 	%r2261, %rd3420;
	cvt.u32.u64 	%r2262, %rd3419;
	prmt.b32 	%r2263, %r2262, %r2261, 0x3340U;
	prmt.b32 	%r2264, %r2263, %r2260, 0x5410U;
	{ .reg .b32 tmp; mov.b64 {tmp, %r2265}, %rd3365; }
	cvt.u32.u64 	%r2266, %rd3417;
	prmt.b32 	%r2267, %r2266, %r2265, 0x3340U;
	cvt.u32.u64 	%r2268, %rd3416;
	cvt.u32.u64 	%r2269, %rd3415;
	prmt.b32 	%r2270, %r2269, %r2268, 0x3340U;
	prmt.b32 	%r2271, %r2270, %r2267, 0x5410U;
	st.local.v2.b32 	[%rd2+56], {%r2271, %r2264};
	st.local.u64 	[%rd2+264], %rd171;
	st.local.u64 	[%rd2+272], %rd172;
	st.local.u64 	[%rd2+280], %rd173;
	st.local.u64 	[%rd2+288], %rd174;
	st.local.u64 	[%rd2+296], %rd175;
	st.local.u64 	[%rd2+304], %rd176;
	st.local.u64 	[%rd2+312], %rd177;
	st.local.u64 	[%rd2+320], %rd178;
	mov.b64 	%rd3422, 128;
	st.local.u64 	[%rd2+256], %rd3422;
	st.u8 	[%rd453], %rs1395;
	shr.u64 	%rd3423, %rd3372, 8;
	cvt.u16.u64 	%rs1394, %rd3423;
	st.u8 	[%rd453+1], %rd3423;
	mov.b64 	%rd3424, {%r2166, %r2272};
	shr.u64 	%rd3425, %rd3424, 16;
	cvt.u16.u64 	%rs1393, %rd3425;
	shr.u16 	%rs1392, %rs1393, 8;
	st.u8 	[%rd453+2], %rs1393;
	st.u8 	[%rd453+3], %rs1392;
	{ .reg .b32 tmp; mov.b64 {tmp, %r2273}, %rd3372; }
	bfe.u32 	%r2274, %r2273, 0, 8;
	cvt.u16.u32 	%rs1391, %r2274;
	bfe.u32 	%r2275, %r2273, 8, 8;
	cvt.u16.u32 	%rs1390, %r2275;
	bfe.u32 	%r2276, %r2273, 16, 8;
	cvt.u16.u32 	%rs1389, %r2276;
	bfe.u32 	%r2277, %r2273, 24, 8;
	cvt.u16.u32 	%rs1388, %r2277;
	st.u8 	[%rd453+4], %rs1391;
	st.u8 	[%rd453+5], %rs1390;
	st.u8 	[%rd453+6], %rs1389;
	st.u8 	[%rd453+7], %rs1388;
	st.u8 	[%rd453+8], %rs1387;
	st.u8 	[%rd453+9], %rs1386;
	st.u8 	[%rd453+10], %rs1385;
	st.u8 	[%rd453+11], %rs1384;
	st.u8 	[%rd453+12], %rs1383;
	st.u8 	[%rd453+13], %rs1382;
	st.u8 	[%rd453+14], %rs1381;
	st.u8 	[%rd453+15], %rs1380;
	st.u8 	[%rd453+16], %rs1379;
	st.u8 	[%rd453+17], %rs1378;
	st.u8 	[%rd453+18], %rs1377;
	st.u8 	[%rd453+19], %rs1376;
	st.u8 	[%rd453+20], %rs1375;
	st.u8 	[%rd453+21], %rs1374;
	st.u8 	[%rd453+22], %rs1373;
	st.u8 	[%rd453+23], %rs1372;
	st.u8 	[%rd453+24], %rs1371;
	st.u8 	[%rd453+25], %rs1370;
	st.u8 	[%rd453+26], %rs1369;
	st.u8 	[%rd453+27], %rs1368;
	st.u8 	[%rd453+28], %rs1367;
	st.u8 	[%rd453+29], %rs1366;
	st.u8 	[%rd453+30], %rs1365;
	st.u8 	[%rd453+31], %rs1364;
	st.u8 	[%rd453+32], %rs1363;
	st.u8 	[%rd453+33], %rs1362;
	st.u8 	[%rd453+34], %rs1361;
	st.u8 	[%rd453+35], %rs1360;
	st.u8 	[%rd453+36], %rs1359;
	st.u8 	[%rd453+37], %rs1358;
	st.u8 	[%rd453+38], %rs1357;
	st.u8 	[%rd453+39], %rs1356;
	st.u8 	[%rd453+40], %rs1355;
	st.u8 	[%rd453+41], %rs1354;
	st.u8 	[%rd453+42], %rs1353;
	st.u8 	[%rd453+43], %rs1352;
	st.u8 	[%rd453+44], %rs1351;
	st.u8 	[%rd453+45], %rs1350;
	st.u8 	[%rd453+46], %rs1349;
	st.u8 	[%rd453+47], %rs1348;
	st.u8 	[%rd453+48], %rs1347;
	st.u8 	[%rd453+49], %rs1346;
	st.u8 	[%rd453+50], %rs1345;
	st.u8 	[%rd453+51], %rs1344;
	st.u8 	[%rd453+52], %rs1343;
	st.u8 	[%rd453+53], %rs1342;
	st.u8 	[%rd453+54], %rs1341;
	st.u8 	[%rd453+55], %rs1340;
	st.u8 	[%rd453+56], %rs1339;
	st.u8 	[%rd453+57], %rs1338;
	st.u8 	[%rd453+58], %rs1337;
	st.u8 	[%rd453+59], %rs1336;
	st.u8 	[%rd453+60], %rs1335;
	st.u8 	[%rd453+61], %rs1334;
	st.u8 	[%rd453+62], %rs1333;
	st.u8 	[%rd453+63], %rs1332;
	mov.b32 	%r5295, 1;
	prmt.b32 	%r2626, %r2627, %r2628, 0x3340U;
	prmt.b32 	%r2827, %r2828, %r2829, 0x3340U;
$L__BB0_79:
	mov.b64 	%rd3426, 192;
	st.local.u64 	[%rd2+256], %rd3426;
	mov.b32 	%r5296, 0;
$L__BB0_80:
	cvt.u64.u32 	%rd3427, %r5296;
	add.s64 	%rd3428, %rd2, %rd3427;
	ld.local.u8 	%rs968, [%rd3428];
	st.local.u8 	[%rd3428+328], %rs968;
	ld.local.u8 	%rs969, [%rd3428+1];
	st.local.u8 	[%rd3428+329], %rs969;
	ld.local.u8 	%rs970, [%rd3428+2];
	st.local.u8 	[%rd3428+330], %rs970;
	ld.local.u8 	%rs971, [%rd3428+3];
	st.local.u8 	[%rd3428+331], %rs971;
	add.s32 	%r5296, %r5296, 4;
	setp.ne.s32 	%p47, %r5296, 64;
	@%p47 bra 	$L__BB0_80;
	mov.b16 	%rs972, 128;
	st.local.u8 	[%rd2+392], %rs972;
	mov.b32 	%r5299, 0;
	mov.b32 	%r5298, 64;
	mov.b32 	%r5297, 65;
$L__BB0_82:
	.pragma "nounroll";
	cvt.u64.u32 	%rd3429, %r5298;
	add.s64 	%rd3430, %rd2, %rd3429;
	mov.b16 	%rs973, 0;
	st.local.u8 	[%rd3430+329], %rs973;
	st.local.u8 	[%rd3430+330], %rs973;
	st.local.u8 	[%rd3430+331], %rs973;
	st.local.u8 	[%rd3430+332], %rs973;
	st.local.u8 	[%rd3430+333], %rs973;
	st.local.u8 	[%rd3430+334], %rs973;
	st.local.u8 	[%rd3430+335], %rs973;
	st.local.u8 	[%rd3430+336], %rs973;
	st.local.u8 	[%rd3430+337], %rs973;
	st.local.u8 	[%rd3430+338], %rs973;
	st.local.u8 	[%rd3430+339], %rs973;
	st.local.u8 	[%rd3430+340], %rs973;
	st.local.u8 	[%rd3430+341], %rs973;
	st.local.u8 	[%rd3430+342], %rs973;
	st.local.u8 	[%rd3430+343], %rs973;
	add.s32 	%r5298, %r5297, 15;
	st.local.u8 	[%rd3430+344], %rs973;
	add.s32 	%r5297, %r5297, 16;
	add.s32 	%r5299, %r5299, 16;
	setp.eq.s32 	%p48, %r5299, 32;
	@%p48 bra 	$L__BB0_83;
	bra.uni 	$L__BB0_82;
$L__BB0_83:
	cvt.u64.u32 	%rd3431, %r5298;
	add.s64 	%rd3432, %rd2, 256;
	add.s64 	%rd3433, %rd3432, %rd3431;
	mov.b16 	%rs974, 0;
	st.local.u8 	[%rd3433+73], %rs974;
	cvt.u64.u32 	%rd3434, %r5297;
	add.s64 	%rd3435, %rd3432, %rd3434;
	st.local.u8 	[%rd3435+73], %rs974;
	st.local.u8 	[%rd3435+74], %rs974;
	st.local.u8 	[%rd3435+75], %rs974;
	st.local.u8 	[%rd3435+76], %rs974;
	st.local.u8 	[%rd3435+77], %rs974;
	st.local.u8 	[%rd3435+78], %rs974;
	st.local.u8 	[%rd3435+79], %rs974;
	add.s32 	%r2283, %r5297, 7;
	add.s32 	%r2284, %r5297, 8;
	cvt.u64.u32 	%rd3436, %r2283;
	add.s64 	%rd3437, %rd3432, %rd3436;
	st.local.u8 	[%rd3437+73], %rs974;
	cvt.u64.u32 	%rd3438, %r2284;
	add.s64 	%rd3439, %rd3432, %rd3438;
	st.local.u8 	[%rd3439+73], %rs974;
	st.local.u8 	[%rd3439+74], %rs974;
	st.local.u8 	[%rd3439+75], %rs974;
	add.s32 	%r2285, %r5297, 11;
	add.s32 	%r2286, %r5297, 12;
	cvt.u64.u32 	%rd3440, %r2285;
	add.s64 	%rd3441, %rd3432, %rd3440;
	st.local.u8 	[%rd3441+73], %rs974;
	cvt.u64.u32 	%rd3442, %r2286;
	add.s64 	%rd3443, %rd3432, %rd3442;
	st.local.u8 	[%rd3443+73], %rs974;
	st.local.u8 	[%rd3443+74], %rs974;
	st.local.u8 	[%rd2+440], %rs974;
	st.local.u8 	[%rd2+441], %rs974;
	st.local.u8 	[%rd2+442], %rs974;
	st.local.u8 	[%rd2+443], %rs974;
	st.local.u8 	[%rd2+444], %rs974;
	st.local.u8 	[%rd2+445], %rs974;
	st.local.u8 	[%rd2+446], %rs974;
	st.local.u8 	[%rd2+447], %rs974;
	st.local.u8 	[%rd2+448], %rs974;
	st.local.u8 	[%rd2+449], %rs974;
	st.local.u8 	[%rd2+450], %rs974;
	st.local.u8 	[%rd2+451], %rs974;
	st.local.u8 	[%rd2+452], %rs974;
	st.local.u8 	[%rd2+453], %rs974;
	mov.b16 	%rs975, 6;
	st.local.u8 	[%rd2+454], %rs975;
	st.local.u8 	[%rd2+455], %rs974;
	ld.local.v2.b32 	{%r2287, %r2288}, [%rd2+328];
	bfe.u32 	%r2289, %r2288, 24, 8;
	bfe.u32 	%r2290, %r2287, 24, 8;
	bfe.u32 	%r2291, %r2287, 16, 8;
	bfe.u32 	%r2292, %r2287, 8, 8;
	bfe.u32 	%r2293, %r2287, 0, 8;
	cvt.u64.u32 	%rd3444, %r2293;
	shl.b64 	%rd3445, %rd3444, 56;
	cvt.u64.u32 	%rd3446, %r2292;
	shl.b64 	%rd3447, %rd3446, 48;
	and.b64  	%rd3448, %rd3447, 71776119061217280;
	or.b64  	%rd3449, %rd3448, %rd3445;
	cvt.u64.u32 	%rd3450, %r2291;
	shl.b64 	%rd3451, %rd3450, 40;
	and.b64  	%rd3452, %rd3451, 280375465082880;
	or.b64  	%rd3453, %rd3449, %rd3452;
	cvt.u64.u32 	%rd3454, %r2290;
	shl.b64 	%rd3455, %rd3454, 32;
	and.b64  	%rd3456, %rd3455, 1095216660480;
	or.b64  	%rd3457, %rd3453, %rd3456;
	bfe.u32 	%r2294, %r2288, 0, 8;
	mul.wide.u32 	%rd3458, %r2294, 16777216;
	or.b64  	%rd3459, %rd3457, %rd3458;
	bfe.u32 	%r2295, %r2288, 8, 8;
	mul.wide.u32 	%rd3460, %r2295, 65536;
	or.b64  	%rd3461, %rd3459, %rd3460;
	bfe.u32 	%r2296, %r2288, 16, 8;
	mul.wide.u32 	%rd3462, %r2296, 256;
	or.b64  	%rd3463, %rd3461, %rd3462;
	cvt.u64.u32 	%rd3464, %r2289;
	and.b64  	%rd3465, %rd3464, 255;
	or.b64  	%rd5699, %rd3463, %rd3465;
	ld.local.v2.b32 	{%r2297, %r2298}, [%rd2+336];
	bfe.u32 	%r2299, %r2298, 24, 8;
	bfe.u32 	%r2300, %r2297, 24, 8;
	bfe.u32 	%r2301, %r2297, 16, 8;
	bfe.u32 	%r2302, %r2297, 8, 8;
	bfe.u32 	%r2303, %r2297, 0, 8;
	cvt.u64.u32 	%rd3466, %r2303;
	shl.b64 	%rd3467, %rd3466, 56;
	cvt.u64.u32 	%rd3468, %r2302;
	shl.b64 	%rd3469, %rd3468, 48;
	and.b64  	%rd3470, %rd3469, 71776119061217280;
	or.b64  	%rd3471, %rd3470, %rd3467;
	cvt.u64.u32 	%rd3472, %r2301;
	shl.b64 	%rd3473, %rd3472, 40;
	and.b64  	%rd3474, %rd3473, 280375465082880;
	or.b64  	%rd3475, %rd3471, %rd3474;
	cvt.u64.u32 	%rd3476, %r2300;
	shl.b64 	%rd3477, %rd3476, 32;
	and.b64  	%rd3478, %rd3477, 1095216660480;
	or.b64  	%rd3479, %rd3475, %rd3478;
	bfe.u32 	%r2304, %r2298, 0, 8;
	mul.wide.u32 	%rd3480, %r2304, 16777216;
	or.b64  	%rd3481, %rd3479, %rd3480;
	bfe.u32 	%r2305, %r2298, 8, 8;
	mul.wide.u32 	%rd3482, %r2305, 65536;
	or.b64  	%rd3483, %rd3481, %rd3482;
	bfe.u32 	%r2306, %r2298, 16, 8;
	mul.wide.u32 	%rd3484, %r2306, 256;
	or.b64  	%rd3485, %rd3483, %rd3484;
	cvt.u64.u32 	%rd3486, %r2299;
	and.b64  	%rd3487, %rd3486, 255;
	or.b64  	%rd3488, %rd3485, %rd3487;
	st.local.v2.u64 	[%rd6], {%rd5699, %rd3488};
	ld.local.v2.b32 	{%r2307, %r2308}, [%rd2+344];
	bfe.u32 	%r2309, %r2308, 24, 8;
	bfe.u32 	%r2310, %r2307, 24, 8;
	bfe.u32 	%r2311, %r2307, 16, 8;
	bfe.u32 	%r2312, %r2307, 8, 8;
	bfe.u32 	%r2313, %r2307, 0, 8;
	cvt.u64.u32 	%rd3489, %r2313;
	shl.b64 	%rd3490, %rd3489, 56;
	cvt.u64.u32 	%rd3491, %r2312;
	shl.b64 	%rd3492, %rd3491, 48;
	and.b64  	%rd3493, %rd3492, 71776119061217280;
	or.b64  	%rd3494, %rd3493, %rd3490;
	cvt.u64.u32 	%rd3495, %r2311;
	shl.b64 	%rd3496, %rd3495, 40;
	and.b64  	%rd3497, %rd3496, 280375465082880;
	or.b64  	%rd3498, %rd3494, %rd3497;
	cvt.u64.u32 	%rd3499, %r2310;
	shl.b64 	%rd3500, %rd3499, 32;
	and.b64  	%rd3501, %rd3500, 1095216660480;
	or.b64  	%rd3502, %rd3498, %rd3501;
	bfe.u32 	%r2314, %r2308, 0, 8;
	mul.wide.u32 	%rd3503, %r2314, 16777216;
	or.b64  	%rd3504, %rd3502, %rd3503;
	bfe.u32 	%r2315, %r2308, 8, 8;
	mul.wide.u32 	%rd3505, %r2315, 65536;
	or.b64  	%rd3506, %rd3504, %rd3505;
	bfe.u32 	%r2316, %r2308, 16, 8;
	mul.wide.u32 	%rd3507, %r2316, 256;
	or.b64  	%rd3508, %rd3506, %rd3507;
	cvt.u64.u32 	%rd3509, %r2309;
	and.b64  	%rd3510, %rd3509, 255;
	or.b64  	%rd3511, %rd3508, %rd3510;
	ld.local.v2.b32 	{%r2317, %r2318}, [%rd2+352];
	bfe.u32 	%r2319, %r2318, 24, 8;
	bfe.u32 	%r2320, %r2317, 24, 8;
	bfe.u32 	%r2321, %r2317, 16, 8;
	bfe.u32 	%r2322, %r2317, 8, 8;
	bfe.u32 	%r2323, %r2317, 0, 8;
	cvt.u64.u32 	%rd3512, %r2323;
	shl.b64 	%rd3513, %rd3512, 56;
	cvt.u64.u32 	%rd3514, %r2322;
	shl.b64 	%rd3515, %rd3514, 48;
	and.b64  	%rd3516, %rd3515, 71776119061217280;
	or.b64  	%rd3517, %rd3516, %rd3513;
	cvt.u64.u32 	%rd3518, %r2321;
	shl.b64 	%rd3519, %rd3518, 40;
	and.b64  	%rd3520, %rd3519, 280375465082880;
	or.b64  	%rd3521, %rd3517, %rd3520;
	cvt.u64.u32 	%rd3522, %r2320;
	shl.b64 	%rd3523, %rd3522, 32;
	and.b64  	%rd3524, %rd3523, 1095216660480;
	or.b64  	%rd3525, %rd3521, %rd3524;
	bfe.u32 	%r2324, %r2318, 0, 8;
	mul.wide.u32 	%rd3526, %r2324, 16777216;
	or.b64  	%rd3527, %rd3525, %rd3526;
	bfe.u32 	%r2325, %r2318, 8, 8;
	mul.wide.u32 	%rd3528, %r2325, 65536;
	or.b64  	%rd3529, %rd3527, %rd3528;
	bfe.u32 	%r2326, %r2318, 16, 8;
	mul.wide.u32 	%rd3530, %r2326, 256;
	or.b64  	%rd3531, %rd3529, %rd3530;
	cvt.u64.u32 	%rd3532, %r2319;
	and.b64  	%rd3533, %rd3532, 255;
	or.b64  	%rd3534, %rd3531, %rd3533;
	st.local.v2.u64 	[%rd6+16], {%rd3511, %rd3534};
	ld.local.v2.b32 	{%r2327, %r2328}, [%rd2+360];
	bfe.u32 	%r2329, %r2328, 24, 8;
	bfe.u32 	%r2330, %r2327, 24, 8;
	bfe.u32 	%r2331, %r2327, 16, 8;
	bfe.u32 	%r2332, %r2327, 8, 8;
	bfe.u32 	%r2333, %r2327, 0, 8;
	cvt.u64.u32 	%rd3535, %r2333;
	shl.b64 	%rd3536, %rd3535, 56;
	cvt.u64.u32 	%rd3537, %r2332;
	shl.b64 	%rd3538, %rd3537, 48;
	and.b64  	%rd3539, %rd3538, 71776119061217280;
	or.b64  	%rd3540, %rd3539, %rd3536;
	cvt.u64.u32 	%rd3541, %r2331;
	shl.b64 	%rd3542, %rd3541, 40;
	and.b64  	%rd3543, %rd3542, 280375465082880;
	or.b64  	%rd3544, %rd3540, %rd3543;
	cvt.u64.u32 	%rd3545, %r2330;
	shl.b64 	%rd3546, %rd3545, 32;
	and.b64  	%rd3547, %rd3546, 1095216660480;
	or.b64  	%rd3548, %rd3544, %rd3547;
	bfe.u32 	%r2334, %r2328, 0, 8;
	mul.wide.u32 	%rd3549, %r2334, 16777216;
	or.b64  	%rd3550, %rd3548, %rd3549;
	bfe.u32 	%r2335, %r2328, 8, 8;
	mul.wide.u32 	%rd3551, %r2335, 65536;
	or.b64  	%rd3552, %rd3550, %rd3551;
	bfe.u32 	%r2336, %r2328, 16, 8;
	mul.wide.u32 	%rd3553, %r2336, 256;
	or.b64  	%rd3554, %rd3552, %rd3553;
	cvt.u64.u32 	%rd3555, %r2329;
	and.b64  	%rd3556, %rd3555, 255;
	or.b64  	%rd3557, %rd3554, %rd3556;
	ld.local.v2.b32 	{%r2337, %r2338}, [%rd2+368];
	bfe.u32 	%r2339, %r2338, 24, 8;
	bfe.u32 	%r2340, %r2337, 24, 8;
	bfe.u32 	%r2341, %r2337, 16, 8;
	bfe.u32 	%r2342, %r2337, 8, 8;
	bfe.u32 	%r2343, %r2337, 0, 8;
	cvt.u64.u32 	%rd3558, %r2343;
	shl.b64 	%rd3559, %rd3558, 56;
	cvt.u64.u32 	%rd3560, %r2342;
	shl.b64 	%rd3561, %rd3560, 48;
	and.b64  	%rd3562, %rd3561, 71776119061217280;
	or.b64  	%rd3563, %rd3562, %rd3559;
	cvt.u64.u32 	%rd3564, %r2341;
	shl.b64 	%rd3565, %rd3564, 40;
	and.b64  	%rd3566, %rd3565, 280375465082880;
	or.b64  	%rd3567, %rd3563, %rd3566;
	cvt.u64.u32 	%rd3568, %r2340;
	shl.b64 	%rd3569, %rd3568, 32;
	and.b64  	%rd3570, %rd3569, 1095216660480;
	or.b64  	%rd3571, %rd3567, %rd3570;
	bfe.u32 	%r2344, %r2338, 0, 8;
	mul.wide.u32 	%rd3572, %r2344, 16777216;
	or.b64  	%rd3573, %rd3571, %rd3572;
	bfe.u32 	%r2345, %r2338, 8, 8;
	mul.wide.u32 	%rd3574, %r2345, 65536;
	or.b64  	%rd3575, %rd3573, %rd3574;
	bfe.u32 	%r2346, %r2338, 16, 8;
	mul.wide.u32 	%rd3576, %r2346, 256;
	or.b64  	%rd3577, %rd3575, %rd3576;
	cvt.u64.u32 	%rd3578, %r2339;
	and.b64  	%rd3579, %rd3578, 255;
	or.b64  	%rd3580, %rd3577, %rd3579;
	st.local.v2.u64 	[%rd6+32], {%rd3557, %rd3580};
	ld.local.v2.b32 	{%r2347, %r2348}, [%rd2+376];
	bfe.u32 	%r2349, %r2348, 24, 8;
	bfe.u32 	%r2350, %r2347, 24, 8;
	bfe.u32 	%r2351, %r2347, 16, 8;
	bfe.u32 	%r2352, %r2347, 8, 8;
	bfe.u32 	%r2353, %r2347, 0, 8;
	cvt.u64.u32 	%rd3581, %r2353;
	shl.b64 	%rd3582, %rd3581, 56;
	cvt.u64.u32 	%rd3583, %r2352;
	shl.b64 	%rd3584, %rd3583, 48;
	and.b64  	%rd3585, %rd3584, 71776119061217280;
	or.b64  	%rd3586, %rd3585, %rd3582;
	cvt.u64.u32 	%rd3587, %r2351;
	shl.b64 	%rd3588, %rd3587, 40;
	and.b64  	%rd3589, %rd3588, 280375465082880;
	or.b64  	%rd3590, %rd3586, %rd3589;
	cvt.u64.u32 	%rd3591, %r2350;
	shl.b64 	%rd3592, %rd3591, 32;
	and.b64  	%rd3593, %rd3592, 1095216660480;
	or.b64  	%rd3594, %rd3590, %rd3593;
	bfe.u32 	%r2354, %r2348, 0, 8;
	mul.wide.u32 	%rd3595, %r2354, 16777216;
	or.b64  	%rd3596, %rd3594, %rd3595;
	bfe.u32 	%r2355, %r2348, 8, 8;
	mul.wide.u32 	%rd3597, %r2355, 65536;
	or.b64  	%rd3598, %rd3596, %rd3597;
	bfe.u32 	%r2356, %r2348, 16, 8;
	mul.wide.u32 	%rd3599, %r2356, 256;
	or.b64  	%rd3600, %rd3598, %rd3599;
	cvt.u64.u32 	%rd3601, %r2349;
	and.b64  	%rd3602, %rd3601, 255;
	or.b64  	%rd3603, %rd3600, %rd3602;
	ld.local.v2.b32 	{%r2357, %r2358}, [%rd2+384];
	bfe.u32 	%r2359, %r2358, 24, 8;
	bfe.u32 	%r2360, %r2357, 24, 8;
	bfe.u32 	%r2361, %r2357, 16, 8;
	bfe.u32 	%r2362, %r2357, 8, 8;
	bfe.u32 	%r2363, %r2357, 0, 8;
	cvt.u64.u32 	%rd3604, %r2363;
	shl.b64 	%rd3605, %rd3604, 56;
	cvt.u64.u32 	%rd3606, %r2362;
	shl.b64 	%rd3607, %rd3606, 48;
	and.b64  	%rd3608, %rd3607, 71776119061217280;
	or.b64  	%rd3609, %rd3608, %rd3605;
	cvt.u64.u32 	%rd3610, %r2361;
	shl.b64 	%rd3611, %rd3610, 40;
	and.b64  	%rd3612, %rd3611, 280375465082880;
	or.b64  	%rd3613, %rd3609, %rd3612;
	cvt.u64.u32 	%rd3614, %r2360;
	shl.b64 	%rd3615, %rd3614, 32;
	and.b64  	%rd3616, %rd3615, 1095216660480;
	or.b64  	%rd3617, %rd3613, %rd3616;
	bfe.u32 	%r2364, %r2358, 0, 8;
	mul.wide.u32 	%rd3618, %r2364, 16777216;
	or.b64  	%rd3619, %rd3617, %rd3618;
	bfe.u32 	%r2365, %r2358, 8, 8;
	mul.wide.u32 	%rd3620, %r2365, 65536;
	or.b64  	%rd3621, %rd3619, %rd3620;
	bfe.u32 	%r2366, %r2358, 16, 8;
	mul.wide.u32 	%rd3622, %r2366, 256;
	or.b64  	%rd3623, %rd3621, %rd3622;
	cvt.u64.u32 	%rd3624, %r2359;
	and.b64  	%rd3625, %rd3624, 255;
	or.b64  	%rd3626, %rd3623, %rd3625;
	st.local.v2.u64 	[%rd6+48], {%rd3603, %rd3626};
	ld.local.v2.b32 	{%r2367, %r2368}, [%rd2+392];
	bfe.u32 	%r2369, %r2368, 24, 8;
	bfe.u32 	%r2370, %r2367, 24, 8;
	bfe.u32 	%r2371, %r2367, 16, 8;
	bfe.u32 	%r2372, %r2367, 8, 8;
	bfe.u32 	%r2373, %r2367, 0, 8;
	cvt.u64.u32 	%rd3627, %r2373;
	shl.b64 	%rd3628, %rd3627, 56;
	cvt.u64.u32 	%rd3629, %r2372;
	shl.b64 	%rd3630, %rd3629, 48;
	and.b64  	%rd3631, %rd3630, 71776119061217280;
	or.b64  	%rd3632, %rd3631, %rd3628;
	cvt.u64.u32 	%rd3633, %r2371;
	shl.b64 	%rd3634, %rd3633, 40;
	and.b64  	%rd3635, %rd3634, 280375465082880;
	or.b64  	%rd3636, %rd3632, %rd3635;
	cvt.u64.u32 	%rd3637, %r2370;
	shl.b64 	%rd3638, %rd3637, 32;
	and.b64  	%rd3639, %rd3638, 1095216660480;
	or.b64  	%rd3640, %rd3636, %rd3639;
	bfe.u32 	%r2374, %r2368, 0, 8;
	mul.wide.u32 	%rd3641, %r2374, 16777216;
	or.b64  	%rd3642, %rd3640, %rd3641;
	bfe.u32 	%r2375, %r2368, 8, 8;
	mul.wide.u32 	%rd3643, %r2375, 65536;
	or.b64  	%rd3644, %rd3642, %rd3643;
	bfe.u32 	%r2376, %r2368, 16, 8;
	mul.wide.u32 	%rd3645, %r2376, 256;
	or.b64  	%rd3646, %rd3644, %rd3645;
	cvt.u64.u32 	%rd3647, %r2369;
	and.b64  	%rd3648, %rd3647, 255;
	or.b64  	%rd3649, %rd3646, %rd3648;
	ld.local.v2.b32 	{%r2377, %r2378}, [%rd2+400];
	bfe.u32 	%r2379, %r2378, 24, 8;
	bfe.u32 	%r2380, %r2377, 24, 8;
	bfe.u32 	%r2381, %r2377, 16, 8;
	bfe.u32 	%r2382, %r2377, 8, 8;
	bfe.u32 	%r2383, %r2377, 0, 8;
	cvt.u64.u32 	%rd3650, %r2383;
	shl.b64 	%rd3651, %rd3650, 56;
	cvt.u64.u32 	%rd3652, %r2382;
	shl.b64 	%rd3653, %rd3652, 48;
	and.b64  	%rd3654, %rd3653, 71776119061217280;
	or.b64  	%rd3655, %rd3654, %rd3651;
	cvt.u64.u32 	%rd3656, %r2381;
	shl.b64 	%rd3657, %rd3656, 40;
	and.b64  	%rd3658, %rd3657, 280375465082880;
	or.b64  	%rd3659, %rd3655, %rd3658;
	cvt.u64.u32 	%rd3660, %r2380;
	shl.b64 	%rd3661, %rd3660, 32;
	and.b64  	%rd3662, %rd3661, 1095216660480;
	or.b64  	%rd3663, %rd3659, %rd3662;
	bfe.u32 	%r2384, %r2378, 0, 8;
	mul.wide.u32 	%rd3664, %r2384, 16777216;
	or.b64  	%rd3665, %rd3663, %rd3664;
	bfe.u32 	%r2385, %r2378, 8, 8;
	mul.wide.u32 	%rd3666, %r2385, 65536;
	or.b64  	%rd3667, %rd3665, %rd3666;
	bfe.u32 	%r2386, %r2378, 16, 8;
	mul.wide.u32 	%rd3668, %r2386, 256;
	or.b64  	%rd3669, %rd3667, %rd3668;
	cvt.u64.u32 	%rd3670, %r2379;
	and.b64  	%rd3671, %rd3670, 255;
	or.b64  	%rd3672, %rd3669, %rd3671;
	st.local.v2.u64 	[%rd6+64], {%rd3649, %rd3672};
	ld.local.v2.b32 	{%r2387, %r2388}, [%rd2+408];
	bfe.u32 	%r2389, %r2388, 24, 8;
	bfe.u32 	%r2390, %r2387, 24, 8;
	bfe.u32 	%r2391, %r2387, 16, 8;
	bfe.u32 	%r2392, %r2387, 8, 8;
	bfe.u32 	%r2393, %r2387, 0, 8;
	cvt.u64.u32 	%rd3673, %r2393;
	shl.b64 	%rd3674, %rd3673, 56;
	cvt.u64.u32 	%rd3675, %r2392;
	shl.b64 	%rd3676, %rd3675, 48;
	and.b64  	%rd3677, %rd3676, 71776119061217280;
	or.b64  	%rd3678, %rd3677, %rd3674;
	cvt.u64.u32 	%rd3679, %r2391;
	shl.b64 	%rd3680, %rd3679, 40;
	and.b64  	%rd3681, %rd3680, 280375465082880;
	or.b64  	%rd3682, %rd3678, %rd3681;
	cvt.u64.u32 	%rd3683, %r2390;
	shl.b64 	%rd3684, %rd3683, 32;
	and.b64  	%rd3685, %rd3684, 1095216660480;
	or.b64  	%rd3686, %rd3682, %rd3685;
	bfe.u32 	%r2394, %r2388, 0, 8;
	mul.wide.u32 	%rd3687, %r2394, 16777216;
	or.b64  	%rd3688, %rd3686, %rd3687;
	bfe.u32 	%r2395, %r2388, 8, 8;
	mul.wide.u32 	%rd3689, %r2395, 65536;
	or.b64  	%rd3690, %rd3688, %rd3689;
	bfe.u32 	%r2396, %r2388, 16, 8;
	mul.wide.u32 	%rd3691, %r2396, 256;
	or.b64  	%rd3692, %rd3690, %rd3691;
	cvt.u64.u32 	%rd3693, %r2389;
	and.b64  	%rd3694, %rd3693, 255;
	or.b64  	%rd3695, %rd3692, %rd3694;
	ld.local.v2.b32 	{%r2397, %r2398}, [%rd2+416];
	bfe.u32 	%r2399, %r2398, 24, 8;
	bfe.u32 	%r2400, %r2397, 24, 8;
	bfe.u32 	%r2401, %r2397, 16, 8;
	bfe.u32 	%r2402, %r2397, 8, 8;
	bfe.u32 	%r2403, %r2397, 0, 8;
	cvt.u64.u32 	%rd3696, %r2403;
	shl.b64 	%rd3697, %rd3696, 56;
	cvt.u64.u32 	%rd3698, %r2402;
	shl.b64 	%rd3699, %rd3698, 48;
	and.b64  	%rd3700, %rd3699, 71776119061217280;
	or.b64  	%rd3701, %rd3700, %rd3697;
	cvt.u64.u32 	%rd3702, %r2401;
	shl.b64 	%rd3703, %rd3702, 40;
	and.b64  	%rd3704, %rd3703, 280375465082880;
	or.b64  	%rd3705, %rd3701, %rd3704;
	cvt.u64.u32 	%rd3706, %r2400;
	shl.b64 	%rd3707, %rd3706, 32;
	and.b64  	%rd3708, %rd3707, 1095216660480;
	or.b64  	%rd3709, %rd3705, %rd3708;
	bfe.u32 	%r2404, %r2398, 0, 8;
	mul.wide.u32 	%rd3710, %r2404, 16777216;
	or.b64  	%rd3711, %rd3709, %rd3710;
	bfe.u32 	%r2405, %r2398, 8, 8;
	mul.wide.u32 	%rd3712, %r2405, 65536;
	or.b64  	%rd3713, %rd3711, %rd3712;
	bfe.u32 	%r2406, %r2398, 16, 8;
	mul.wide.u32 	%rd3714, %r2406, 256;
	or.b64  	%rd3715, %rd3713, %rd3714;
	cvt.u64.u32 	%rd3716, %r2399;
	and.b64  	%rd3717, %rd3716, 255;
	or.b64  	%rd3718, %rd3715, %rd3717;
	st.local.v2.u64 	[%rd6+80], {%rd3695, %rd3718};
	ld.local.v2.b32 	{%r2407, %r2408}, [%rd2+424];
	bfe.u32 	%r2409, %r2408, 24, 8;
	bfe.u32 	%r2410, %r2407, 24, 8;
	bfe.u32 	%r2411, %r2407, 16, 8;
	bfe.u32 	%r2412, %r2407, 8, 8;
	bfe.u32 	%r2413, %r2407, 0, 8;
	cvt.u64.u32 	%rd3719, %r2413;
	shl.b64 	%rd3720, %rd3719, 56;
	cvt.u64.u32 	%rd3721, %r2412;
	shl.b64 	%rd3722, %rd3721, 48;
	and.b64  	%rd3723, %rd3722, 71776119061217280;
	or.b64  	%rd3724, %rd3723, %rd3720;
	cvt.u64.u32 	%rd3725, %r2411;
	shl.b64 	%rd3726, %rd3725, 40;
	and.b64  	%rd3727, %rd3726, 280375465082880;
	or.b64  	%rd3728, %rd3724, %rd3727;
	cvt.u64.u32 	%rd3729, %r2410;
	shl.b64 	%rd3730, %rd3729, 32;
	and.b64  	%rd3731, %rd3730, 1095216660480;
	or.b64  	%rd3732, %rd3728, %rd3731;
	bfe.u32 	%r2414, %r2408, 0, 8;
	mul.wide.u32 	%rd3733, %r2414, 16777216;
	or.b64  	%rd3734, %rd3732, %rd3733;
	bfe.u32 	%r2415, %r2408, 8, 8;
	mul.wide.u32 	%rd3735, %r2415, 65536;
	or.b64  	%rd3736, %rd3734, %rd3735;
	bfe.u32 	%r2416, %r2408, 16, 8;
	mul.wide.u32 	%rd3737, %r2416, 256;
	or.b64  	%rd3738, %rd3736, %rd3737;
	cvt.u64.u32 	%rd3739, %r2409;
	and.b64  	%rd3740, %rd3739, 255;
	or.b64  	%rd3741, %rd3738, %rd3740;
	ld.local.v2.b32 	{%r2417, %r2418}, [%rd2+432];
	bfe.u32 	%r2419, %r2418, 24, 8;
	bfe.u32 	%r2420, %r2417, 24, 8;
	bfe.u32 	%r2421, %r2417, 16, 8;
	bfe.u32 	%r2422, %r2417, 8, 8;
	bfe.u32 	%r2423, %r2417, 0, 8;
	cvt.u64.u32 	%rd3742, %r2423;
	shl.b64 	%rd3743, %rd3742, 56;
	cvt.u64.u32 	%rd3744, %r2422;
	shl.b64 	%rd3745, %rd3744, 48;
	and.b64  	%rd3746, %rd3745, 71776119061217280;
	or.b64  	%rd3747, %rd3746, %rd3743;
	cvt.u64.u32 	%rd3748, %r2421;
	shl.b64 	%rd3749, %rd3748, 40;
	and.b64  	%rd3750, %rd3749, 280375465082880;
	or.b64  	%rd3751, %rd3747, %rd3750;
	cvt.u64.u32 	%rd3752, %r2420;
	shl.b64 	%rd3753, %rd3752, 32;
	and.b64  	%rd3754, %rd3753, 1095216660480;
	or.b64  	%rd3755, %rd3751, %rd3754;
	bfe.u32 	%r2424, %r2418, 0, 8;
	mul.wide.u32 	%rd3756, %r2424, 16777216;
	or.b64  	%rd3757, %rd3755, %rd3756;
	bfe.u32 	%r2425, %r2418, 8, 8;
	mul.wide.u32 	%rd3758, %r2425, 65536;
	or.b64  	%rd3759, %rd3757, %rd3758;
	bfe.u32 	%r2426, %r2418, 16, 8;
	mul.wide.u32 	%rd3760, %r2426, 256;
	or.b64  	%rd3761, %rd3759, %rd3760;
	cvt.u64.u32 	%rd3762, %r2419;
	and.b64  	%rd3763, %rd3762, 255;
	or.b64  	%rd3764, %rd3761, %rd3763;
	st.local.v2.u64 	[%rd6+96], {%rd3741, %rd3764};
	ld.local.v2.b32 	{%r2427, %r2428}, [%rd2+440];
	bfe.u32 	%r2429, %r2428, 24, 8;
	bfe.u32 	%r2430, %r2427, 24, 8;
	bfe.u32 	%r2431, %r2427, 16, 8;
	bfe.u32 	%r2432, %r2427, 8, 8;
	bfe.u32 	%r2433, %r2427, 0, 8;
	cvt.u64.u32 	%rd3765, %r2433;
	shl.b64 	%rd3766, %rd3765, 56;
	cvt.u64.u32 	%rd3767, %r2432;
	shl.b64 	%rd3768, %rd3767, 48;
	and.b64  	%rd3769, %rd3768, 71776119061217280;
	or.b64  	%rd3770, %rd3769, %rd3766;
	cvt.u64.u32 	%rd3771, %r2431;
	shl.b64 	%rd3772, %rd3771, 40;
	and.b64  	%rd3773, %rd3772, 280375465082880;
	or.b64  	%rd3774, %rd3770, %rd3773;
	cvt.u64.u32 	%rd3775, %r2430;
	shl.b64 	%rd3776, %rd3775, 32;
	and.b64  	%rd3777, %rd3776, 1095216660480;
	or.b64  	%rd3778, %rd3774, %rd3777;
	bfe.u32 	%r2434, %r2428, 0, 8;
	mul.wide.u32 	%rd3779, %r2434, 16777216;
	or.b64  	%rd3780, %rd3778, %rd3779;
	bfe.u32 	%r2435, %r2428, 8, 8;
	mul.wide.u32 	%rd3781, %r2435, 65536;
	or.b64  	%rd3782, %rd3780, %rd3781;
	bfe.u32 	%r2436, %r2428, 16, 8;
	mul.wide.u32 	%rd3783, %r2436, 256;
	or.b64  	%rd3784, %rd3782, %rd3783;
	cvt.u64.u32 	%rd3785, %r2429;
	and.b64  	%rd3786, %rd3785, 255;
	or.b64  	%rd5700, %rd3784, %rd3786;
	ld.local.v2.b32 	{%r2437, %r2438}, [%rd2+448];
	bfe.u32 	%r2439, %r2438, 24, 8;
	bfe.u32 	%r2440, %r2437, 24, 8;
	bfe.u32 	%r2441, %r2437, 16, 8;
	bfe.u32 	%r2442, %r2437, 8, 8;
	bfe.u32 	%r2443, %r2437, 0, 8;
	cvt.u64.u32 	%rd3787, %r2443;
	shl.b64 	%rd3788, %rd3787, 56;
	cvt.u64.u32 	%rd3789, %r2442;
	shl.b64 	%rd3790, %rd3789, 48;
	and.b64  	%rd3791, %rd3790, 71776119061217280;
	or.b64  	%rd3792, %rd3791, %rd3788;
	cvt.u64.u32 	%rd3793, %r2441;
	shl.b64 	%rd3794, %rd3793, 40;
	and.b64  	%rd3795, %rd3794, 280375465082880;
	or.b64  	%rd3796, %rd3792, %rd3795;
	cvt.u64.u32 	%rd3797, %r2440;
	shl.b64 	%rd3798, %rd3797, 32;
	and.b64  	%rd3799, %rd3798, 1095216660480;
	or.b64  	%rd3800, %rd3796, %rd3799;
	bfe.u32 	%r2444, %r2438, 0, 8;
	mul.wide.u32 	%rd3801, %r2444, 16777216;
	or.b64  	%rd3802, %rd3800, %rd3801;
	bfe.u32 	%r2445, %r2438, 8, 8;
	mul.wide.u32 	%rd3803, %r2445, 65536;
	or.b64  	%rd3804, %rd3802, %rd3803;
	bfe.u32 	%r2446, %r2438, 16, 8;
	mul.wide.u32 	%rd3805, %r2446, 256;
	or.b64  	%rd3806, %rd3804, %rd3805;
	cvt.u64.u32 	%rd3807, %r2439;
	and.b64  	%rd3808, %rd3807, 255;
	or.b64  	%rd5698, %rd3806, %rd3808;
	st.local.v2.u64 	[%rd6+112], {%rd5700, %rd5698};
	mov.b32 	%r5300, 16;
$L__BB0_84:
	mov.b64 	{%r2447, %r2448}, %rd5700;
	shf.l.wrap.b32 	%r2449, %r2448, %r2447, 13;
	shf.l.wrap.b32 	%r2450, %r2447, %r2448, 13;
	mov.b64 	%rd3809, {%r2450, %r2449};
	shf.l.wrap.b32 	%r2451, %r2447, %r2448, 3;
	shf.l.wrap.b32 	%r2452, %r2448, %r2447, 3;
	mov.b64 	%rd3810, {%r2452, %r2451};
	xor.b64  	%rd3811, %rd3809, %rd3810;
	shr.u64 	%rd3812, %rd5700, 6;
	xor.b64  	%rd3813, %rd3811, %rd3812;
	add.s32 	%r2453, %r5300, -7;
	mul.wide.u32 	%rd3814, %r2453, 8;
	add.s64 	%rd3815, %rd6, %rd3814;
	ld.local.u64 	%rd3816, [%rd3815];
	add.s64 	%rd3817, %rd3813, %rd3816;
	ld.local.u64 	%rd3818, [%rd3815+-64];
	mov.b64 	{%r2454, %r2455}, %rd3818;
	shf.l.wrap.b32 	%r2456, %r2455, %r2454, 31;
	shf.l.wrap.b32 	%r2457, %r2454, %r2455, 31;
	mov.b64 	%rd3819, {%r2457, %r2456};
	shf.l.wrap.b32 	%r2458, %r2455, %r2454, 24;
	shf.l.wrap.b32 	%r2459, %r2454, %r2455, 24;
	mov.b64 	%rd3820, {%r2459, %r2458};
	xor.b64  	%rd3821, %rd3819, %rd3820;
	shr.u64 	%rd3822, %rd3818, 7;
	xor.b64  	%rd3823, %rd3821, %rd3822;
	add.s64 	%rd3824, %rd3817, %rd5699;
	add.s64 	%rd5700, %rd3824, %rd3823;
	mov.b64 	{%r2460, %r2461}, %rd5698;
	shf.l.wrap.b32 	%r2462, %r2461, %r2460, 13;
	shf.l.wrap.b32 	%r2463, %r2460, %r2461, 13;
	mov.b64 	%rd3825, {%r2463, %r2462};
	shf.l.wrap.b32 	%r2464, %r2460, %r2461, 3;
	shf.l.wrap.b32 	%r2465, %r2461, %r2460, 3;
	mov.b64 	%rd3826, {%r2465, %r2464};
	xor.b64  	%rd3827, %rd3825, %rd3826;
	shr.u64 	%rd3828, %rd5698, 6;
	xor.b64  	%rd3829, %rd3827, %rd3828;
	ld.local.u64 	%rd3830, [%rd3815+8];
	add.s64 	%rd3831, %rd3829, %rd3830;
	ld.local.u64 	%rd5699, [%rd3815+-56];
	mov.b64 	{%r2466, %r2467}, %rd5699;
	shf.l.wrap.b32 	%r2468, %r2467, %r2466, 31;
	shf.l.wrap.b32 	%r2469, %r2466, %r2467, 31;
	mov.b64 	%rd3832, {%r2469, %r2468};
	shf.l.wrap.b32 	%r2470, %r2467, %r2466, 24;
	shf.l.wrap.b32 	%r2471, %r2466, %r2467, 24;
	mov.b64 	%rd3833, {%r2471, %r2470};
	xor.b64  	%rd3834, %rd3832, %rd3833;
	shr.u64 	%rd3835, %rd5699, 7;
	xor.b64  	%rd3836, %rd3834, %rd3835;
	add.s64 	%rd3837, %rd3831, %rd3818;
	add.s64 	%rd5698, %rd3837, %rd3836;
	st.local.v2.u64 	[%rd3815+56], {%rd5700, %rd5698};
	add.s32 	%r5300, %r5300, 2;
	setp.ne.s32 	%p49, %r5300, 80;
	@%p49 bra 	$L__BB0_84;
	mov.b32 	%r5301, 0;
	mov.u64 	%rd5701, %rd171;
	mov.u64 	%rd5702, %rd172;
	mov.u64 	%rd5703, %rd173;
	mov.u64 	%rd5704, %rd174;
	mov.u64 	%rd5705, %rd175;
	mov.u64 	%rd5706, %rd176;
	mov.u64 	%rd5707, %rd178;
	mov.u64 	%rd5708, %rd177;
$L__BB0_86:
	mov.u64 	%rd253, %rd5706;
	mov.u64 	%rd252, %rd5705;
	mov.u64 	%rd249, %rd5702;
	mov.u64 	%rd248, %rd5701;
	mov.b64 	{%r2473, %r2474}, %rd252;
	shf.l.wrap.b32 	%r2475, %r2474, %r2473, 18;
	shf.l.wrap.b32 	%r2476, %r2473, %r2474, 18;
	mov.b64 	%rd3838, {%r2476, %r2475};
	shf.l.wrap.b32 	%r2477, %r2474, %r2473, 14;
	shf.l.wrap.b32 	%r2478, %r2473, %r2474, 14;
	mov.b64 	%rd3839, {%r2478, %r2477};
	xor.b64  	%rd3840, %rd3838, %rd3839;
	shf.l.wrap.b32 	%r2479, %r2473, %r2474, 23;
	shf.l.wrap.b32 	%r2480, %r2474, %r2473, 23;
	mov.b64 	%rd3841, {%r2480, %r2479};
	xor.b64  	%rd3842, %rd3840, %rd3841;
	add.s64 	%rd3843, %rd5707, %rd3842;
	xor.b64  	%rd3844, %rd5708, %rd253;
	and.b64  	%rd3845, %rd3844, %rd252;
	xor.b64  	%rd3846, %rd3845, %rd5708;
	add.s64 	%rd3847, %rd3843, %rd3846;
	mul.wide.u32 	%rd3848, %r5301, 8;
	mov.u64 	%rd3849, K512;
	add.s64 	%rd3850, %rd3849, %rd3848;
	ld.global.nc.u64 	%rd3851, [%rd3850];
	add.s64 	%rd3852, %rd3847, %rd3851;
	add.s64 	%rd3853, %rd6, %rd3848;
	ld.local.v2.u64 	{%rd3854, %rd3855}, [%rd3853];
	add.s64 	%rd3856, %rd3852, %rd3854;
	mov.b64 	{%r2481, %r2482}, %rd248;
	shf.l.wrap.b32 	%r2483, %r2482, %r2481, 4;
	shf.l.wrap.b32 	%r2484, %r2481, %r2482, 4;
	mov.b64 	%rd3857, {%r2484, %r2483};
	shf.l.wrap.b32 	%r2485, %r2481, %r2482, 30;
	shf.l.wrap.b32 	%r2486, %r2482, %r2481, 30;
	mov.b64 	%rd3858, {%r2486, %r2485};
	xor.b64  	%rd3859, %rd3857, %rd3858;
	shf.l.wrap.b32 	%r2487, %r2481, %r2482, 25;
	shf.l.wrap.b32 	%r2488, %r2482, %r2481, 25;
	mov.b64 	%rd3860, {%r2488, %r2487};
	xor.b64  	%rd3861, %rd3859, %rd3860;
	and.b64  	%rd3862, %rd248, %rd249;
	or.b64  	%rd3863, %rd248, %rd249;
	and.b64  	%rd3864, %rd3863, %rd5703;
	or.b64  	%rd3865, %rd3864, %rd3862;
	add.s64 	%rd3866, %rd3861, %rd3865;
	add.s64 	%rd5706, %rd3856, %rd5704;
	add.s64 	%rd5702, %rd3866, %rd3856;
	mov.b64 	{%r2489, %r2490}, %rd5706;
	shf.l.wrap.b32 	%r2491, %r2490, %r2489, 18;
	shf.l.wrap.b32 	%r2492, %r2489, %r2490, 18;
	mov.b64 	%rd3867, {%r2492, %r2491};
	shf.l.wrap.b32 	%r2493, %r2490, %r2489, 14;
	shf.l.wrap.b32 	%r2494, %r2489, %r2490, 14;
	mov.b64 	%rd3868, {%r2494, %r2493};
	xor.b64  	%rd3869, %rd3867, %rd3868;
	shf.l.wrap.b32 	%r2495, %r2489, %r2490, 23;
	shf.l.wrap.b32 	%r2496, %r2490, %r2489, 23;
	mov.b64 	%rd3870, {%r2496, %r2495};
	xor.b64  	%rd3871, %rd3869, %rd3870;
	add.s64 	%rd3872, %rd5708, %rd3871;
	xor.b64  	%rd3873, %rd253, %rd252;
	and.b64  	%rd3874, %rd3873, %rd5706;
	xor.b64  	%rd3875, %rd3874, %rd253;
	add.s64 	%rd3876, %rd3872, %rd3875;
	ld.global.nc.u64 	%rd3877, [%rd3850+8];
	add.s64 	%rd3878, %rd3876, %rd3877;
	add.s64 	%rd3879, %rd3878, %rd3855;
	mov.b64 	{%r2497, %r2498}, %rd5702;
	shf.l.wrap.b32 	%r2499, %r2498, %r2497, 4;
	shf.l.wrap.b32 	%r2500, %r2497, %r2498, 4;
	mov.b64 	%rd3880, {%r2500, %r2499};
	shf.l.wrap.b32 	%r2501, %r2497, %r2498, 30;
	shf.l.wrap.b32 	%r2502, %r2498, %r2497, 30;
	mov.b64 	%rd3881, {%r2502, %r2501};
	xor.b64  	%rd3882, %rd3880, %rd3881;
	shf.l.wrap.b32 	%r2503, %r2497, %r2498, 25;
	shf.l.wrap.b32 	%r2504, %r2498, %r2497, 25;
	mov.b64 	%rd3883, {%r2504, %r2503};
	xor.b64  	%rd3884, %rd3882, %rd3883;
	and.b64  	%rd3885, %rd5702, %rd248;
	or.b64  	%rd3886, %rd5702, %rd248;
	and.b64  	%rd3887, %rd3886, %rd249;
	or.b64  	%rd3888, %rd3887, %rd3885;
	add.s64 	%rd3889, %rd3884, %rd3888;
	add.s64 	%rd5705, %rd3879, %rd5703;
	add.s64 	%rd5701, %rd3889, %rd3879;
	add.s32 	%r5301, %r5301, 2;
	setp.ne.s32 	%p50, %r5301, 80;
	mov.u64 	%rd5703, %rd248;
	mov.u64 	%rd5704, %rd249;
	mov.u64 	%rd5707, %rd253;
	mov.u64 	%rd5708, %rd252;
	@%p50 bra 	$L__BB0_86;
	add.s64 	%rd258, %rd171, %rd5701;
	add.s64 	%rd3890, %rd172, %rd5702;
	add.s64 	%rd3891, %rd173, %rd248;
	add.s64 	%rd3892, %rd174, %rd249;
	add.s64 	%rd3893, %rd175, %rd5705;
	add.s64 	%rd3894, %rd176, %rd5706;
	add.s64 	%rd3895, %rd177, %rd252;
	add.s64 	%rd3896, %rd178, %rd253;
	shr.u64 	%rd3897, %rd258, 56;
	shr.u64 	%rd3898, %rd258, 48;
	shr.u64 	%rd3899, %rd258, 40;
	shr.u64 	%rd3900, %rd258, 24;
	shr.u64 	%rd3901, %rd258, 16;
	shr.u64 	%rd3902, %rd258, 8;
	cvt.u32.u64 	%r2507, %rd258;
	cvt.u32.u64 	%r2508, %rd3902;
	prmt.b32 	%r2509, %r2508, %r2507, 0x3340U;
	cvt.u32.u64 	%r2510, %rd3901;
	cvt.u32.u64 	%r2511, %rd3900;
	prmt.b32 	%r2512, %r2511, %r2510, 0x3340U;
	prmt.b32 	%r2513, %r2512, %r2509, 0x5410U;
	{ .reg .b32 tmp; mov.b64 {tmp, %r2514}, %rd258; }
	cvt.u32.u64 	%r2515, %rd3899;
	prmt.b32 	%r2516, %r2515, %r2514, 0x3340U;
	cvt.u32.u64 	%r2517, %rd3898;
	cvt.u32.u64 	%r2518, %rd3897;
	prmt.b32 	%r2519, %r2518, %r2517, 0x3340U;
	prmt.b32 	%r2520, %r2519, %r2516, 0x5410U;
	st.local.v2.b32 	[%rd2], {%r2520, %r2513};
	shr.u64 	%rd3903, %rd3890, 56;
	shr.u64 	%rd3904, %rd3890, 48;
	shr.u64 	%rd3905, %rd3890, 40;
	shr.u64 	%rd3906, %rd3890, 24;
	shr.u64 	%rd3907, %rd3890, 16;
	shr.u64 	%rd3908, %rd3890, 8;
	cvt.u32.u64 	%r2521, %rd3890;
	cvt.u32.u64 	%r2522, %rd3908;
	prmt.b32 	%r2523, %r2522, %r2521, 0x3340U;
	cvt.u32.u64 	%r2524, %rd3907;
	cvt.u32.u64 	%r2525, %rd3906;
	prmt.b32 	%r2526, %r2525, %r2524, 0x3340U;
	prmt.b32 	%r2527, %r2526, %r2523, 0x5410U;
	{ .reg .b32 tmp; mov.b64 {tmp, %r2528}, %rd3890; }
	cvt.u32.u64 	%r2529, %rd3905;
	prmt.b32 	%r2530, %r2529, %r2528, 0x3340U;
	cvt.u32.u64 	%r2531, %rd3904;
	cvt.u32.u64 	%r2532, %rd3903;
	prmt.b32 	%r2533, %r2532, %r2531, 0x3340U;
	prmt.b32 	%r2534, %r2533, %r2530, 0x5410U;
	st.local.v2.b32 	[%rd2+8], {%r2534, %r2527};
	shr.u64 	%rd3909, %rd3891, 56;
	shr.u64 	%rd3910, %rd3891, 48;
	shr.u64 	%rd3911, %rd3891, 40;
	shr.u64 	%rd3912, %rd3891, 24;
	shr.u64 	%rd3913, %rd3891, 16;
	shr.u64 	%rd3914, %rd3891, 8;
	cvt.u32.u64 	%r2535, %rd3891;
	cvt.u32.u64 	%r2536, %rd3914;
	prmt.b32 	%r2537, %r2536, %r2535, 0x3340U;
	cvt.u32.u64 	%r2538, %rd3913;
	cvt.u32.u64 	%r2539, %rd3912;
	prmt.b32 	%r2540, %r2539, %r2538, 0x3340U;
	prmt.b32 	%r2541, %r2540, %r2537, 0x5410U;
	{ .reg .b32 tmp; mov.b64 {tmp, %r2542}, %rd3891; }
	cvt.u32.u64 	%r2543, %rd3911;
	prmt.b32 	%r2544, %r2543, %r2542, 0x3340U;
	cvt.u32.u64 	%r2545, %rd3910;
	cvt.u32.u64 	%r2546, %rd3909;
	prmt.b32 	%r2547, %r2546, %r2545, 0x3340U;
	prmt.b32 	%r2548, %r2547, %r2544, 0x5410U;
	st.local.v2.b32 	[%rd2+16], {%r2548, %r2541};
	shr.u64 	%rd3915, %rd3892, 56;
	shr.u64 	%rd3916, %rd3892, 48;
	shr.u64 	%rd3917, %rd3892, 40;
	shr.u64 	%rd3918, %rd3892, 24;
	shr.u64 	%rd3919, %rd3892, 16;
	shr.u64 	%rd3920, %rd3892, 8;
	cvt.u32.u64 	%r2549, %rd3892;
	cvt.u32.u64 	%r2550, %rd3920;
	prmt.b32 	%r2551, %r2550, %r2549, 0x3340U;
	cvt.u32.u64 	%r2552, %rd3919;
	cvt.u32.u64 	%r2553, %rd3918;
	prmt.b32 	%r2554, %r2553, %r2552, 0x3340U;
	prmt.b32 	%r2555, %r2554, %r2551, 0x5410U;
	{ .reg .b32 tmp; mov.b64 {tmp, %r2556}, %rd3892; }
	cvt.u32.u64 	%r2557, %rd3917;
	prmt.b32 	%r2558, %r2557, %r2556, 0x3340U;
	cvt.u32.u64 	%r2559, %rd3916;
	cvt.u32.u64 	%r2560, %rd3915;
	prmt.b32 	%r2561, %r2560, %r2559, 0x3340U;
	prmt.b32 	%r2562, %r2561, %r2558, 0x5410U;
	st.local.v2.b32 	[%rd2+24], {%r2562, %r2555};
	shr.u64 	%rd3921, %rd3893, 56;
	shr.u64 	%rd3922, %rd3893, 48;
	shr.u64 	%rd3923, %rd3893, 40;
	shr.u64 	%rd3924, %rd3893, 24;
	shr.u64 	%rd3925, %rd3893, 16;
	shr.u64 	%rd3926, %rd3893, 8;
	cvt.u32.u64 	%r2563, %rd3893;
	cvt.u32.u64 	%r2564, %rd3926;
	prmt.b32 	%r2565, %r2564, %r2563, 0x3340U;
	cvt.u32.u64 	%r2566, %rd3925;
	cvt.u32.u64 	%r2567, %rd3924;
	prmt.b32 	%r2568, %r2567, %r2566, 0x3340U;
	prmt.b32 	%r2569, %r2568, %r2565, 0x5410U;
	{ .reg .b32 tmp; mov.b64 {tmp, %r2570}, %rd3893; }
	cvt.u32.u64 	%r2571, %rd3923;
	prmt.b32 	%r2572, %r2571, %r2570, 0x3340U;
	cvt.u32.u64 	%r2573, %rd3922;
	cvt.u32.u64 	%r2574, %rd3921;
	prmt.b32 	%r2575, %r2574, %r2573, 0x3340U;
	prmt.b32 	%r2576, %r2575, %r2572, 0x5410U;
	st.local.v2.b32 	[%rd2+32], {%r2576, %r2569};
	shr.u64 	%rd3927, %rd3894, 56;
	shr.u64 	%rd3928, %rd3894, 48;
	shr.u64 	%rd3929, %rd3894, 40;
	shr.u64 	%rd3930, %rd3894, 24;
	shr.u64 	%rd3931, %rd3894, 16;
	shr.u64 	%rd3932, %rd3894, 8;
	cvt.u32.u64 	%r2577, %rd3894;
	cvt.u32.u64 	%r2578, %rd3932;
	prmt.b32 	%r2579, %r2578, %r2577, 0x3340U;
	cvt.u32.u64 	%r2580, %rd3931;
	cvt.u32.u64 	%r2581, %rd3930;
	prmt.b32 	%r2582, %r2581, %r2580, 0x3340U;
	prmt.b32 	%r2583, %r2582, %r2579, 0x5410U;
	{ .reg .b32 tmp; mov.b64 {tmp, %r2584}, %rd3894; }
	cvt.u32.u64 	%r2585, %rd3929;
	prmt.b32 	%r2586, %r2585, %r2584, 0x3340U;
	cvt.u32.u64 	%r2587, %rd3928;
	cvt.u32.u64 	%r2588, %rd3927;
	prmt.b32 	%r2589, %r2588, %r2587, 0x3340U;
	prmt.b32 	%r2590, %r2589, %r2586, 0x5410U;
	st.local.v2.b32 	[%rd2+40], {%r2590, %r2583};
	shr.u64 	%rd3933, %rd3895, 56;
	shr.u64 	%rd3934, %rd3895, 48;
	shr.u64 	%rd3935, %rd3895, 40;
	shr.u64 	%rd3936, %rd3895, 24;
	shr.u64 	%rd3937, %rd3895, 16;
	shr.u64 	%rd3938, %rd3895, 8;
	cvt.u32.u64 	%r2591, %rd3895;
	cvt.u32.u64 	%r2592, %rd3938;
	prmt.b32 	%r2593, %r2592, %r2591, 0x3340U;
	cvt.u32.u64 	%r2594, %rd3937;
	cvt.u32.u64 	%r2595, %rd3936;
	prmt.b32 	%r2596, %r2595, %r2594, 0x3340U;
	prmt.b32 	%r2597, %r2596, %r2593, 0x5410U;
	{ .reg .b32 tmp; mov.b64 {tmp, %r2598}, %rd3895; }
	cvt.u32.u64 	%r2599, %rd3935;
	prmt.b32 	%r2600, %r2599, %r2598, 0x3340U;
	cvt.u32.u64 	%r2601, %rd3934;
	cvt.u32.u64 	%r2602, %rd3933;
	prmt.b32 	%r2603, %r2602, %r2601, 0x3340U;
	prmt.b32 	%r2604, %r2603, %r2600, 0x5410U;
	st.local.v2.b32 	[%rd2+48], {%r2604, %r2597};
	shr.u64 	%rd3939, %rd3896, 56;
	shr.u64 	%rd3940, %rd3896, 48;
	shr.u64 	%rd3941, %rd3896, 40;
	shr.u64 	%rd3942, %rd3896, 24;
	shr.u64 	%rd3943, %rd3896, 16;
	shr.u64 	%rd3944, %rd3896, 8;
	cvt.u32.u64 	%r2605, %rd3896;
	cvt.u32.u64 	%r2606, %rd3944;
	prmt.b32 	%r2607, %r2606, %r2605, 0x3340U;
	cvt.u32.u64 	%r2608, %rd3943;
	cvt.u32.u64 	%r2609, %rd3942;
	prmt.b32 	%r2610, %r2609, %r2608, 0x3340U;
	prmt.b32 	%r2611, %r2610, %r2607, 0x5410U;
	{ .reg .b32 tmp; mov.b64 {tmp, %r2612}, %rd3896; }
	cvt.u32.u64 	%r2613, %rd3941;
	prmt.b32 	%r2614, %r2613, %r2612, 0x3340U;
	cvt.u32.u64 	%r2615, %rd3940;
	cvt.u32.u64 	%r2616, %rd3939;
	prmt.b32 	%r2617, %r2616, %r2615, 0x3340U;
	prmt.b32 	%r2618, %r2617, %r2614, 0x5410U;
	st.local.v2.b32 	[%rd2+56], {%r2618, %r2611};
	st.local.u64 	[%rd2+264], %rd138;
	st.local.u64 	[%rd2+272], %rd139;
	st.local.u64 	[%rd2+280], %rd140;
	st.local.u64 	[%rd2+288], %rd141;
	st.local.u64 	[%rd2+296], %rd142;
	st.local.u64 	[%rd2+304], %rd143;
	st.local.u64 	[%rd2+312], %rd144;
	st.local.u64 	[%rd2+320], %rd145;
	mov.b64 	%rd3945, 192;
	st.local.u64 	[%rd2+256], %rd3945;
	st.local.v2.b32 	[%rd2+328], {%r2520, %r2513};
	st.local.v2.b32 	[%rd2+336], {%r2534, %r2527};
	st.local.v2.b32 	[%rd2+344], {%r2548, %r2541};
	st.local.v2.b32 	[%rd2+352], {%r2562, %r2555};
	st.local.v2.b32 	[%rd2+360], {%r2576, %r2569};
	st.local.v2.b32 	[%rd2+368], {%r2590, %r2583};
	st.local.v2.b32 	[%rd2+376], {%r2604, %r2597};
	st.local.v2.b32 	[%rd2+384], {%r2618, %r2611};
	mov.b16 	%rs976, 128;
	st.local.u8 	[%rd2+392], %rs976;
	mov.b32 	%r5303, 64;
	mov.b32 	%r5302, 65;
$L__BB0_88:
	.pragma "nounroll";
	mov.u32 	%r103, %r5303;
	cvt.u64.u32 	%rd3946, %r103;
	add.s64 	%rd3947, %rd2, %rd3946;
	mov.b16 	%rs977, 0;
	st.local.u8 	[%rd3947+329], %rs977;
	st.local.v2.u8 	[%rd3947+330], {%rs977, %rs977};
	mov.b32 	%r2619, 0;
	st.local.u32 	[%rd3947+332], %r2619;
	st.local.v2.b32 	[%rd3947+336], {%r2619, %r2619};
	add.s32 	%r5303, %r5302, 15;
	st.local.u8 	[%rd3947+344], %rs977;
	add.s32 	%r105, %r5302, 16;
	setp.eq.s32 	%p51, %r5302, 81;
	mov.u32 	%r5302, %r105;
	@%p51 bra 	$L__BB0_89;
	bra.uni 	$L__BB0_88;
$L__BB0_89:
	cvt.u64.u32 	%rd3950, %r103;
	add.s64 	%rd3951, %rd2, %rd3950;
	mov.b16 	%rs978, 0;
	st.local.u8 	[%rd3951+345], %rs978;
	st.local.v2.u8 	[%rd3951+346], {%rs978, %rs978};
	mov.b32 	%r2621, 0;
	st.local.u32 	[%rd3951+348], %r2621;
	st.local.v2.b32 	[%rd3951+352], {%r2621, %r2621};
	st.local.v2.b32 	[%rd2+440], {%r2621, %r2621};
	mov.b32 	%r2622, 393216;
	st.local.v2.b32 	[%rd2+448], {%r2621, %r2622};
	and.b64  	%rd3952, %rd258, -72057594037927936;
	shr.u64 	%rd3953, %rd258, 48;
	cvt.u32.u64 	%r2623, %rd3953;
	prmt.b32 	%r2624, %r2625, %r2623, 0x3340U;
	prmt.b32 	%r2629, %r2624, %r2626, 0x5410U;
	mov.b64 	%rd3954, {%r2629, %r2630};
	shl.b64 	%rd3955, %rd3954, 40;
	and.b64  	%rd3956, %rd3955, 71776119061217280;
	or.b64  	%rd3957, %rd3956, %rd3952;
	ld.local.v2.u8 	{%rs979, %rs980}, [%rd2+330];
	cvt.u64.u16 	%rd3958, %rs979;
	shl.b64 	%rd3959, %rd3958, 40;
	or.b64  	%rd3960, %rd3957, %rd3959;
	cvt.u64.u16 	%rd3961, %rs980;
	shl.b64 	%rd3962, %rd3961, 32;
	or.b64  	%rd3963, %rd3960, %rd3962;
	ld.local.u32 	%r2631, [%rd2+332];
	bfe.u32 	%r2632, %r2631, 24, 8;
	bfe.u32 	%r2633, %r2631, 0, 8;
	mul.wide.u32 	%rd3964, %r2633, 16777216;
	or.b64  	%rd3965, %rd3963, %rd3964;
	bfe.u32 	%r2634, %r2631, 8, 8;
	mul.wide.u32 	%rd3966, %r2634, 65536;
	or.b64  	%rd3967, %rd3965, %rd3966;
	bfe.u32 	%r2635, %r2631, 16, 8;
	mul.wide.u32 	%rd3968, %r2635, 256;
	or.b64  	%rd3969, %rd3967, %rd3968;
	cvt.u64.u32 	%rd3970, %r2632;
	and.b64  	%rd3971, %rd3970, 255;
	or.b64  	%rd5710, %rd3969, %rd3971;
	ld.local.v2.b32 	{%r2636, %r2637}, [%rd2+336];
	bfe.u32 	%r2638, %r2637, 24, 8;
	bfe.u32 	%r2639, %r2636, 24, 8;
	bfe.u32 	%r2640, %r2636, 16, 8;
	bfe.u32 	%r2641, %r2636, 8, 8;
	bfe.u32 	%r2642, %r2636, 0, 8;
	cvt.u64.u32 	%rd3972, %r2642;
	shl.b64 	%rd3973, %rd3972, 56;
	cvt.u64.u32 	%rd3974, %r2641;
	shl.b64 	%rd3975, %rd3974, 48;
	and.b64  	%rd3976, %rd3975, 71776119061217280;
	or.b64  	%rd3977, %rd3976, %rd3973;
	cvt.u64.u32 	%rd3978, %r2640;
	shl.b64 	%rd3979, %rd3978, 40;
	and.b64  	%rd3980, %rd3979, 280375465082880;
	or.b64  	%rd3981, %rd3977, %rd3980;
	cvt.u64.u32 	%rd3982, %r2639;
	shl.b64 	%rd3983, %rd3982, 32;
	and.b64  	%rd3984, %rd3983, 1095216660480;
	or.b64  	%rd3985, %rd3981, %rd3984;
	bfe.u32 	%r2643, %r2637, 0, 8;
	mul.wide.u32 	%rd3986, %r2643, 16777216;
	or.b64  	%rd3987, %rd3985, %rd3986;
	bfe.u32 	%r2644, %r2637, 8, 8;
	mul.wide.u32 	%rd3988, %r2644, 65536;
	or.b64  	%rd3989, %rd3987, %rd3988;
	bfe.u32 	%r2645, %r2637, 16, 8;
	mul.wide.u32 	%rd3990, %r2645, 256;
	or.b64  	%rd3991, %rd3989, %rd3990;
	cvt.u64.u32 	%rd3992, %r2638;
	and.b64  	%rd3993, %rd3992, 255;
	or.b64  	%rd3994, %rd3991, %rd3993;
	st.local.v2.u64 	[%rd5], {%rd5710, %rd3994};
	ld.local.v2.b32 	{%r2646, %r2647}, [%rd2+344];
	bfe.u32 	%r2648, %r2647, 24, 8;
	bfe.u32 	%r2649, %r2646, 24, 8;
	bfe.u32 	%r2650, %r2646, 16, 8;
	bfe.u32 	%r2651, %r2646, 8, 8;
	bfe.u32 	%r2652, %r2646, 0, 8;
	cvt.u64.u32 	%rd3995, %r2652;
	shl.b64 	%rd3996, %rd3995, 56;
	cvt.u64.u32 	%rd3997, %r2651;
	shl.b64 	%rd3998, %rd3997, 48;
	and.b64  	%rd3999, %rd3998, 71776119061217280;
	or.b64  	%rd4000, %rd3999, %rd3996;
	cvt.u64.u32 	%rd4001, %r2650;
	shl.b64 	%rd4002, %rd4001, 40;
	and.b64  	%rd4003, %rd4002, 280375465082880;
	or.b64  	%rd4004, %rd4000, %rd4003;
	cvt.u64.u32 	%rd4005, %r2649;
	shl.b64 	%rd4006, %rd4005, 32;
	and.b64  	%rd4007, %rd4006, 1095216660480;
	or.b64  	%rd4008, %rd4004, %rd4007;
	bfe.u32 	%r2653, %r2647, 0, 8;
	mul.wide.u32 	%rd4009, %r2653, 16777216;
	or.b64  	%rd4010, %rd4008, %rd4009;
	bfe.u32 	%r2654, %r2647, 8, 8;
	mul.wide.u32 	%rd4011, %r2654, 65536;
	or.b64  	%rd4012, %rd4010, %rd4011;
	bfe.u32 	%r2655, %r2647, 16, 8;
	mul.wide.u32 	%rd4013, %r2655, 256;
	or.b64  	%rd4014, %rd4012, %rd4013;
	cvt.u64.u32 	%rd4015, %r2648;
	and.b64  	%rd4016, %rd4015, 255;
	or.b64  	%rd4017, %rd4014, %rd4016;
	ld.local.v2.b32 	{%r2656, %r2657}, [%rd2+352];
	bfe.u32 	%r2658, %r2657, 24, 8;
	bfe.u32 	%r2659, %r2656, 24, 8;
	bfe.u32 	%r2660, %r2656, 16, 8;
	bfe.u32 	%r2661, %r2656, 8, 8;
	bfe.u32 	%r2662, %r2656, 0, 8;
	cvt.u64.u32 	%rd4018, %r2662;
	shl.b64 	%rd4019, %rd4018, 56;
	cvt.u64.u32 	%rd4020, %r2661;
	shl.b64 	%rd4021, %rd4020, 48;
	and.b64  	%rd4022, %rd4021, 71776119061217280;
	or.b64  	%rd4023, %rd4022, %rd4019;
	cvt.u64.u32 	%rd4024, %r2660;
	shl.b64 	%rd4025, %rd4024, 40;
	and.b64  	%rd4026, %rd4025, 280375465082880;
	or.b64  	%rd4027, %rd4023, %rd4026;
	cvt.u64.u32 	%rd4028, %r2659;
	shl.b64 	%rd4029, %rd4028, 32;
	and.b64  	%rd4030, %rd4029, 1095216660480;
	or.b64  	%rd4031, %rd4027, %rd4030;
	bfe.u32 	%r2663, %r2657, 0, 8;
	mul.wide.u32 	%rd4032, %r2663, 16777216;
	or.b64  	%rd4033, %rd4031, %rd4032;
	bfe.u32 	%r2664, %r2657, 8, 8;
	mul.wide.u32 	%rd4034, %r2664, 65536;
	or.b64  	%rd4035, %rd4033, %rd4034;
	bfe.u32 	%r2665, %r2657, 16, 8;
	mul.wide.u32 	%rd4036, %r2665, 256;
	or.b64  	%rd4037, %rd4035, %rd4036;
	cvt.u64.u32 	%rd4038, %r2658;
	and.b64  	%rd4039, %rd4038, 255;
	or.b64  	%rd4040, %rd4037, %rd4039;
	st.local.v2.u64 	[%rd5+16], {%rd4017, %rd4040};
	ld.local.v2.b32 	{%r2666, %r2667}, [%rd2+360];
	bfe.u32 	%r2668, %r2667, 24, 8;
	bfe.u32 	%r2669, %r2666, 24, 8;
	bfe.u32 	%r2670, %r2666, 16, 8;
	bfe.u32 	%r2671, %r2666, 8, 8;
	bfe.u32 	%r2672, %r2666, 0, 8;
	cvt.u64.u32 	%rd4041, %r2672;
	shl.b64 	%rd4042, %rd4041, 56;
	cvt.u64.u32 	%rd4043, %r2671;
	shl.b64 	%rd4044, %rd4043, 48;
	and.b64  	%rd4045, %rd4044, 71776119061217280;
	or.b64  	%rd4046, %rd4045, %rd4042;
	cvt.u64.u32 	%rd4047, %r2670;
	shl.b64 	%rd4048, %rd4047, 40;
	and.b64  	%rd4049, %rd4048, 280375465082880;
	or.b64  	%rd4050, %rd4046, %rd4049;
	cvt.u64.u32 	%rd4051, %r2669;
	shl.b64 	%rd4052, %rd4051, 32;
	and.b64  	%rd4053, %rd4052, 1095216660480;
	or.b64  	%rd4054, %rd4050, %rd4053;
	bfe.u32 	%r2673, %r2667, 0, 8;
	mul.wide.u32 	%rd4055, %r2673, 16777216;
	or.b64  	%rd4056, %rd4054, %rd4055;
	bfe.u32 	%r2674, %r2667, 8, 8;
	mul.wide.u32 	%rd4057, %r2674, 65536;
	or.b64  	%rd4058, %rd4056, %rd4057;
	bfe.u32 	%r2675, %r2667, 16, 8;
	mul.wide.u32 	%rd4059, %r2675, 256;
	or.b64  	%rd4060, %rd4058, %rd4059;
	cvt.u64.u32 	%rd4061, %r2668;
	and.b64  	%rd4062, %rd4061, 255;
	or.b64  	%rd4063, %rd4060, %rd4062;
	ld.local.v2.b32 	{%r2676, %r2677}, [%rd2+368];
	bfe.u32 	%r2678, %r2677, 24, 8;
	bfe.u32 	%r2679, %r2676, 24, 8;
	bfe.u32 	%r2680, %r2676, 16, 8;
	bfe.u32 	%r2681, %r2676, 8, 8;
	bfe.u32 	%r2682, %r2676, 0, 8;
	cvt.u64.u32 	%rd4064, %r2682;
	shl.b64 	%rd4065, %rd4064, 56;
	cvt.u64.u32 	%rd4066, %r2681;
	shl.b64 	%rd4067, %rd4066, 48;
	and.b64  	%rd4068, %rd4067, 71776119061217280;
	or.b64  	%rd4069, %rd4068, %rd4065;
	cvt.u64.u32 	%rd4070, %r2680;
	shl.b64 	%rd4071, %rd4070, 40;
	and.b64  	%rd4072, %rd4071, 280375465082880;
	or.b64  	%rd4073, %rd4069, %rd4072;
	cvt.u64.u32 	%rd4074, %r2679;
	shl.b64 	%rd4075, %rd4074, 32;
	and.b64  	%rd4076, %rd4075, 1095216660480;
	or.b64  	%rd4077, %rd4073, %rd4076;
	bfe.u32 	%r2683, %r2677, 0, 8;
	mul.wide.u32 	%rd4078, %r2683, 16777216;
	or.b64  	%rd4079, %rd4077, %rd4078;
	bfe.u32 	%r2684, %r2677, 8, 8;
	mul.wide.u32 	%rd4080, %r2684, 65536;
	or.b64  	%rd4081, %rd4079, %rd4080;
	bfe.u32 	%r2685, %r2677, 16, 8;
	mul.wide.u32 	%rd4082, %r2685, 256;
	or.b64  	%rd4083, %rd4081, %rd4082;
	cvt.u64.u32 	%rd4084, %r2678;
	and.b64  	%rd4085, %rd4084, 255;
	or.b64  	%rd4086, %rd4083, %rd4085;
	st.local.v2.u64 	[%rd5+32], {%rd4063, %rd4086};
	ld.local.v2.b32 	{%r2686, %r2687}, [%rd2+376];
	bfe.u32 	%r2688, %r2687, 24, 8;
	bfe.u32 	%r2689, %r2686, 24, 8;
	bfe.u32 	%r2690, %r2686, 16, 8;
	bfe.u32 	%r2691, %r2686, 8, 8;
	bfe.u32 	%r2692, %r2686, 0, 8;
	cvt.u64.u32 	%rd4087, %r2692;
	shl.b64 	%rd4088, %rd4087, 56;
	cvt.u64.u32 	%rd4089, %r2691;
	shl.b64 	%rd4090, %rd4089, 48;
	and.b64  	%rd4091, %rd4090, 71776119061217280;
	or.b64  	%rd4092, %rd4091, %rd4088;
	cvt.u64.u32 	%rd4093, %r2690;
	shl.b64 	%rd4094, %rd4093, 40;
	and.b64  	%rd4095, %rd4094, 280375465082880;
	or.b64  	%rd4096, %rd4092, %rd4095;
	cvt.u64.u32 	%rd4097, %r2689;
	shl.b64 	%rd4098, %rd4097, 32;
	and.b64  	%rd4099, %rd4098, 1095216660480;
	or.b64  	%rd4100, %rd4096, %rd4099;
	bfe.u32 	%r2693, %r2687, 0, 8;
	mul.wide.u32 	%rd4101, %r2693, 16777216;
	or.b64  	%rd4102, %rd4100, %rd4101;
	bfe.u32 	%r2694, %r2687, 8, 8;
	mul.wide.u32 	%rd4103, %r2694, 65536;
	or.b64  	%rd4104, %rd4102, %rd4103;
	bfe.u32 	%r2695, %r2687, 16, 8;
	mul.wide.u32 	%rd4105, %r2695, 256;
	or.b64  	%rd4106, %rd4104, %rd4105;
	cvt.u64.u32 	%rd4107, %r2688;
	and.b64  	%rd4108, %rd4107, 255;
	or.b64  	%rd4109, %rd4106, %rd4108;
	ld.local.v2.b32 	{%r2696, %r2697}, [%rd2+384];
	bfe.u32 	%r2698, %r2697, 24, 8;
	bfe.u32 	%r2699, %r2696, 24, 8;
	bfe.u32 	%r2700, %r2696, 16, 8;
	bfe.u32 	%r2701, %r2696, 8, 8;
	bfe.u32 	%r2702, %r2696, 0, 8;
	cvt.u64.u32 	%rd4110, %r2702;
	shl.b64 	%rd4111, %rd4110, 56;
	cvt.u64.u32 	%rd4112, %r2701;
	shl.b64 	%rd4113, %rd4112, 48;
	and.b64  	%rd4114, %rd4113, 71776119061217280;
	or.b64  	%rd4115, %rd4114, %rd4111;
	cvt.u64.u32 	%rd4116, %r2700;
	shl.b64 	%rd4117, %rd4116, 40;
	and.b64  	%rd4118, %rd4117, 280375465082880;
	or.b64  	%rd4119, %rd4115, %rd4118;
	cvt.u64.u32 	%rd4120, %r2699;
	shl.b64 	%rd4121, %rd4120, 32;
	and.b64  	%rd4122, %rd4121, 1095216660480;
	or.b64  	%rd4123, %rd4119, %rd4122;
	bfe.u32 	%r2703, %r2697, 0, 8;
	mul.wide.u32 	%rd4124, %r2703, 16777216;
	or.b64  	%rd4125, %rd4123, %rd4124;
	bfe.u32 	%r2704, %r2697, 8, 8;
	mul.wide.u32 	%rd4126, %r2704, 65536;
	or.b64  	%rd4127, %rd4125, %rd4126;
	bfe.u32 	%r2705, %r2697, 16, 8;
	mul.wide.u32 	%rd4128, %r2705, 256;
	or.b64  	%rd4129, %rd4127, %rd4128;
	cvt.u64.u32 	%rd4130, %r2698;
	and.b64  	%rd4131, %rd4130, 255;
	or.b64  	%rd4132, %rd4129, %rd4131;
	st.local.v2.u64 	[%rd5+48], {%rd4109, %rd4132};
	ld.local.v2.b32 	{%r2706, %r2707}, [%rd2+392];
	bfe.u32 	%r2708, %r2707, 24, 8;
	bfe.u32 	%r2709, %r2706, 24, 8;
	bfe.u32 	%r2710, %r2706, 16, 8;
	bfe.u32 	%r2711, %r2706, 8, 8;
	bfe.u32 	%r2712, %r2706, 0, 8;
	cvt.u64.u32 	%rd4133, %r2712;
	shl.b64 	%rd4134, %rd4133, 56;
	cvt.u64.u32 	%rd4135, %r2711;
	shl.b64 	%rd4136, %rd4135, 48;
	and.b64  	%rd4137, %rd4136, 71776119061217280;
	or.b64  	%rd4138, %rd4137, %rd4134;
	cvt.u64.u32 	%rd4139, %r2710;
	shl.b64 	%rd4140, %rd4139, 40;
	and.b64  	%rd4141, %rd4140, 280375465082880;
	or.b64  	%rd4142, %rd4138, %rd4141;
	cvt.u64.u32 	%rd4143, %r2709;
	shl.b64 	%rd4144, %rd4143, 32;
	and.b64  	%rd4145, %rd4144, 1095216660480;
	or.b64  	%rd4146, %rd4142, %rd4145;
	bfe.u32 	%r2713, %r2707, 0, 8;
	mul.wide.u32 	%rd4147, %r2713, 16777216;
	or.b64  	%rd4148, %rd4146, %rd4147;
	bfe.u32 	%r2714, %r2707, 8, 8;
	mul.wide.u32 	%rd4149, %r2714, 65536;
	or.b64  	%rd4150, %rd4148, %rd4149;
	bfe.u32 	%r2715, %r2707, 16, 8;
	mul.wide.u32 	%rd4151, %r2715, 256;
	or.b64  	%rd4152, %rd4150, %rd4151;
	cvt.u64.u32 	%rd4153, %r2708;
	and.b64  	%rd4154, %rd4153, 255;
	or.b64  	%rd4155, %rd4152, %rd4154;
	ld.local.v2.b32 	{%r2716, %r2717}, [%rd2+400];
	bfe.u32 	%r2718, %r2717, 24, 8;
	bfe.u32 	%r2719, %r2716, 24, 8;
	bfe.u32 	%r2720, %r2716, 16, 8;
	bfe.u32 	%r2721, %r2716, 8, 8;
	bfe.u32 	%r2722, %r2716, 0, 8;
	cvt.u64.u32 	%rd4156, %r2722;
	shl.b64 	%rd4157, %rd4156, 56;
	cvt.u64.u32 	%rd4158, %r2721;
	shl.b64 	%rd4159, %rd4158, 48;
	and.b64  	%rd4160, %rd4159, 71776119061217280;
	or.b64  	%rd4161, %rd4160, %rd4157;
	cvt.u64.u32 	%rd4162, %r2720;
	shl.b64 	%rd4163, %rd4162, 40;
	and.b64  	%rd4164, %rd4163, 280375465082880;
	or.b64  	%rd4165, %rd4161, %rd4164;
	cvt.u64.u32 	%rd4166, %r2719;
	shl.b64 	%rd4167, %rd4166, 32;
	and.b64  	%rd4168, %rd4167, 1095216660480;
	or.b64  	%rd4169, %rd4165, %rd4168;
	bfe.u32 	%r2723, %r2717, 0, 8;
	mul.wide.u32 	%rd4170, %r2723, 16777216;
	or.b64  	%rd4171, %rd4169, %rd4170;
	bfe.u32 	%r2724, %r2717, 8, 8;
	mul.wide.u32 	%rd4172, %r2724, 65536;
	or.b64  	%rd4173, %rd4171, %rd4172;
	bfe.u32 	%r2725, %r2717, 16, 8;
	mul.wide.u32 	%rd4174, %r2725, 256;
	or.b64  	%rd4175, %rd4173, %rd4174;
	cvt.u64.u32 	%rd4176, %r2718;
	and.b64  	%rd4177, %rd4176, 255;
	or.b64  	%rd4178, %rd4175, %rd4177;
	st.local.v2.u64 	[%rd5+64], {%rd4155, %rd4178};
	ld.local.v2.b32 	{%r2726, %r2727}, [%rd2+408];
	bfe.u32 	%r2728, %r2727, 24, 8;
	bfe.u32 	%r2729, %r2726, 24, 8;
	bfe.u32 	%r2730, %r2726, 16, 8;
	bfe.u32 	%r2731, %r2726, 8, 8;
	bfe.u32 	%r2732, %r2726, 0, 8;
	cvt.u64.u32 	%rd4179, %r2732;
	shl.b64 	%rd4180, %rd4179, 56;
	cvt.u64.u32 	%rd4181, %r2731;
	shl.b64 	%rd4182, %rd4181, 48;
	and.b64  	%rd4183, %rd4182, 71776119061217280;
	or.b64  	%rd4184, %rd4183, %rd4180;
	cvt.u64.u32 	%rd4185, %r2730;
	shl.b64 	%rd4186, %rd4185, 40;
	and.b64  	%rd4187, %rd4186, 280375465082880;
	or.b64  	%rd4188, %rd4184, %rd4187;
	cvt.u64.u32 	%rd4189, %r2729;
	shl.b64 	%rd4190, %rd4189, 32;
	and.b64  	%rd4191, %rd4190, 1095216660480;
	or.b64  	%rd4192, %rd4188, %rd4191;
	bfe.u32 	%r2733, %r2727, 0, 8;
	mul.wide.u32 	%rd4193, %r2733, 16777216;
	or.b64  	%rd4194, %rd4192, %rd4193;
	bfe.u32 	%r2734, %r2727, 8, 8;
	mul.wide.u32 	%rd4195, %r2734, 65536;
	or.b64  	%rd4196, %rd4194, %rd4195;
	bfe.u32 	%r2735, %r2727, 16, 8;
	mul.wide.u32 	%rd4197, %r2735, 256;
	or.b64  	%rd4198, %rd4196, %rd4197;
	cvt.u64.u32 	%rd4199, %r2728;
	and.b64  	%rd4200, %rd4199, 255;
	or.b64  	%rd4201, %rd4198, %rd4200;
	ld.local.v2.b32 	{%r2736, %r2737}, [%rd2+416];
	bfe.u32 	%r2738, %r2737, 24, 8;
	bfe.u32 	%r2739, %r2736, 24, 8;
	bfe.u32 	%r2740, %r2736, 16, 8;
	bfe.u32 	%r2741, %r2736, 8, 8;
	bfe.u32 	%r2742, %r2736, 0, 8;
	cvt.u64.u32 	%rd4202, %r2742;
	shl.b64 	%rd4203, %rd4202, 56;
	cvt.u64.u32 	%rd4204, %r2741;
	shl.b64 	%rd4205, %rd4204, 48;
	and.b64  	%rd4206, %rd4205, 71776119061217280;
	or.b64  	%rd4207, %rd4206, %rd4203;
	cvt.u64.u32 	%rd4208, %r2740;
	shl.b64 	%rd4209, %rd4208, 40;
	and.b64  	%rd4210, %rd4209, 280375465082880;
	or.b64  	%rd4211, %rd4207, %rd4210;
	cvt.u64.u32 	%rd4212, %r2739;
	shl.b64 	%rd4213, %rd4212, 32;
	and.b64  	%rd4214, %rd4213, 1095216660480;
	or.b64  	%rd4215, %rd4211, %rd4214;
	bfe.u32 	%r2743, %r2737, 0, 8;
	mul.wide.u32 	%rd4216, %r2743, 16777216;
	or.b64  	%rd4217, %rd4215, %rd4216;
	bfe.u32 	%r2744, %r2737, 8, 8;
	mul.wide.u32 	%rd4218, %r2744, 65536;
	or.b64  	%rd4219, %rd4217, %rd4218;
	bfe.u32 	%r2745, %r2737, 16, 8;
	mul.wide.u32 	%rd4220, %r2745, 256;
	or.b64  	%rd4221, %rd4219, %rd4220;
	cvt.u64.u32 	%rd4222, %r2738;
	and.b64  	%rd4223, %rd4222, 255;
	or.b64  	%rd4224, %rd4221, %rd4223;
	st.local.v2.u64 	[%rd5+80], {%rd4201, %rd4224};
	ld.local.v2.b32 	{%r2746, %r2747}, [%rd2+424];
	bfe.u32 	%r2748, %r2747, 24, 8;
	bfe.u32 	%r2749, %r2746, 24, 8;
	bfe.u32 	%r2750, %r2746, 16, 8;
	bfe.u32 	%r2751, %r2746, 8, 8;
	bfe.u32 	%r2752, %r2746, 0, 8;
	cvt.u64.u32 	%rd4225, %r2752;
	shl.b64 	%rd4226, %rd4225, 56;
	cvt.u64.u32 	%rd4227, %r2751;
	shl.b64 	%rd4228, %rd4227, 48;
	and.b64  	%rd4229, %rd4228, 71776119061217280;
	or.b64  	%rd4230, %rd4229, %rd4226;
	cvt.u64.u32 	%rd4231, %r2750;
	shl.b64 	%rd4232, %rd4231, 40;
	and.b64  	%rd4233, %rd4232, 280375465082880;
	or.b64  	%rd4234, %rd4230, %rd4233;
	cvt.u64.u32 	%rd4235, %r2749;
	shl.b64 	%rd4236, %rd4235, 32;
	and.b64  	%rd4237, %rd4236, 1095216660480;
	or.b64  	%rd4238, %rd4234, %rd4237;
	bfe.u32 	%r2753, %r2747, 0, 8;
	mul.wide.u32 	%rd4239, %r2753, 16777216;
	or.b64  	%rd4240, %rd4238, %rd4239;
	bfe.u32 	%r2754, %r2747, 8, 8;
	mul.wide.u32 	%rd4241, %r2754, 65536;
	or.b64  	%rd4242, %rd4240, %rd4241;
	bfe.u32 	%r2755, %r2747, 16, 8;
	mul.wide.u32 	%rd4243, %r2755, 256;
	or.b64  	%rd4244, %rd4242, %rd4243;
	cvt.u64.u32 	%rd4245, %r2748;
	and.b64  	%rd4246, %rd4245, 255;
	or.b64  	%rd4247, %rd4244, %rd4246;
	ld.local.v2.b32 	{%r2756, %r2757}, [%rd2+432];
	bfe.u32 	%r2758, %r2757, 24, 8;
	bfe.u32 	%r2759, %r2756, 24, 8;
	bfe.u32 	%r2760, %r2756, 16, 8;
	bfe.u32 	%r2761, %r2756, 8, 8;
	bfe.u32 	%r2762, %r2756, 0, 8;
	cvt.u64.u32 	%rd4248, %r2762;
	shl.b64 	%rd4249, %rd4248, 56;
	cvt.u64.u32 	%rd4250, %r2761;
	shl.b64 	%rd4251, %rd4250, 48;
	and.b64  	%rd4252, %rd4251, 71776119061217280;
	or.b64  	%rd4253, %rd4252, %rd4249;
	cvt.u64.u32 	%rd4254, %r2760;
	shl.b64 	%rd4255, %rd4254, 40;
	and.b64  	%rd4256, %rd4255, 280375465082880;
	or.b64  	%rd4257, %rd4253, %rd4256;
	cvt.u64.u32 	%rd4258, %r2759;
	shl.b64 	%rd4259, %rd4258, 32;
	and.b64  	%rd4260, %rd4259, 1095216660480;
	or.b64  	%rd4261, %rd4257, %rd4260;
	bfe.u32 	%r2763, %r2757, 0, 8;
	mul.wide.u32 	%rd4262, %r2763, 16777216;
	or.b64  	%rd4263, %rd4261, %rd4262;
	bfe.u32 	%r2764, %r2757, 8, 8;
	mul.wide.u32 	%rd4264, %r2764, 65536;
	or.b64  	%rd4265, %rd4263, %rd4264;
	bfe.u32 	%r2765, %r2757, 16, 8;
	mul.wide.u32 	%rd4266, %r2765, 256;
	or.b64  	%rd4267, %rd4265, %rd4266;
	cvt.u64.u32 	%rd4268, %r2758;
	and.b64  	%rd4269, %rd4268, 255;
	or.b64  	%rd4270, %rd4267, %rd4269;
	st.local.v2.u64 	[%rd5+96], {%rd4247, %rd4270};
	mov.b64 	%rd5709, 1536;
	mov.b64 	%rd5711, 0;
	st.local.v2.u64 	[%rd5+112], {%rd5711, %rd5709};
	mov.b32 	%r5304, 16;
$L__BB0_90:
	mov.b64 	{%r2766, %r2767}, %rd5711;
	shf.l.wrap.b32 	%r2768, %r2767, %r2766, 13;
	shf.l.wrap.b32 	%r2769, %r2766, %r2767, 13;
	mov.b64 	%rd4271, {%r2769, %r2768};
	shf.l.wrap.b32 	%r2770, %r2766, %r2767, 3;
	shf.l.wrap.b32 	%r2771, %r2767, %r2766, 3;
	mov.b64 	%rd4272, {%r2771, %r2770};
	xor.b64  	%rd4273, %rd4271, %rd4272;
	shr.u64 	%rd4274, %rd5711, 6;
	xor.b64  	%rd4275, %rd4273, %rd4274;
	add.s32 	%r2772, %r5304, -7;
	mul.wide.u32 	%rd4276, %r2772, 8;
	add.s64 	%rd4277, %rd5, %rd4276;
	ld.local.u64 	%rd4278, [%rd4277];
	add.s64 	%rd4279, %rd4275, %rd4278;
	ld.local.u64 	%rd4280, [%rd4277+-64];
	mov.b64 	{%r2773, %r2774}, %rd4280;
	shf.l.wrap.b32 	%r2775, %r2774, %r2773, 31;
	shf.l.wrap.b32 	%r2776, %r2773, %r2774, 31;
	mov.b64 	%rd4281, {%r2776, %r2775};
	shf.l.wrap.b32 	%r2777, %r2774, %r2773, 24;
	shf.l.wrap.b32 	%r2778, %r2773, %r2774, 24;
	mov.b64 	%rd4282, {%r2778, %r2777};
	xor.b64  	%rd4283, %rd4281, %rd4282;
	shr.u64 	%rd4284, %rd4280, 7;
	xor.b64  	%rd4285, %rd4283, %rd4284;
	add.s64 	%rd4286, %rd4279, %rd5710;
	add.s64 	%rd5711, %rd4286, %rd4285;
	mov.b64 	{%r2779, %r2780}, %rd5709;
	shf.l.wrap.b32 	%r2781, %r2780, %r2779, 13;
	shf.l.wrap.b32 	%r2782, %r2779, %r2780, 13;
	mov.b64 	%rd4287, {%r2782, %r2781};
	shf.l.wrap.b32 	%r2783, %r2779, %r2780, 3;
	shf.l.wrap.b32 	%r2784, %r2780, %r2779, 3;
	mov.b64 	%rd4288, {%r2784, %r2783};
	xor.b64  	%rd4289, %rd4287, %rd4288;
	shr.u64 	%rd4290, %rd5709, 6;
	xor.b64  	%rd4291, %rd4289, %rd4290;
	ld.local.u64 	%rd4292, [%rd4277+8];
	add.s64 	%rd4293, %rd4291, %rd4292;
	ld.local.u64 	%rd5710, [%rd4277+-56];
	mov.b64 	{%r2785, %r2786}, %rd5710;
	shf.l.wrap.b32 	%r2787, %r2786, %r2785, 31;
	shf.l.wrap.b32 	%r2788, %r2785, %r2786, 31;
	mov.b64 	%rd4294, {%r2788, %r2787};
	shf.l.wrap.b32 	%r2789, %r2786, %r2785, 24;
	shf.l.wrap.b32 	%r2790, %r2785, %r2786, 24;
	mov.b64 	%rd4295, {%r2790, %r2789};
	xor.b64  	%rd4296, %rd4294, %rd4295;
	shr.u64 	%rd4297, %rd5710, 7;
	xor.b64  	%rd4298, %rd4296, %rd4297;
	add.s64 	%rd4299, %rd4293, %rd4280;
	add.s64 	%rd5709, %rd4299, %rd4298;
	st.local.v2.u64 	[%rd4277+56], {%rd5711, %rd5709};
	add.s32 	%r5304, %r5304, 2;
	setp.ne.s32 	%p52, %r5304, 80;
	@%p52 bra 	$L__BB0_90;
	mov.b32 	%r5305, 0;
	mov.u64 	%rd5712, %rd138;
	mov.u64 	%rd5713, %rd139;
	mov.u64 	%rd5714, %rd140;
	mov.u64 	%rd5715, %rd141;
	mov.u64 	%rd5716, %rd142;
	mov.u64 	%rd5717, %rd143;
	mov.u64 	%rd5718, %rd145;
	mov.u64 	%rd5719, %rd144;
$L__BB0_92:
	mov.u64 	%rd273, %rd5717;
	mov.u64 	%rd272, %rd5716;
	mov.u64 	%rd269, %rd5713;
	mov.u64 	%rd268, %rd5712;
	mov.b64 	{%r2792, %r2793}, %rd272;
	shf.l.wrap.b32 	%r2794, %r2793, %r2792, 18;
	shf.l.wrap.b32 	%r2795, %r2792, %r2793, 18;
	mov.b64 	%rd4300, {%r2795, %r2794};
	shf.l.wrap.b32 	%r2796, %r2793, %r2792, 14;
	shf.l.wrap.b32 	%r2797, %r2792, %r2793, 14;
	mov.b64 	%rd4301, {%r2797, %r2796};
	xor.b64  	%rd4302, %rd4300, %rd4301;
	shf.l.wrap.b32 	%r2798, %r2792, %r2793, 23;
	shf.l.wrap.b32 	%r2799, %r2793, %r2792, 23;
	mov.b64 	%rd4303, {%r2799, %r2798};
	xor.b64  	%rd4304, %rd4302, %rd4303;
	add.s64 	%rd4305, %rd5718, %rd4304;
	xor.b64  	%rd4306, %rd5719, %rd273;
	and.b64  	%rd4307, %rd4306, %rd272;
	xor.b64  	%rd4308, %rd4307, %rd5719;
	add.s64 	%rd4309, %rd4305, %rd4308;
	mul.wide.u32 	%rd4310, %r5305, 8;
	mov.u64 	%rd4311, K512;
	add.s64 	%rd4312, %rd4311, %rd4310;
	ld.global.nc.u64 	%rd4313, [%rd4312];
	add.s64 	%rd4314, %rd4309, %rd4313;
	add.s64 	%rd4315, %rd5, %rd4310;
	ld.local.v2.u64 	{%rd4316, %rd4317}, [%rd4315];
	add.s64 	%rd4318, %rd4314, %rd4316;
	mov.b64 	{%r2800, %r2801}, %rd268;
	shf.l.wrap.b32 	%r2802, %r2801, %r2800, 4;
	shf.l.wrap.b32 	%r2803, %r2800, %r2801, 4;
	mov.b64 	%rd4319, {%r2803, %r2802};
	shf.l.wrap.b32 	%r2804, %r2800, %r2801, 30;
	shf.l.wrap.b32 	%r2805, %r2801, %r2800, 30;
	mov.b64 	%rd4320, {%r2805, %r2804};
	xor.b64  	%rd4321, %rd4319, %rd4320;
	shf.l.wrap.b32 	%r2806, %r2800, %r2801, 25;
	shf.l.wrap.b32 	%r2807, %r2801, %r2800, 25;
	mov.b64 	%rd4322, {%r2807, %r2806};
	xor.b64  	%rd4323, %rd4321, %rd4322;
	and.b64  	%rd4324, %rd268, %rd269;
	or.b64  	%rd4325, %rd268, %rd269;
	and.b64  	%rd4326, %rd4325, %rd5714;
	or.b64  	%rd4327, %rd4326, %rd4324;
	add.s64 	%rd4328, %rd4323, %rd4327;
	add.s64 	%rd5717, %rd4318, %rd5715;
	add.s64 	%rd5713, %rd4328, %rd4318;
	mov.b64 	{%r2808, %r2809}, %rd5717;
	shf.l.wrap.b32 	%r2810, %r2809, %r2808, 18;
	shf.l.wrap.b32 	%r2811, %r2808, %r2809, 18;
	mov.b64 	%rd4329, {%r2811, %r2810};
	shf.l.wrap.b32 	%r2812, %r2809, %r2808, 14;
	shf.l.wrap.b32 	%r2813, %r2808, %r2809, 14;
	mov.b64 	%rd4330, {%r2813, %r2812};
	xor.b64  	%rd4331, %rd4329, %rd4330;
	shf.l.wrap.b32 	%r2814, %r2808, %r2809, 23;
	shf.l.wrap.b32 	%r2815, %r2809, %r2808, 23;
	mov.b64 	%rd4332, {%r2815, %r2814};
	xor.b64  	%rd4333, %rd4331, %rd4332;
	add.s64 	%rd4334, %rd5719, %rd4333;
	xor.b64  	%rd4335, %rd273, %rd272;
	and.b64  	%rd4336, %rd4335, %rd5717;
	xor.b64  	%rd4337, %rd4336, %rd273;
	add.s64 	%rd4338, %rd4334, %rd4337;
	ld.global.nc.u64 	%rd4339, [%rd4312+8];
	add.s64 	%rd4340, %rd4338, %rd4339;
	add.s64 	%rd4341, %rd4340, %rd4317;
	mov.b64 	{%r2816, %r2817}, %rd5713;
	shf.l.wrap.b32 	%r2818, %r2817, %r2816, 4;
	shf.l.wrap.b32 	%r2819, %r2816, %r2817, 4;
	mov.b64 	%rd4342, {%r2819, %r2818};
	shf.l.wrap.b32 	%r2820, %r2816, %r2817, 30;
	shf.l.wrap.b32 	%r2821, %r2817, %r2816, 30;
	mov.b64 	%rd4343, {%r2821, %r2820};
	xor.b64  	%rd4344, %rd4342, %rd4343;
	shf.l.wrap.b32 	%r2822, %r2816, %r2817, 25;
	shf.l.wrap.b32 	%r2823, %r2817, %r2816, 25;
	mov.b64 	%rd4345, {%r2823, %r2822};
	xor.b64  	%rd4346, %rd4344, %rd4345;
	and.b64  	%rd4347, %rd5713, %rd268;
	or.b64  	%rd4348, %rd5713, %rd268;
	and.b64  	%rd4349, %rd4348, %rd269;
	or.b64  	%rd4350, %rd4349, %rd4347;
	add.s64 	%rd4351, %rd4346, %rd4350;
	add.s64 	%rd5716, %rd4341, %rd5714;
	add.s64 	%rd5712, %rd4351, %rd4341;
	add.s32 	%r5305, %r5305, 2;
	setp.ne.s32 	%p53, %r5305, 80;
	mov.u64 	%rd5714, %rd268;
	mov.u64 	%rd5715, %rd269;
	mov.u64 	%rd5718, %rd273;
	mov.u64 	%rd5719, %rd272;
	@%p53 bra 	$L__BB0_92;
	add.s64 	%rd4352, %rd138, %rd5712;
	add.s64 	%rd4353, %rd139, %rd5713;
	add.s64 	%rd4354, %rd140, %rd268;
	add.s64 	%rd4355, %rd141, %rd269;
	add.s64 	%rd4356, %rd142, %rd5716;
	add.s64 	%rd4357, %rd143, %rd5717;
	add.s64 	%rd4358, %rd144, %rd272;
	add.s64 	%rd4359, %rd145, %rd273;
	shr.u64 	%rd4360, %rd4352, 56;
	cvt.u16.u64 	%rs981, %rd4360;
	shr.u64 	%rd4361, %rd4352, 48;
	shr.u64 	%rd4362, %rd4352, 40;
	shr.u64 	%rd4363, %rd4352, 24;
	shr.u64 	%rd4364, %rd4352, 16;
	shr.u64 	%rd4365, %rd4352, 8;
	cvt.u32.u64 	%r2824, %rd4361;
	cvt.u32.u64 	%r2825, %rd4360;
	prmt.b32 	%r2826, %r2825, %r2824, 0x3340U;
	prmt.b32 	%r2830, %r2826, %r2827, 0x5410U;
	cvt.u32.u64 	%r2831, %rd4362;
	and.b32  	%r2832, %r2831, 65535;
	bfi.b32 	%r2833, %r2832, %r2830, 16, 8;
	{ .reg .b32 tmp; mov.b64 {tmp, %r2834}, %rd4352; }
	and.b32  	%r2835, %r2834, 65535;
	bfi.b32 	%r2836, %r2835, %r2833, 24, 8;
	cvt.u32.u64 	%r2837, %rd4352;
	cvt.u32.u64 	%r2838, %rd4365;
	prmt.b32 	%r2839, %r2838, %r2837, 0x3340U;
	cvt.u32.u64 	%r2840, %rd4364;
	cvt.u32.u64 	%r2841, %rd4363;
	prmt.b32 	%r2842, %r2841, %r2840, 0x3340U;
	prmt.b32 	%r2843, %r2842, %r2839, 0x5410U;
	mov.b64 	%rd4366, {%r2836, %r2843};
	prmt.b32 	%r2844, %r2831, %r2834, 0x3340U;
	prmt.b32 	%r2845, %r2826, %r2844, 0x5410U;
	st.local.v2.b32 	[%rd2], {%r2845, %r2843};
	shr.u64 	%rd4367, %rd4353, 56;
	cvt.u16.u64 	%rs982, %rd4367;
	shr.u64 	%rd4368, %rd4353, 48;
	cvt.u16.u64 	%rs983, %rd4368;
	shr.u64 	%rd4369, %rd4353, 40;
	cvt.u16.u64 	%rs984, %rd4369;
	shr.u64 	%rd4370, %rd4353, 32;
	cvt.u16.u64 	%rs985, %rd4370;
	shr.u64 	%rd4371, %rd4353, 24;
	cvt.u16.u64 	%rs986, %rd4371;
	shr.u64 	%rd4372, %rd4353, 16;
	cvt.u16.u64 	%rs987, %rd4372;
	shr.u64 	%rd4373, %rd4353, 8;
	cvt.u16.u64 	%rs988, %rd4373;
	cvt.u16.u64 	%rs989, %rd4353;
	cvt.u32.u64 	%r2846, %rd4353;
	cvt.u32.u64 	%r2847, %rd4373;
	prmt.b32 	%r2848, %r2847, %r2846, 0x3340U;
	cvt.u32.u64 	%r2849, %rd4372;
	cvt.u32.u64 	%r2850, %rd4371;
	prmt.b32 	%r2851, %r2850, %r2849, 0x3340U;
	prmt.b32 	%r2852, %r2851, %r2848, 0x5410U;
	{ .reg .b32 tmp; mov.b64 {tmp, %r2853}, %rd4353; }
	cvt.u32.u64 	%r2854, %rd4369;
	prmt.b32 	%r2855, %r2854, %r2853, 0x3340U;
	cvt.u32.u64 	%r2856, %rd4368;
	cvt.u32.u64 	%r2857, %rd4367;
	prmt.b32 	%r2858, %r2857, %r2856, 0x3340U;
	prmt.b32 	%r2859, %r2858, %r2855, 0x5410U;
	st.local.v2.b32 	[%rd2+8], {%r2859, %r2852};
	shr.u64 	%rd4374, %rd4354, 56;
	cvt.u16.u64 	%rs990, %rd4374;
	shr.u64 	%rd4375, %rd4354, 48;
	cvt.u16.u64 	%rs991, %rd4375;
	shr.u64 	%rd4376, %rd4354, 40;
	cvt.u16.u64 	%rs992, %rd4376;
	shr.u64 	%rd4377, %rd4354, 32;
	cvt.u16.u64 	%rs993, %rd4377;
	shr.u64 	%rd4378, %rd4354, 24;
	cvt.u16.u64 	%rs994, %rd4378;
	shr.u64 	%rd4379, %rd4354, 16;
	cvt.u16.u64 	%rs995, %rd4379;
	shr.u64 	%rd4380, %rd4354, 8;
	cvt.u16.u64 	%rs996, %rd4380;
	cvt.u16.u64 	%rs997, %rd4354;
	cvt.u32.u64 	%r2860, %rd4354;
	cvt.u32.u64 	%r2861, %rd4380;
	prmt.b32 	%r2862, %r2861, %r2860, 0x3340U;
	cvt.u32.u64 	%r2863, %rd4379;
	cvt.u32.u64 	%r2864, %rd4378;
	prmt.b32 	%r2865, %r2864, %r2863, 0x3340U;
	prmt.b32 	%r2866, %r2865, %r2862, 0x5410U;
	{ .reg .b32 tmp; mov.b64 {tmp, %r2867}, %rd4354; }
	cvt.u32.u64 	%r2868, %rd4376;
	prmt.b32 	%r2869, %r2868, %r2867, 0x3340U;
	cvt.u32.u64 	%r2870, %rd4375;
	cvt.u32.u64 	%r2871, %rd4374;
	prmt.b32 	%r2872, %r2871, %r2870, 0x3340U;
	prmt.b32 	%r2873, %r2872, %r2869, 0x5410U;
	st.local.v2.b32 	[%rd2+16], {%r2873, %r2866};
	shr.u64 	%rd4381, %rd4355, 56;
	cvt.u16.u64 	%rs998, %rd4381;
	shr.u64 	%rd4382, %rd4355, 48;
	cvt.u16.u64 	%rs999, %rd4382;
	shr.u64 	%rd4383, %rd4355, 40;
	cvt.u16.u64 	%rs1000, %rd4383;
	shr.u64 	%rd4384, %rd4355, 32;
	cvt.u16.u64 	%rs1001, %rd4384;
	shr.u64 	%rd4385, %rd4355, 24;
	cvt.u16.u64 	%rs1002, %rd4385;
	shr.u64 	%rd4386, %rd4355, 16;
	cvt.u16.u64 	%rs1003, %rd4386;
	shr.u64 	%rd4387, %rd4355, 8;
	cvt.u16.u64 	%rs1004, %rd4387;
	cvt.u16.u64 	%rs1005, %rd4355;
	cvt.u32.u64 	%r2874, %rd4355;
	cvt.u32.u64 	%r2875, %rd4387;
	prmt.b32 	%r2876, %r2875, %r2874, 0x3340U;
	cvt.u32.u64 	%r2877, %rd4386;
	cvt.u32.u64 	%r2878, %rd4385;
	prmt.b32 	%r2879, %r2878, %r2877, 0x3340U;
	prmt.b32 	%r2880, %r2879, %r2876, 0x5410U;
	{ .reg .b32 tmp; mov.b64 {tmp, %r2881}, %rd4355; }
	cvt.u32.u64 	%r2882, %rd4383;
	prmt.b32 	%r2883, %r2882, %r2881, 0x3340U;
	cvt.u32.u64 	%r2884, %rd4382;
	cvt.u32.u64 	%r2885, %rd4381;
	prmt.b32 	%r2886, %r2885, %r2884, 0x3340U;
	prmt.b32 	%r2887, %r2886, %r2883, 0x5410U;
	st.local.v2.b32 	[%rd2+24], {%r2887, %r2880};
	shr.u64 	%rd4388, %rd4356, 56;
	cvt.u16.u64 	%rs1006, %rd4388;
	shr.u64 	%rd4389, %rd4356, 48;
	cvt.u16.u64 	%rs1007, %rd4389;
	shr.u64 	%rd4390, %rd4356, 40;
	cvt.u16.u64 	%rs1008, %rd4390;
	shr.u64 	%rd4391, %rd4356, 32;
	cvt.u16.u64 	%rs1009, %rd4391;
	shr.u64 	%rd4392, %rd4356, 24;
	cvt.u16.u64 	%rs1010, %rd4392;
	shr.u64 	%rd4393, %rd4356, 16;
	cvt.u16.u64 	%rs1011, %rd4393;
	shr.u64 	%rd4394, %rd4356, 8;
	cvt.u16.u64 	%rs1012, %rd4394;
	cvt.u16.u64 	%rs1013, %rd4356;
	cvt.u32.u64 	%r2888, %rd4356;
	cvt.u32.u64 	%r2889, %rd4394;
	prmt.b32 	%r2890, %r2889, %r2888, 0x3340U;
	cvt.u32.u64 	%r2891, %rd4393;
	cvt.u32.u64 	%r2892, %rd4392;
	prmt.b32 	%r2893, %r2892, %r2891, 0x3340U;
	prmt.b32 	%r2894, %r2893, %r2890, 0x5410U;
	{ .reg .b32 tmp; mov.b64 {tmp, %r2895}, %rd4356; }
	cvt.u32.u64 	%r2896, %rd4390;
	prmt.b32 	%r2897, %r2896, %r2895, 0x3340U;
	cvt.u32.u64 	%r2898, %rd4389;
	cvt.u32.u64 	%r2899, %rd4388;
	prmt.b32 	%r2900, %r2899, %r2898, 0x3340U;
	prmt.b32 	%r2901, %r2900, %r2897, 0x5410U;
	st.local.v2.b32 	[%rd2+32], {%r2901, %r2894};
	shr.u64 	%rd4395, %rd4357, 56;
	cvt.u16.u64 	%rs1014, %rd4395;
	shr.u64 	%rd4396, %rd4357, 48;
	cvt.u16.u64 	%rs1015, %rd4396;
	shr.u64 	%rd4397, %rd4357, 40;
	cvt.u16.u64 	%rs1016, %rd4397;
	shr.u64 	%rd4398, %rd4357, 32;
	cvt.u16.u64 	%rs1017, %rd4398;
	shr.u64 	%rd4399, %rd4357, 24;
	cvt.u16.u64 	%rs1018, %rd4399;
	shr.u64 	%rd4400, %rd4357, 16;
	cvt.u16.u64 	%rs1019, %rd4400;
	shr.u64 	%rd4401, %rd4357, 8;
	cvt.u16.u64 	%rs1020, %rd4401;
	cvt.u16.u64 	%rs1021, %rd4357;
	cvt.u32.u64 	%r2902, %rd4357;
	cvt.u32.u64 	%r2903, %rd4401;
	prmt.b32 	%r2904, %r2903, %r2902, 0x3340U;
	cvt.u32.u64 	%r2905, %rd4400;
	cvt.u32.u64 	%r2906, %rd4399;
	prmt.b32 	%r2907, %r2906, %r2905, 0x3340U;
	prmt.b32 	%r2908, %r2907, %r2904, 0x5410U;
	{ .reg .b32 tmp; mov.b64 {tmp, %r2909}, %rd4357; }
	cvt.u32.u64 	%r2910, %rd4397;
	prmt.b32 	%r2911, %r2910, %r2909, 0x3340U;
	cvt.u32.u64 	%r2912, %rd4396;
	cvt.u32.u64 	%r2913, %rd4395;
	prmt.b32 	%r2914, %r2913, %r2912, 0x3340U;
	prmt.b32 	%r2915, %r2914, %r2911, 0x5410U;
	st.local.v2.b32 	[%rd2+40], {%r2915, %r2908};
	shr.u64 	%rd4402, %rd4358, 56;
	cvt.u16.u64 	%rs1022, %rd4402;
	shr.u64 	%rd4403, %rd4358, 48;
	cvt.u16.u64 	%rs1023, %rd4403;
	shr.u64 	%rd4404, %rd4358, 40;
	cvt.u16.u64 	%rs1024, %rd4404;
	shr.u64 	%rd4405, %rd4358, 32;
	cvt.u16.u64 	%rs1025, %rd4405;
	shr.u64 	%rd4406, %rd4358, 24;
	cvt.u16.u64 	%rs1026, %rd4406;
	shr.u64 	%rd4407, %rd4358, 16;
	cvt.u16.u64 	%rs1027, %rd4407;
	shr.u64 	%rd4408, %rd4358, 8;
	cvt.u16.u64 	%rs1028, %rd4408;
	cvt.u16.u64 	%rs1029, %rd4358;
	cvt.u32.u64 	%r2916, %rd4358;
	cvt.u32.u64 	%r2917, %rd4408;
	prmt.b32 	%r2918, %r2917, %r2916, 0x3340U;
	cvt.u32.u64 	%r2919, %rd4407;
	cvt.u32.u64 	%r2920, %rd4406;
	prmt.b32 	%r2921, %r2920, %r2919, 0x3340U;
	prmt.b32 	%r2922, %r2921, %r2918, 0x5410U;
	{ .reg .b32 tmp; mov.b64 {tmp, %r2923}, %rd4358; }
	cvt.u32.u64 	%r2924, %rd4404;
	prmt.b32 	%r2925, %r2924, %r2923, 0x3340U;
	cvt.u32.u64 	%r2926, %rd4403;
	cvt.u32.u64 	%r2927, %rd4402;
	prmt.b32 	%r2928, %r2927, %r2926, 0x3340U;
	prmt.b32 	%r2929, %r2928, %r2925, 0x5410U;
	st.local.v2.b32 	[%rd2+48], {%r2929, %r2922};
	shr.u64 	%rd4409, %rd4359, 56;
	cvt.u16.u64 	%rs1030, %rd4409;
	shr.u64 	%rd4410, %rd4359, 48;
	cvt.u16.u64 	%rs1031, %rd4410;
	shr.u64 	%rd4411, %rd4359, 40;
	cvt.u16.u64 	%rs1032, %rd4411;
	shr.u64 	%rd4412, %rd4359, 32;
	cvt.u16.u64 	%rs1033, %rd4412;
	shr.u64 	%rd4413, %rd4359, 24;
	cvt.u16.u64 	%rs1034, %rd4413;
	shr.u64 	%rd4414, %rd4359, 16;
	cvt.u16.u64 	%rs1035, %rd4414;
	shr.u64 	%rd4415, %rd4359, 8;
	cvt.u16.u64 	%rs1036, %rd4415;
	cvt.u16.u64 	%rs1037, %rd4359;
	cvt.u32.u64 	%r2930, %rd4359;
	cvt.u32.u64 	%r2931, %rd4415;
	prmt.b32 	%r2932, %r2931, %r2930, 0x3340U;
	cvt.u32.u64 	%r2933, %rd4414;
	cvt.u32.u64 	%r2934, %rd4413;
	prmt.b32 	%r2935, %r2934, %r2933, 0x3340U;
	prmt.b32 	%r2936, %r2935, %r2932, 0x5410U;
	{ .reg .b32 tmp; mov.b64 {tmp, %r2937}, %rd4359; }
	cvt.u32.u64 	%r2938, %rd4411;
	prmt.b32 	%r2939, %r2938, %r2937, 0x3340U;
	cvt.u32.u64 	%r2940, %rd4410;
	cvt.u32.u64 	%r2941, %rd4409;
	prmt.b32 	%r2942, %r2941, %r2940, 0x3340U;
	prmt.b32 	%r2943, %r2942, %r2939, 0x5410U;
	st.local.v2.b32 	[%rd2+56], {%r2943, %r2936};
	st.local.u64 	[%rd2+264], %rd171;
	st.local.u64 	[%rd2+272], %rd172;
	st.local.u64 	[%rd2+280], %rd173;
	st.local.u64 	[%rd2+288], %rd174;
	st.local.u64 	[%rd2+296], %rd175;
	st.local.u64 	[%rd2+304], %rd176;
	st.local.u64 	[%rd2+312], %rd177;
	st.local.u64 	[%rd2+320], %rd178;
	mov.b64 	%rd4416, 128;
	st.local.u64 	[%rd2+256], %rd4416;
	xor.b16  	%rs1395, %rs1395, %rs981;
	st.u8 	[%rd453], %rs1395;
	mov.b64 	%rd4417, {%r2830, %r2944};
	shr.u64 	%rd4418, %rd4417, 8;
	cvt.u16.u64 	%rs1038, %rd4418;
	xor.b16  	%rs1394, %rs1394, %rs1038;
	st.u8 	[%rd453+1], %rs1394;
	mov.b64 	%rd4419, {%r2836, %r2945};
	shr.u64 	%rd4420, %rd4419, 16;
	cvt.u16.u64 	%rs1039, %rd4420;
	shr.u16 	%rs1040, %rs1039, 8;
	xor.b16  	%rs1393, %rs1393, %rs1039;
	st.u8 	[%rd453+2], %rs1393;
	xor.b16  	%rs1392, %rs1392, %rs1040;
	st.u8 	[%rd453+3], %rs1392;
	{ .reg .b32 tmp; mov.b64 {tmp, %r2946}, %rd4366; }
	bfe.u32 	%r2947, %r2946, 0, 8;
	cvt.u16.u32 	%rs1041, %r2947;
	bfe.u32 	%r2948, %r2946, 8, 8;
	cvt.u16.u32 	%rs1042, %r2948;
	bfe.u32 	%r2949, %r2946, 16, 8;
	cvt.u16.u32 	%rs1043, %r2949;
	bfe.u32 	%r2950, %r2946, 24, 8;
	cvt.u16.u32 	%rs1044, %r2950;
	xor.b16  	%rs1391, %rs1391, %rs1041;
	st.u8 	[%rd453+4], %rs1391;
	xor.b16  	%rs1390, %rs1390, %rs1042;
	st.u8 	[%rd453+5], %rs1390;
	xor.b16  	%rs1389, %rs1389, %rs1043;
	st.u8 	[%rd453+6], %rs1389;
	xor.b16  	%rs1388, %rs1388, %rs1044;
	st.u8 	[%rd453+7], %rs1388;
	xor.b16  	%rs1387, %rs1387, %rs982;
	st.u8 	[%rd453+8], %rs1387;
	xor.b16  	%rs1386, %rs1386, %rs983;
	st.u8 	[%rd453+9], %rs1386;
	xor.b16  	%rs1385, %rs1385, %rs984;
	st.u8 	[%rd453+10], %rs1385;
	xor.b16  	%rs1384, %rs1384, %rs985;
	st.u8 	[%rd453+11], %rs1384;
	xor.b16  	%rs1383, %rs1383, %rs986;
	st.u8 	[%rd453+12], %rs1383;
	xor.b16  	%rs1382, %rs1382, %rs987;
	st.u8 	[%rd453+13], %rs1382;
	xor.b16  	%rs1381, %rs1381, %rs988;
	st.u8 	[%rd453+14], %rs1381;
	xor.b16  	%rs1380, %rs1380, %rs989;
	st.u8 	[%rd453+15], %rs1380;
	xor.b16  	%rs1379, %rs1379, %rs990;
	st.u8 	[%rd453+16], %rs1379;
	xor.b16  	%rs1378, %rs1378, %rs991;
	st.u8 	[%rd453+17], %rs1378;
	xor.b16  	%rs1377, %rs1377, %rs992;
	st.u8 	[%rd453+18], %rs1377;
	xor.b16  	%rs1376, %rs1376, %rs993;
	st.u8 	[%rd453+19], %rs1376;
	xor.b16  	%rs1375, %rs1375, %rs994;
	st.u8 	[%rd453+20], %rs1375;
	xor.b16  	%rs1374, %rs1374, %rs995;
	st.u8 	[%rd453+21], %rs1374;
	xor.b16  	%rs1373, %rs1373, %rs996;
	st.u8 	[%rd453+22], %rs1373;
	xor.b16  	%rs1372, %rs1372, %rs997;
	st.u8 	[%rd453+23], %rs1372;
	xor.b16  	%rs1371, %rs1371, %rs998;
	st.u8 	[%rd453+24], %rs1371;
	xor.b16  	%rs1370, %rs1370, %rs999;
	st.u8 	[%rd453+25], %rs1370;
	xor.b16  	%rs1369, %rs1369, %rs1000;
	st.u8 	[%rd453+26], %rs1369;
	xor.b16  	%rs1368, %rs1368, %rs1001;
	st.u8 	[%rd453+27], %rs1368;
	xor.b16  	%rs1367, %rs1367, %rs1002;
	st.u8 	[%rd453+28], %rs1367;
	xor.b16  	%rs1366, %rs1366, %rs1003;
	st.u8 	[%rd453+29], %rs1366;
	xor.b16  	%rs1365, %rs1365, %rs1004;
	st.u8 	[%rd453+30], %rs1365;
	xor.b16  	%rs1364, %rs1364, %rs1005;
	st.u8 	[%rd453+31], %rs1364;
	xor.b16  	%rs1363, %rs1363, %rs1006;
	st.u8 	[%rd453+32], %rs1363;
	xor.b16  	%rs1362, %rs1362, %rs1007;
	st.u8 	[%rd453+33], %rs1362;
	xor.b16  	%rs1361, %rs1361, %rs1008;
	st.u8 	[%rd453+34], %rs1361;
	xor.b16  	%rs1360, %rs1360, %rs1009;
	st.u8 	[%rd453+35], %rs1360;
	xor.b16  	%rs1359, %rs1359, %rs1010;
	st.u8 	[%rd453+36], %rs1359;
	xor.b16  	%rs1358, %rs1358, %rs1011;
	st.u8 	[%rd453+37], %rs1358;
	xor.b16  	%rs1357, %rs1357, %rs1012;
	st.u8 	[%rd453+38], %rs1357;
	xor.b16  	%rs1356, %rs1356, %rs1013;
	st.u8 	[%rd453+39], %rs1356;
	xor.b16  	%rs1355, %rs1355, %rs1014;
	st.u8 	[%rd453+40], %rs1355;
	xor.b16  	%rs1354, %rs1354, %rs1015;
	st.u8 	[%rd453+41], %rs1354;
	xor.b16  	%rs1353, %rs1353, %rs1016;
	st.u8 	[%rd453+42], %rs1353;
	xor.b16  	%rs1352, %rs1352, %rs1017;
	st.u8 	[%rd453+43], %rs1352;
	xor.b16  	%rs1351, %rs1351, %rs1018;
	st.u8 	[%rd453+44], %rs1351;
	xor.b16  	%rs1350, %rs1350, %rs1019;
	st.u8 	[%rd453+45], %rs1350;
	xor.b16  	%rs1349, %rs1349, %rs1020;
	st.u8 	[%rd453+46], %rs1349;
	xor.b16  	%rs1348, %rs1348, %rs1021;
	st.u8 	[%rd453+47], %rs1348;
	xor.b16  	%rs1347, %rs1347, %rs1022;
	st.u8 	[%rd453+48], %rs1347;
	xor.b16  	%rs1346, %rs1346, %rs1023;
	st.u8 	[%rd453+49], %rs1346;
	xor.b16  	%rs1345, %rs1345, %rs1024;
	st.u8 	[%rd453+50], %rs1345;
	xor.b16  	%rs1344, %rs1344, %rs1025;
	st.u8 	[%rd453+51], %rs1344;
	xor.b16  	%rs1343, %rs1343, %rs1026;
	st.u8 	[%rd453+52], %rs1343;
	xor.b16  	%rs1342, %rs1342, %rs1027;
	st.u8 	[%rd453+53], %rs1342;
	xor.b16  	%rs1341, %rs1341, %rs1028;
	st.u8 	[%rd453+54], %rs1341;
	xor.b16  	%rs1340, %rs1340, %rs1029;
	st.u8 	[%rd453+55], %rs1340;
	xor.b16  	%rs1339, %rs1339, %rs1030;
	st.u8 	[%rd453+56], %rs1339;
	xor.b16  	%rs1338, %rs1338, %rs1031;
	st.u8 	[%rd453+57], %rs1338;
	xor.b16  	%rs1337, %rs1337, %rs1032;
	st.u8 	[%rd453+58], %rs1337;
	xor.b16  	%rs1336, %rs1336, %rs1033;
	st.u8 	[%rd453+59], %rs1336;
	xor.b16  	%rs1335, %rs1335, %rs1034;
	st.u8 	[%rd453+60], %rs1335;
	xor.b16  	%rs1334, %rs1334, %rs1035;
	st.u8 	[%rd453+61], %rs1334;
	xor.b16  	%rs1333, %rs1333, %rs1036;
	st.u8 	[%rd453+62], %rs1333;
	xor.b16  	%rs1332, %rs1332, %rs1037;
	st.u8 	[%rd453+63], %rs1332;
	add.s32 	%r5295, %r5295, 1;
	setp.ne.s32 	%p54, %r5295, 2048;
	@%p54 bra 	$L__BB0_79;
	add.u64 	%rd4421, %SP, 16;
	add.u64 	%rd278, %SPL, 16;
	mov.u64 	%rd4422, $str$6;
	cvta.global.u64 	%rd4423, %rd4422;
	{ // callseq 1, 0
	.param .b64 param0;
	st.param.b64 	[param0], %rd4423;
	.param .b64 param1;
	st.param.b64 	[param1], 0;
	.param .b32 retval0;
	call.uni (retval0), 
	vprintf, 
	(
	param0, 
	param1
	);
	ld.param.b32 	%r2952, [retval0];
	} // callseq 1
	mov.b32 	%r5306, 0;
$L__BB0_95:
	cvt.u64.u32 	%rd4424, %r5306;
	add.s64 	%rd4425, %rd453, %rd4424;
	ld.u8 	%r2954, [%rd4425];
	st.local.u32 	[%rd278], %r2954;
	mov.u64 	%rd4426, $str$1;
	cvta.global.u64 	%rd4427, %rd4426;
	st.local.u64 	[%rd278+8], %rd4427;
	mov.u64 	%rd4428, $str$2;
	cvta.global.u64 	%rd4429, %rd4428;
	{ // callseq 2, 0
	.param .b64 param0;
	st.param.b64 	[param0], %rd4429;
	.param .b64 param1;
	st.param.b64 	[param1], %rd4421;
	.param .b32 retval0;
	call.uni (retval0), 
	vprintf, 
	(
	param0, 
	param1
	);
	ld.param.b32 	%r2955, [retval0];
	} // callseq 2
	ld.u8 	%r2957, [%rd4425+1];
	st.local.u32 	[%rd278], %r2957;
	st.local.u64 	[%rd278+8], %rd4427;
	{ // callseq 3, 0
	.param .b64 param0;
	st.param.b64 	[param0], %rd4429;
	.param .b64 param1;
	st.param.b64 	[param1], %rd4421;
	.param .b32 retval0;
	call.uni (retval0), 
	vprintf, 
	(
	param0, 
	param1
	);
	ld.param.b32 	%r2958, [retval0];
	} // callseq 3
	ld.u8 	%r2960, [%rd4425+2];
	st.local.u32 	[%rd278], %r2960;
	st.local.u64 	[%rd278+8], %rd4427;
	{ // callseq 4, 0
	.param .b64 param0;
	st.param.b64 	[param0], %rd4429;
	.param .b64 param1;
	st.param.b64 	[param1], %rd4421;
	.param .b32 retval0;
	call.uni (retval0), 
	vprintf, 
	(
	param0, 
	param1
	);
	ld.param.b32 	%r2961, [retval0];
	} // callseq 4
	ld.u8 	%r2963, [%rd4425+3];
	st.local.u32 	[%rd278], %r2963;
	mov.u64 	%rd4431, $str;
	cvta.global.u64 	%rd4432, %rd4431;
	st.local.u64 	[%rd278+8], %rd4432;
	{ // callseq 5, 0
	.param .b64 param0;
	st.param.b64 	[param0], %rd4429;
	.param .b64 param1;
	st.param.b64 	[param1], %rd4421;
	.param .b32 retval0;
	call.uni (retval0), 
	vprintf, 
	(
	param0, 
	param1
	);
	ld.param.b32 	%r2964, [retval0];
	} // callseq 5
	ld.u8 	%r2966, [%rd4425+4];
	st.local.u32 	[%rd278], %r2966;
	st.local.u64 	[%rd278+8], %rd4427;
	{ // callseq 6, 0
	.param .b64 param0;
	st.param.b64 	[param0], %rd4429;
	.param .b64 param1;
	st.param.b64 	[param1], %rd4421;
	.param .b32 retval0;
	call.uni (retval0), 
	vprintf, 
	(
	param0, 
	param1
	);
	ld.param.b32 	%r2967, [retval0];
	} // callseq 6
	ld.u8 	%r2969, [%rd4425+5];
	st.local.u32 	[%rd278], %r2969;
	st.local.u64 	[%rd278+8], %rd4427;
	{ // callseq 7, 0
	.param .b64 param0;
	st.param.b64 	[param0], %rd4429;
	.param .b64 param1;
	st.param.b64 	[param1], %rd4421;
	.param .b32 retval0;
	call.uni (retval0), 
	vprintf, 
	(
	param0, 
	param1
	);
	ld.param.b32 	%r2970, [retval0];
	} // callseq 7
	ld.u8 	%r2972, [%rd4425+6];
	st.local.u32 	[%rd278], %r2972;
	st.local.u64 	[%rd278+8], %rd4427;
	{ // callseq 8, 0
	.param .b64 param0;
	st.param.b64 	[param0], %rd4429;
	.param .b64 param1;
	st.param.b64 	[param1], %rd4421;
	.param .b32 retval0;
	call.uni (retval0), 
	vprintf, 
	(
	param0, 
	param1
	);
	ld.param.b32 	%r2973, [retval0];
	} // callseq 8
	ld.u8 	%r2975, [%rd4425+7];
	st.local.u32 	[%rd278], %r2975;
	st.local.u64 	[%rd278+8], %rd4432;
	{ // callseq 9, 0
	.param .b64 param0;
	st.param.b64 	[param0], %rd4429;
	.param .b64 param1;
	st.param.b64 	[param1], %rd4421;
	.param .b32 retval0;
	call.uni (retval0), 
	vprintf, 
	(
	param0, 
	param1
	);
	ld.param.b32 	%r2976, [retval0];
	} // callseq 9
	ld.u8 	%r2978, [%rd4425+8];
	st.local.u32 	[%rd278], %r2978;
	st.local.u64 	[%rd278+8], %rd4427;
	{ // callseq 10, 0
	.param .b64 param0;
	st.param.b64 	[param0], %rd4429;
	.param .b64 param1;
	st.param.b64 	[param1], %rd4421;
	.param .b32 retval0;
	call.uni (retval0), 
	vprintf, 
	(
	param0, 
	param1
	);
	ld.param.b32 	%r2979, [retval0];
	} // callseq 10
	ld.u8 	%r2981, [%rd4425+9];
	st.local.u32 	[%rd278], %r2981;
	st.local.u64 	[%rd278+8], %rd4427;
	{ // callseq 11, 0
	.param .b64 param0;
	st.param.b64 	[param0], %rd4429;
	.param .b64 param1;
	st.param.b64 	[param1], %rd4421;
	.param .b32 retval0;
	call.uni (retval0), 
	vprintf, 
	(
	param0, 
	param1
	);
	ld.param.b32 	%r2982, [retval0];
	} // callseq 11
	ld.u8 	%r2984, [%rd4425+10];
	st.local.u32 	[%rd278], %r2984;
	st.local.u64 	[%rd278+8], %rd4427;
	{ // callseq 12, 0
	.param .b64 param0;
	st.param.b64 	[param0], %rd4429;
	.param .b64 param1;
	st.param.b64 	[param1], %rd4421;
	.param .b32 retval0;
	call.uni (retval0), 
	vprintf, 
	(
	param0, 
	param1
	);
	ld.param.b32 	%r2985, [retval0];
	} // callseq 12
	ld.u8 	%r2987, [%rd4425+11];
	st.local.u32 	[%rd278], %r2987;
	st.local.u64 	[%rd278+8], %rd4432;
	{ // callseq 13, 0
	.param .b64 param0;
	st.param.b64 	[param0], %rd4429;
	.param .b64 param1;
	st.param.b64 	[param1], %rd4421;
	.param .b32 retval0;
	call.uni (retval0), 
	vprintf, 
	(
	param0, 
	param1
	);
	ld.param.b32 	%r2988, [retval0];
	} // callseq 13
	ld.u8 	%r2990, [%rd4425+12];
	st.local.u32 	[%rd278], %r2990;
	st.local.u64 	[%rd278+8], %rd4427;
	{ // callseq 14, 0
	.param .b64 param0;
	st.param.b64 	[param0], %rd4429;
	.param .b64 param1;
	st.param.b64 	[param1], %rd4421;
	.param .b32 retval0;
	call.uni (retval0), 
	vprintf, 
	(
	param0, 
	param1
	);
	ld.param.b32 	%r2991, [retval0];
	} // callseq 14
	ld.u8 	%r2993, [%rd4425+13];
	st.local.u32 	[%rd278], %r2993;
	st.local.u64 	[%rd278+8], %rd4427;
	{ // callseq 15, 0
	.param .b64 param0;
	st.param.b64 	[param0], %rd4429;
	.param .b64 param1;
	st.param.b64 	[param1], %rd4421;
	.param .b32 retval0;
	call.uni (retval0), 
	vprintf, 
	(
	param0, 
	param1
	);
	ld.param.b32 	%r2994, [retval0];
	} // callseq 15
	ld.u8 	%r2996, [%rd4425+14];
	st.local.u32 	[%rd278], %r2996;
	st.local.u64 	[%rd278+8], %rd4427;
	{ // callseq 16, 0
	.param .b64 param0;
	st.param.b64 	[param0], %rd4429;
	.param .b64 param1;
	st.param.b64 	[param1], %rd4421;
	.param .b32 retval0;
	call.uni (retval0), 
	vprintf, 
	(
	param0, 
	param1
	);
	ld.param.b32 	%r2997, [retval0];
	} // callseq 16
	ld.u8 	%r2999, [%rd4425+15];
	setp.eq.s32 	%p55, %r5306, 48;
	selp.b64 	%rd4433, %rd4427, %rd4432, %p55;
	st.local.u32 	[%rd278], %r2999;
	st.local.u64 	[%rd278+8], %rd4433;
	{ // callseq 17, 0
	.param .b64 param0;
	st.param.b64 	[param0], %rd4429;
	.param .b64 param1;
	st.param.b64 	[param1], %rd4421;
	.param .b32 retval0;
	call.uni (retval0), 
	vprintf, 
	(
	param0, 
	param1
	);
	ld.param.b32 	%r3000, [retval0];
	} // callseq 17
	add.s32 	%r5306, %r5306, 16;
	setp.ne.s32 	%p56, %r5306, 64;
	@%p56 bra 	$L__BB0_95;
	cvta.to.local.u64 	%rd4437, %rd4421;
	mov.u64 	%rd4438, $str$3;
	cvta.global.u64 	%rd4439, %rd4438;
	{ // callseq 18, 0
	.param .b64 param0;
	st.param.b64 	[param0], %rd4439;
	.param .b64 param1;
	st.param.b64 	[param1], 0;
	.param .b32 retval0;
	call.uni (retval0), 
	vprintf, 
	(
	param0, 
	param1
	);
	ld.param.b32 	%r3002, [retval0];
	} // callseq 18
	ld.u8 	%r3004, [%rd453+14];
	ld.u8 	%r3005, [%rd453+15];
	prmt.b32 	%r3006, %r3004, %r3005, 0x3340U;
	ld.u8 	%r3007, [%rd453+12];
	ld.u8 	%r3008, [%rd453+13];
	prmt.b32 	%r3009, %r3007, %r3008, 0x3340U;
	prmt.b32 	%r3010, %r3009, %r3006, 0x5410U;
	ld.u8 	%r3011, [%rd453+10];
	ld.u8 	%r3012, [%rd453+11];
	prmt.b32 	%r3013, %r3011, %r3012, 0x3340U;
	ld.u8 	%r3014, [%rd453+8];
	ld.u8 	%r3015, [%rd453+9];
	prmt.b32 	%r3016, %r3014, %r3015, 0x3340U;
	prmt.b32 	%r3017, %r3016, %r3013, 0x5410U;
	ld.u8 	%r3018, [%rd453+6];
	ld.u8 	%r3019, [%rd453+7];
	prmt.b32 	%r3020, %r3018, %r3019, 0x3340U;
	ld.u8 	%r3021, [%rd453+4];
	ld.u8 	%r3022, [%rd453+5];
	prmt.b32 	%r3023, %r3021, %r3022, 0x3340U;
	prmt.b32 	%r3024, %r3023, %r3020, 0x5410U;
	ld.u8 	%r3025, [%rd453+2];
	ld.u8 	%r3026, [%rd453+3];
	prmt.b32 	%r3027, %r3025, %r3026, 0x3340U;
	ld.u8 	%r3028, [%rd453];
	ld.u8 	%r3029, [%rd453+1];
	prmt.b32 	%r3030, %r3028, %r3029, 0x3340U;
	prmt.b32 	%r3031, %r3030, %r3027, 0x5410U;
	st.local.v4.b32 	[%rd5761], {%r3031, %r3024, %r3017, %r3010};
	ld.u8 	%r3032, [%rd453+30];
	ld.u8 	%r3033, [%rd453+31];
	prmt.b32 	%r3034, %r3032, %r3033, 0x3340U;
	ld.u8 	%r3035, [%rd453+28];
	ld.u8 	%r3036, [%rd453+29];
	prmt.b32 	%r3037, %r3035, %r3036, 0x3340U;
	prmt.b32 	%r3038, %r3037, %r3034, 0x5410U;
	ld.u8 	%r3039, [%rd453+26];
	ld.u8 	%r3040, [%rd453+27];
	prmt.b32 	%r3041, %r3039, %r3040, 0x3340U;
	ld.u8 	%r3042, [%rd453+24];
	ld.u8 	%r3043, [%rd453+25];
	prmt.b32 	%r3044, %r3042, %r3043, 0x3340U;
	prmt.b32 	%r3045, %r3044, %r3041, 0x5410U;
	ld.u8 	%r3046, [%rd453+22];
	ld.u8 	%r3047, [%rd453+23];
	prmt.b32 	%r3048, %r3046, %r3047, 0x3340U;
	ld.u8 	%r3049, [%rd453+20];
	ld.u8 	%r3050, [%rd453+21];
	prmt.b32 	%r3051, %r3049, %r3050, 0x3340U;
	prmt.b32 	%r3052, %r3051, %r3048, 0x5410U;
	ld.u8 	%r3053, [%rd453+18];
	ld.u8 	%r3054, [%rd453+19];
	prmt.b32 	%r3055, %r3053, %r3054, 0x3340U;
	ld.u8 	%r3056, [%rd453+16];
	ld.u8 	%r3057, [%rd453+17];
	prmt.b32 	%r3058, %r3056, %r3057, 0x3340U;
	prmt.b32 	%r3059, %r3058, %r3055, 0x5410U;
	st.local.v4.b32 	[%rd5761+16], {%r3059, %r3052, %r3045, %r3038};
	ld.u8 	%r3060, [%rd453+46];
	ld.u8 	%r3061, [%rd453+47];
	prmt.b32 	%r3062, %r3060, %r3061, 0x3340U;
	ld.u8 	%r3063, [%rd453+44];
	ld.u8 	%r3064, [%rd453+45];
	prmt.b32 	%r3065, %r3063, %r3064, 0x3340U;
	prmt.b32 	%r3066, %r3065, %r3062, 0x5410U;
	ld.u8 	%r3067, [%rd453+42];
	ld.u8 	%r3068, [%rd453+43];
	prmt.b32 	%r3069, %r3067, %r3068, 0x3340U;
	ld.u8 	%r3070, [%rd453+40];
	ld.u8 	%r3071, [%rd453+41];
	prmt.b32 	%r3072, %r3070, %r3071, 0x3340U;
	prmt.b32 	%r3073, %r3072, %r3069, 0x5410U;
	ld.u8 	%r3074, [%rd453+38];
	ld.u8 	%r3075, [%rd453+39];
	prmt.b32 	%r3076, %r3074, %r3075, 0x3340U;
	ld.u8 	%r3077, [%rd453+36];
	ld.u8 	%r3078, [%rd453+37];
	prmt.b32 	%r3079, %r3077, %r3078, 0x3340U;
	prmt.b32 	%r3080, %r3079, %r3076, 0x5410U;
	ld.u8 	%r3081, [%rd453+34];
	ld.u8 	%r3082, [%rd453+35];
	prmt.b32 	%r3083, %r3081, %r3082, 0x3340U;
	ld.u8 	%r3084, [%rd453+32];
	ld.u8 	%r3085, [%rd453+33];
	prmt.b32 	%r3086, %r3084, %r3085, 0x3340U;
	prmt.b32 	%r3087, %r3086, %r3083, 0x5410U;
	st.local.v4.b32 	[%rd5761+32], {%r3087, %r3080, %r3073, %r3066};
	ld.u8 	%r3088, [%rd453+62];
	ld.u8 	%r3089, [%rd453+63];
	prmt.b32 	%r3090, %r3088, %r3089, 0x3340U;
	ld.u8 	%r3091, [%rd453+60];
	ld.u8 	%r3092, [%rd453+61];
	prmt.b32 	%r3093, %r3091, %r3092, 0x3340U;
	prmt.b32 	%r3094, %r3093, %r3090, 0x5410U;
	ld.u8 	%r3095, [%rd453+58];
	ld.u8 	%r3096, [%rd453+59];
	prmt.b32 	%r3097, %r3095, %r3096, 0x3340U;
	ld.u8 	%r3098, [%rd453+56];
	ld.u8 	%r3099, [%rd453+57];
	prmt.b32 	%r3100, %r3098, %r3099, 0x3340U;
	prmt.b32 	%r3101, %r3100, %r3097, 0x5410U;
	ld.u8 	%r3102, [%rd453+54];
	ld.u8 	%r3103, [%rd453+55];
	prmt.b32 	%r3104, %r3102, %r3103, 0x3340U;
	ld.u8 	%r3105, [%rd453+52];
	ld.u8 	%r3106, [%rd453+53];
	prmt.b32 	%r3107, %r3105, %r3106, 0x3340U;
	prmt.b32 	%r3108, %r3107, %r3104, 0x5410U;
	ld.u8 	%r3109, [%rd453+50];
	ld.u8 	%r3110, [%rd453+51];
	prmt.b32 	%r3111, %r3109, %r3110, 0x3340U;
	ld.u8 	%r3112, [%rd453+48];
	ld.u8 	%r3113, [%rd453+49];
	prmt.b32 	%r3114, %r3112, %r3113, 0x3340U;
	prmt.b32 	%r3115, %r3114, %r3111, 0x5410U;
	st.local.v4.b32 	[%rd5761+48], {%r3115, %r3108, %r3101, %r3094};
	{ // callseq 19, 0
	.param .b64 param0;
	st.param.b64 	[param0], %rd453;
	call.uni 
	free, 
	(
	param0
	);
	} // callseq 19
	mov.u64 	%rd4440, $str$13;
	cvta.global.u64 	%rd4441, %rd4440;
	{ // callseq 20, 0
	.param .b64 param0;
	st.param.b64 	[param0], %rd4441;
	.param .b64 param1;
	st.param.b64 	[param1], 0;
	.param .b32 retval0;
	call.uni (retval0), 
	vprintf, 
	(
	param0, 
	param1
	);
	ld.param.b32 	%r3116, [retval0];
	} // callseq 20
	st.local.u32 	[%rd4437], %r3028;
	cvta.global.u64 	%rd4443, %rd4426;
	st.local.u64 	[%rd4437+8], %rd4443;
	cvta.global.u64 	%rd4445, %rd4428;
	{ // callseq 21, 0
	.param .b64 param0;
	st.param.b64 	[param0], %rd4445;
	.param .b64 param1;
	st.param.b64 	[param1], %rd4421;
	.param .b32 retval0;
	call.uni (retval0), 
	vprintf, 
	(
	param0, 
	param1
	);
	ld.param.b32 	%r3118, [retval0];
	} // callseq 21
	st.local.u32 	[%rd4437], %r3029;
	st.local.u64 	[%rd4437+8], %rd4443;
	{ // callseq 22, 0
	.param .b64 param0;
	st.param.b64 	[param0], %rd4445;
	.param .b64 param1;
	st.param.b64 	[param1], %rd4421;
	.param .b32 retval0;
	call.uni (retval0), 
	vprintf, 
	(
	param0, 
	param1
	);
	ld.param.b32 	%r3120, [retval0];
	} // callseq 22
	st.local.u32 	[%rd4437], %r3025;
	st.local.u64 	[%rd4437+8], %rd4443;
	{ // callseq 23, 0
	.param .b64 param0;
	st.param.b64 	[param0], %rd4445;
	.param .b64 param1;
	st.param.b64 	[param1], %rd4421;
	.param .b32 retval0;
	call.uni (retval0), 
	vprintf, 
	(
	param0, 
	param1
	);
	ld.param.b32 	%r3122, [retval0];
	} // callseq 23
	st.local.u32 	[%rd4437], %r3026;
	cvta.global.u64 	%rd4447, %rd4431;
	st.local.u64 	[%rd4437+8], %rd4447;
	{ // callseq 24, 0
	.param .b64 param0;
	st.param.b64 	[param0], %rd4445;
	.param .b64 param1;
	st.param.b64 	[param1], %rd4421;
	.param .b32 retval0;
	call.uni (retval0), 
	vprintf, 
	(
	param0, 
	param1
	);
	ld.param.b32 	%r3124, [retval0];
	} // callseq 24
	st.local.u32 	[%rd4437], %r3021;
	st.local.u64 	[%rd4437+8], %rd4443;
	{ // callseq 25, 0
	.param .b64 param0;
	st.param.b64 	[param0], %rd4445;
	.param .b64 param1;
	st.param.b64 	[param1], %rd4421;
	.param .b32 retval0;
	call.uni (retval0), 
	vprintf, 
	(
	param0, 
	param1
	);
	ld.param.b32 	%r3126, [retval0];
	} // callseq 25
	st.local.u32 	[%rd4437], %r3022;
	st.local.u64 	[%rd4437+8], %rd4443;
	{ // callseq 26, 0
	.param .b64 param0;
	st.param.b64 	[param0], %rd4445;
	.param .b64 param1;
	st.param.b64 	[param1], %rd4421;
	.param .b32 retval0;
	call.uni (retval0), 
	vprintf, 
	(
	param0, 
	param1
	);
	ld.param.b32 	%r3128, [retval0];
	} // callseq 26
	st.local.u32 	[%rd4437], %r3018;
	st.local.u64 	[%rd4437+8], %rd4443;
	{ // callseq 27, 0
	.param .b64 param0;
	st.param.b64 	[param0], %rd4445;
	.param .b64 param1;
	st.param.b64 	[param1], %rd4421;
	.param .b32 retval0;
	call.uni (retval0), 
	vprintf, 
	(
	param0, 
	param1
	);
	ld.param.b32 	%r3130, [retval0];
	} // callseq 27
	st.local.u32 	[%rd4437], %r3019;
	st.local.u64 	[%rd4437+8], %rd4447;
	{ // callseq 28, 0
	.param .b64 param0;
	st.param.b64 	[param0], %rd4445;
	.param .b64 param1;
	st.param.b64 	[param1], %rd4421;
	.param .b32 retval0;
	call.uni (retval0), 
	vprintf, 
	(
	param0, 
	param1
	);
	ld.param.b32 	%r3132, [retval0];
	} // callseq 28
	st.local.u32 	[%rd4437], %r3014;
	st.local.u64 	[%rd4437+8], %rd4443;
	{ // callseq 29, 0
	.param .b64 param0;
	st.param.b64 	[param0], %rd4445;
	.param .b64 param1;
	st.param.b64 	[param1], %rd4421;
	.param .b32 retval0;
	call.uni (retval0), 
	vprintf, 
	(
	param0, 
	param1
	);
	ld.param.b32 	%r3134, [retval0];
	} // callseq 29
	st.local.u32 	[%rd4437], %r3015;
	st.local.u64 	[%rd4437+8], %rd4443;
	{ // callseq 30, 0
	.param .b64 param0;
	st.param.b64 	[param0], %rd4445;
	.param .b64 param1;
	st.param.b64 	[param1], %rd4421;
	.param .b32 retval0;
	call.uni (retval0), 
	vprintf, 
	(
	param0, 
	param1
	);
	ld.param.b32 	%r3136, [retval0];
	} // callseq 30
	st.local.u32 	[%rd4437], %r3011;
	st.local.u64 	[%rd4437+8], %rd4443;
	{ // callseq 31, 0
	.param .b64 param0;
	st.param.b64 	[param0], %rd4445;
	.param .b64 param1;
	st.param.b64 	[param1], %rd4421;
	.param .b32 retval0;
	call.uni (retval0), 
	vprintf, 
	(
	param0, 
	param1
	);
	ld.param.b32 	%r3138, [retval0];
	} // callseq 31
	st.local.u32 	[%rd4437], %r3012;
	st.local.u64 	[%rd4437+8], %rd4447;
	{ // callseq 32, 0
	.param .b64 param0;
	st.param.b64 	[param0], %rd4445;
	.param .b64 param1;
	st.param.b64 	[param1], %rd4421;
	.param .b32 retval0;
	call.uni (retval0), 
	vprintf, 
	(
	param0, 
	param1
	);
	ld.param.b32 	%r3140, [retval0];
	} // callseq 32
	st.local.u32 	[%rd4437], %r3007;
	st.local.u64 	[%rd4437+8], %rd4443;
	{ // callseq 33, 0
	.param .b64 param0;
	st.param.b64 	[param0], %rd4445;
	.param .b64 param1;
	st.param.b64 	[param1], %rd4421;
	.param .b32 retval0;
	call.uni (retval0), 
	vprintf, 
	(
	param0, 
	param1
	);
	ld.param.b32 	%r3142, [retval0];
	} // callseq 33
	st.local.u32 	[%rd4437], %r3008;
	st.local.u64 	[%rd4437+8], %rd4443;
	{ // callseq 34, 0
	.param .b64 param0;
	st.param.b64 	[param0], %rd4445;
	.param .b64 param1;
	st.param.b64 	[param1], %rd4421;
	.param .b32 retval0;
	call.uni (retval0), 
	vprintf, 
	(
	param0, 
	param1
	);
	ld.param.b32 	%r3144, [retval0];
	} // callseq 34
	st.local.u32 	[%rd4437], %r3004;
	st.local.u64 	[%rd4437+8], %rd4443;
	{ // callseq 35, 0
	.param .b64 param0;
	st.param.b64 	[param0], %rd4445;
	.param .b64 param1;
	st.param.b64 	[param1], %rd4421;
	.param .b32 retval0;
	call.uni (retval0), 
	vprintf, 
	(
	param0, 
	param1
	);
	ld.param.b32 	%r3146, [retval0];
	} // callseq 35
	st.local.u32 	[%rd4437], %r3005;
	st.local.u64 	[%rd4437+8], %rd4447;
	{ // callseq 36, 0
	.param .b64 param0;
	st.param.b64 	[param0], %rd4445;
	.param .b64 param1;
	st.param.b64 	[param1], %rd4421;
	.param .b32 retval0;
	call.uni (retval0), 
	vprintf, 
	(
	param0, 
	param1
	);
	ld.param.b32 	%r3148, [retval0];
	} // callseq 36
	st.local.u32 	[%rd4437], %r3056;
	st.local.u64 	[%rd4437+8], %rd4443;
	{ // callseq 37, 0
	.param .b64 param0;
	st.param.b64 	[param0], %rd4445;
	.param .b64 param1;
	st.param.b64 	[param1], %rd4421;
	.param .b32 retval0;
	call.uni (retval0), 
	vprintf, 
	(
	param0, 
	param1
	);
	ld.param.b32 	%r3150, [retval0];
	} // callseq 37
	st.local.u32 	[%rd4437], %r3057;
	st.local.u64 	[%rd4437+8], %rd4443;
	{ // callseq 38, 0
	.param .b64 param0;
	st.param.b64 	[param0], %rd4445;
	.param .b64 param1;
	st.param.b64 	[param1], %rd4421;
	.param .b32 retval0;
	call.uni (retval0), 
	vprintf, 
	(
	param0, 
	param1
	);
	ld.param.b32 	%r3152, [retval0];
	} // callseq 38
	st.local.u32 	[%rd4437], %r3053;
	st.local.u64 	[%rd4437+8], %rd4443;
	{ // callseq 39, 0
	.param .b64 param0;
	st.param.b64 	[param0], %rd4445;
	.param .b64 param1;
	st.param.b64 	[param1], %rd4421;
	.param .b32 retval0;
	call.uni (retval0), 
	vprintf, 
	(
	param0, 
	param1
	);
	ld.param.b32 	%r3154, [retval0];
	} // callseq 39
	st.local.u32 	[%rd4437], %r3054;
	st.local.u64 	[%rd4437+8], %rd4447;
	{ // callseq 40, 0
	.param .b64 param0;
	st.param.b64 	[param0], %rd4445;
	.param .b64 param1;
	st.param.b64 	[param1], %rd4421;
	.param .b32 retval0;
	call.uni (retval0), 
	vprintf, 
	(
	param0, 
	param1
	);
	ld.param.b32 	%r3156, [retval0];
	} // callseq 40
	st.local.u32 	[%rd4437], %r3049;
	st.local.u64 	[%rd4437+8], %rd4443;
	{ // callseq 41, 0
	.param .b64 param0;
	st.param.b64 	[param0], %rd4445;
	.param .b64 param1;
	st.param.b64 	[param1], %rd4421;
	.param .b32 retval0;
	call.uni (retval0), 
	vprintf, 
	(
	param0, 
	param1
	);
	ld.param.b32 	%r3158, [retval0];
	} // callseq 41
	st.local.u32 	[%rd4437], %r3050;
	st.local.u64 	[%rd4437+8], %rd4443;
	{ // callseq 42, 0
	.param .b64 param0;
	st.param.b64 	[param0], %rd4445;
	.param .b64 param1;
	st.param.b64 	[param1], %rd4421;
	.param .b32 retval0;
	call.uni (retval0), 
	vprintf, 
	(
	param0, 
	param1
	);
	ld.param.b32 	%r3160, [retval0];
	} // callseq 42
	st.local.u32 	[%rd4437], %r3046;
	st.local.u64 	[%rd4437+8], %rd4443;
	{ // callseq 43, 0
	.param .b64 param0;
	st.param.b64 	[param0], %rd4445;
	.param .b64 param1;
	st.param.b64 	[param1], %rd4421;
	.param .b32 retval0;
	call.uni (retval0), 
	vprintf, 
	(
	param0, 
	param1
	);
	ld.param.b32 	%r3162, [retval0];
	} // callseq 43
	st.local.u32 	[%rd4437], %r3047;
	st.local.u64 	[%rd4437+8], %rd4447;
	{ // callseq 44, 0
	.param .b64 param0;
	st.param.b64 	[param0], %rd4445;
	.param .b64 param1;
	st.param.b64 	[param1], %rd4421;
	.param .b32 retval0;
	call.uni (retval0), 
	vprintf, 
	(
	param0, 
	param1
	);
	ld.param.b32 	%r3164, [retval0];
	} // callseq 44
	st.local.u32 	[%rd4437], %r3042;
	st.local.u64 	[%rd4437+8], %rd4443;
	{ // callseq 45, 0
	.param .b64 param0;
	st.param.b64 	[param0], %rd4445;
	.param .b64 param1;
	st.param.b64 	[param1], %rd4421;
	.param .b32 retval0;
	call.uni (retval0), 
	vprintf, 
	(
	param0, 
	param1
	);
	ld.param.b32 	%r3166, [retval0];
	} // callseq 45
	st.local.u32 	[%rd4437], %r3043;
	st.local.u64 	[%rd4437+8], %rd4443;
	{ // callseq 46, 0
	.param .b64 param0;
	st.param.b64 	[param0], %rd4445;
	.param .b64 param1;
	st.param.b64 	[param1], %rd4421;
	.param .b32 retval0;
	call.uni (retval0), 
	vprintf, 
	(
	param0, 
	param1
	);
	ld.param.b32 	%r3168, [retval0];
	} // callseq 46
	st.local.u32 	[%rd4437], %r3039;
	st.local.u64 	[%rd4437+8], %rd4443;
	{ // callseq 47, 0
	.param .b64 param0;
	st.param.b64 	[param0], %rd4445;
	.param .b64 param1;
	st.param.b64 	[param1], %rd4421;
	.param .b32 retval0;
	call.uni (retval0), 
	vprintf, 
	(
	param0, 
	param1
	);
	ld.param.b32 	%r3170, [retval0];
	} // callseq 47
	st.local.u32 	[%rd4437], %r3040;
	st.local.u64 	[%rd4437+8], %rd4447;
	{ // callseq 48, 0
	.param .b64 param0;
	st.param.b64 	[param0], %rd4445;
	.param .b64 param1;
	st.param.b64 	[param1], %rd4421;
	.param .b32 retval0;
	call.uni (retval0), 
	vprintf, 
	(
	param0, 
	param1
	);
	ld.param.b32 	%r3172, [retval0];
	} // callseq 48
	st.local.u32 	[%rd4437], %r3035;
	st.local.u64 	[%rd4437+8], %rd4443;
	{ // callseq 49, 0
	.param .b64 param0;
	st.param.b64 	[param0], %rd4445;
	.param .b64 param1;
	st.param.b64 	[param1], %rd4421;
	.param .b32 retval0;
	call.uni (retval0), 
	vprintf, 
	(
	param0, 
	param1
	);
	ld.param.b32 	%r3174, [retval0];
	} // callseq 49
	st.local.u32 	[%rd4437], %r3036;
	st.local.u64 	[%rd4437+8], %rd4443;
	{ // callseq 50, 0
	.param .b64 param0;
	st.param.b64 	[param0], %rd4445;
	.param .b64 param1;
	st.param.b64 	[param1], %rd4421;
	.param .b32 retval0;
	call.uni (retval0), 
	vprintf, 
	(
	param0, 
	param1
	);
	ld.param.b32 	%r3176, [retval0];
	} // callseq 50
	st.local.u32 	[%rd4437], %r3032;
	st.local.u64 	[%rd4437+8], %rd4443;
	{ // callseq 51, 0
	.param .b64 param0;
	st.param.b64 	[param0], %rd4445;
	.param .b64 param1;
	st.param.b64 	[param1], %rd4421;
	.param .b32 retval0;
	call.uni (retval0), 
	vprintf, 
	(
	param0, 
	param1
	);
	ld.param.b32 	%r3178, [retval0];
	} // callseq 51
	st.local.u32 	[%rd4437], %r3033;
	st.local.u64 	[%rd4437+8], %rd4447;
	{ // callseq 52, 0
	.param .b64 param0;
	st.param.b64 	[param0], %rd4445;
	.param .b64 param1;
	st.param.b64 	[param1], %rd4421;
	.param .b32 retval0;
	call.uni (retval0), 
	vprintf, 
	(
	param0, 
	param1
	);
	ld.param.b32 	%r3180, [retval0];
	} // callseq 52
	st.local.u32 	[%rd4437], %r3084;
	st.local.u64 	[%rd4437+8], %rd4443;
	{ // callseq 53, 0
	.param .b64 param0;
	st.param.b64 	[param0], %rd4445;
	.param .b64 param1;
	st.param.b64 	[param1], %rd4421;
	.param .b32 retval0;
	call.uni (retval0), 
	vprintf, 
	(
	param0, 
	param1
	);
	ld.param.b32 	%r3182, [retval0];
	} // callseq 53
	st.local.u32 	[%rd4437], %r3085;
	st.local.u64 	[%rd4437+8], %rd4443;
	{ // callseq 54, 0
	.param .b64 param0;
	st.param.b64 	[param0], %rd4445;
	.param .b64 param1;
	st.param.b64 	[param1], %rd4421;
	.param .b32 retval0;
	call.uni (retval0), 
	vprintf, 
	(
	param0, 
	param1
	);
	ld.param.b32 	%r3184, [retval0];
	} // callseq 54
	st.local.u32 	[%rd4437], %r3081;
	st.local.u64 	[%rd4437+8], %rd4443;
	{ // callseq 55, 0
	.param .b64 param0;
	st.param.b64 	[param0], %rd4445;
	.param .b64 param1;
	st.param.b64 	[param1], %rd4421;
	.param .b32 retval0;
	call.uni (retval0), 
	vprintf, 
	(
	param0, 
	param1
	);
	ld.param.b32 	%r3186, [retval0];
	} // callseq 55
	st.local.u32 	[%rd4437], %r3082;
	st.local.u64 	[%rd4437+8], %rd4447;
	{ // callseq 56, 0
	.param .b64 param0;
	st.param.b64 	[param0], %rd4445;
	.param .b64 param1;
	st.param.b64 	[param1], %rd4421;
	.param .b32 retval0;
	call.uni (retval0), 
	vprintf, 
	(
	param0, 
	param1
	);
	ld.param.b32 	%r3188, [retval0];
	} // callseq 56
	st.local.u32 	[%rd4437], %r3077;
	st.local.u64 	[%rd4437+8], %rd4443;
	{ // callseq 57, 0
	.param .b64 param0;
	st.param.b64 	[param0], %rd4445;
	.param .b64 param1;
	st.param.b64 	[param1], %rd4421;
	.param .b32 retval0;
	call.uni (retval0), 
	vprintf, 
	(
	param0, 
	param1
	);
	ld.param.b32 	%r3190, [retval0];
	} // callseq 57
	st.local.u32 	[%rd4437], %r3078;
	st.local.u64 	[%rd4437+8], %rd4443;
	{ // callseq 58, 0
	.param .b64 param0;
	st.param.b64 	[param0], %rd4445;
	.param .b64 param1;
	st.param.b64 	[param1], %rd4421;
	.param .b32 retval0;
	call.uni (retval0), 
	vprintf, 
	(
	param0, 
	param1
	);
	ld.param.b32 	%r3192, [retval0];
	} // callseq 58
	st.local.u32 	[%rd4437], %r3074;
	st.local.u64 	[%rd4437+8], %rd4443;
	{ // callseq 59, 0
	.param .b64 param0;
	st.param.b64 	[param0], %rd4445;
	.param .b64 param1;
	st.param.b64 	[param1], %rd4421;
	.param .b32 retval0;
	call.uni (retval0), 
	vprintf, 
	(
	param0, 
	param1
	);
	ld.param.b32 	%r3194, [retval0];
	} // callseq 59
	st.local.u32 	[%rd4437], %r3075;
	st.local.u64 	[%rd4437+8], %rd4447;
	{ // callseq 60, 0
	.param .b64 param0;
	st.param.b64 	[param0], %rd4445;
	.param .b64 param1;
	st.param.b64 	[param1], %rd4421;
	.param .b32 retval0;
	call.uni (retval0), 
	vprintf, 
	(
	param0, 
	param1
	);
	ld.param.b32 	%r3196, [retval0];
	} // callseq 60
	st.local.u32 	[%rd4437], %r3070;
	st.local.u64 	[%rd4437+8], %rd4443;
	{ // callseq 61, 0
	.param .b64 param0;
	st.param.b64 	[param0], %rd4445;
	.param .b64 param1;
	st.param.b64 	[param1], %rd4421;
	.param .b32 retval0;
	call.uni (retval0), 
	vprintf, 
	(
	param0, 
	param1
	);
	ld.param.b32 	%r3198, [retval0];
	} // callseq 61
	st.local.u32 	[%rd4437], %r3071;
	st.local.u64 	[%rd4437+8], %rd4443;
	{ // callseq 62, 0
	.param .b64 param0;
	st.param.b64 	[param0], %rd4445;
	.param .b64 param1;
	st.param.b64 	[param1], %rd4421;
	.param .b32 retval0;
	call.uni (retval0), 
	vprintf, 
	(
	param0, 
	param1
	);
	ld.param.b32 	%r3200, [retval0];
	} // callseq 62
	st.local.u32 	[%rd4437], %r3067;
	st.local.u64 	[%rd4437+8], %rd4443;
	{ // callseq 63, 0
	.param .b64 param0;
	st.param.b64 	[param0], %rd4445;
	.param .b64 param1;
	st.param.b64 	[param1], %rd4421;
	.param .b32 retval0;
	call.uni (retval0), 
	vprintf, 
	(
	param0, 
	param1
	);
	ld.param.b32 	%r3202, [retval0];
	} // callseq 63
	st.local.u32 	[%rd4437], %r3068;
	st.local.u64 	[%rd4437+8], %rd4447;
	{ // callseq 64, 0
	.param .b64 param0;
	st.param.b64 	[param0], %rd4445;
	.param .b64 param1;
	st.param.b64 	[param1], %rd4421;
	.param .b32 retval0;
	call.uni (retval0), 
	vprintf, 
	(
	param0, 
	param1
	);
	ld.param.b32 	%r3204, [retval0];
	} // callseq 64
	st.local.u32 	[%rd4437], %r3063;
	st.local.u64 	[%rd4437+8], %rd4443;
	{ // callseq 65, 0
	.param .b64 param0;
	st.param.b64 	[param0], %rd4445;
	.param .b64 param1;
	st.param.b64 	[param1], %rd4421;
	.param .b32 retval0;
	call.uni (retval0), 
	vprintf, 
	(
	param0, 
	param1
	);
	ld.param.b32 	%r3206, [retval0];
	} // callseq 65
	st.local.u32 	[%rd4437], %r3064;
	st.local.u64 	[%rd4437+8], %rd4443;
	{ // callseq 66, 0
	.param .b64 param0;
	st.param.b64 	[param0], %rd4445;
	.param .b64 param1;
	st.param.b64 	[param1], %rd4421;
	.param .b32 retval0;
	call.uni (retval0), 
	vprintf, 
	(
	param0, 
	param1
	);
	ld.param.b32 	%r3208, [retval0];
	} // callseq 66
	st.local.u32 	[%rd4437], %r3060;
	st.local.u64 	[%rd4437+8], %rd4443;
	{ // callseq 67, 0
	.param .b64 param0;
	st.param.b64 	[param0], %rd4445;
	.param .b64 param1;
	st.param.b64 	[param1], %rd4421;
	.param .b32 retval0;
	call.uni (retval0), 
	vprintf, 
	(
	param0, 
	param1
	);
	ld.param.b32 	%r3210, [retval0];
	} // callseq 67
	st.local.u32 	[%rd4437], %r3061;
	st.local.u64 	[%rd4437+8], %rd4447;
	{ // callseq 68, 0
	.param .b64 param0;
	st.param.b64 	[param0], %rd4445;
	.param .b64 param1;
	st.param.b64 	[param1], %rd4421;
	.param .b32 retval0;
	call.uni (retval0), 
	vprintf, 
	(
	param0, 
	param1
	);
	ld.param.b32 	%r3212, [retval0];
	} // callseq 68
	st.local.u32 	[%rd4437], %r3112;
	st.local.u64 	[%rd4437+8], %rd4443;
	{ // callseq 69, 0
	.param .b64 param0;
	st.param.b64 	[param0], %rd4445;
	.param .b64 param1;
	st.param.b64 	[param1], %rd4421;
	.param .b32 retval0;
	call.uni (retval0), 
	vprintf, 
	(
	param0, 
	param1
	);
	ld.param.b32 	%r3214, [retval0];
	} // callseq 69
	st.local.u32 	[%rd4437], %r3113;
	st.local.u64 	[%rd4437+8], %rd4443;
	{ // callseq 70, 0
	.param .b64 param0;
	st.param.b64 	[param0], %rd4445;
	.param .b64 param1;
	st.param.b64 	[param1], %rd4421;
	.param .b32 retval0;
	call.uni (retval0), 
	vprintf, 
	(
	param0, 
	param1
	);
	ld.param.b32 	%r3216, [retval0];
	} // callseq 70
	st.local.u32 	[%rd4437], %r3109;
	st.local.u64 	[%rd4437+8], %rd4443;
	{ // callseq 71, 0
	.param .b64 param0;
	st.param.b64 	[param0], %rd4445;
	.param .b64 param1;
	st.param.b64 	[param1], %rd4421;
	.param .b32 retval0;
	call.uni (retval0), 
	vprintf, 
	(
	param0, 
	param1
	);
	ld.param.b32 	%r3218, [retval0];
	} // callseq 71
	st.local.u32 	[%rd4437], %r3110;
	st.local.u64 	[%rd4437+8], %rd4447;
	{ // callseq 72, 0
	.param .b64 param0;
	st.param.b64 	[param0], %rd4445;
	.param .b64 param1;
	st.param.b64 	[param1], %rd4421;
	.param .b32 retval0;
	call.uni (retval0), 
	vprintf, 
	(
	param0, 
	param1
	);
	ld.param.b32 	%r3220, [retval0];
	} // callseq 72
	st.local.u32 	[%rd4437], %r3105;
	st.local.u64 	[%rd4437+8], %rd4443;
	{ // callseq 73, 0
	.param .b64 param0;
	st.param.b64 	[param0], %rd4445;
	.param .b64 param1;
	st.param.b64 	[param1], %rd4421;
	.param .b32 retval0;
	call.uni (retval0), 
	vprintf, 
	(
	param0, 
	param1
	);
	ld.param.b32 	%r3222, [retval0];
	} // callseq 73
	st.local.u32 	[%rd4437], %r3106;
	st.local.u64 	[%rd4437+8], %rd4443;
	{ // callseq 74, 0
	.param .b64 param0;
	st.param.b64 	[param0], %rd4445;
	.param .b64 param1;
	st.param.b64 	[param1], %rd4421;
	.param .b32 retval0;
	call.uni (retval0), 
	vprintf, 
	(
	param0, 
	param1
	);
	ld.param.b32 	%r3224, [retval0];
	} // callseq 74
	st.local.u32 	[%rd4437], %r3102;
	st.local.u64 	[%rd4437+8], %rd4443;
	{ // callseq 75, 0
	.param .b64 param0;
	st.param.b64 	[param0], %rd4445;
	.param .b64 param1;
	st.param.b64 	[param1], %rd4421;
	.param .b32 retval0;
	call.uni (retval0), 
	vprintf, 
	(
	param0, 
	param1
	);
	ld.param.b32 	%r3226, [retval0];
	} // callseq 75
	st.local.u32 	[%rd4437], %r3103;
	st.local.u64 	[%rd4437+8], %rd4447;
	{ // callseq 76, 0
	.param .b64 param0;
	st.param.b64 	[param0], %rd4445;
	.param .b64 param1;
	st.param.b64 	[param1], %rd4421;
	.param .b32 retval0;
	call.uni (retval0), 
	vprintf, 
	(
	param0, 
	param1
	);
	ld.param.b32 	%r3228, [retval0];
	} // callseq 76
	st.local.u32 	[%rd4437], %r3098;
	st.local.u64 	[%rd4437+8], %rd4443;
	{ // callseq 77, 0
	.param .b64 param0;
	st.param.b64 	[param0], %rd4445;
	.param .b64 param1;
	st.param.b64 	[param1], %rd4421;
	.param .b32 retval0;
	call.uni (retval0), 
	vprintf, 
	(
	param0, 
	param1
	);
	ld.param.b32 	%r3230, [retval0];
	} // callseq 77
	st.local.u32 	[%rd4437], %r3099;
	st.local.u64 	[%rd4437+8], %rd4443;
	{ // callseq 78, 0
	.param .b64 param0;
	st.param.b64 	[param0], %rd4445;
	.param .b64 param1;
	st.param.b64 	[param1], %rd4421;
	.param .b32 retval0;
	call.uni (retval0), 
	vprintf, 
	(
	param0, 
	param1
	);
	ld.param.b32 	%r3232, [retval0];
	} // callseq 78
	st.local.u32 	[%rd4437], %r3095;
	st.local.u64 	[%rd4437+8], %rd4443;
	{ // callseq 79, 0
	.param .b64 param0;
	st.param.b64 	[param0], %rd4445;
	.param .b64 param1;
	st.param.b64 	[param1], %rd4421;
	.param .b32 retval0;
	call.uni (retval0), 
	vprintf, 
	(
	param0, 
	param1
	);
	ld.param.b32 	%r3234, [retval0];
	} // callseq 79
	st.local.u32 	[%rd4437], %r3096;
	st.local.u64 	[%rd4437+8], %rd4447;
	{ // callseq 80, 0
	.param .b64 param0;
	st.param.b64 	[param0], %rd4445;
	.param .b64 param1;
	st.param.b64 	[param1], %rd4421;
	.param .b32 retval0;
	call.uni (retval0), 
	vprintf, 
	(
	param0, 
	param1
	);
	ld.param.b32 	%r3236, [retval0];
	} // callseq 80
	st.local.u32 	[%rd4437], %r3091;
	st.local.u64 	[%rd4437+8], %rd4443;
	{ // callseq 81, 0
	.param .b64 param0;
	st.param.b64 	[param0], %rd4445;
	.param .b64 param1;
	st.param.b64 	[param1], %rd4421;
	.param .b32 retval0;
	call.uni (retval0), 
	vprintf, 
	(
	param0, 
	param1
	);
	ld.param.b32 	%r3238, [retval0];
	} // callseq 81
	st.local.u32 	[%rd4437], %r3092;
	st.local.u64 	[%rd4437+8], %rd4443;
	{ // callseq 82, 0
	.param .b64 param0;
	st.param.b64 	[param0], %rd4445;
	.param .b64 param1;
	st.param.b64 	[param1], %rd4421;
	.param .b32 retval0;
	call.uni (retval0), 
	vprintf, 
	(
	param0, 
	param1
	);
	ld.param.b32 	%r3240, [retval0];
	} // callseq 82
	st.local.u32 	[%rd4437], %r3088;
	st.local.u64 	[%rd4437+8], %rd4443;
	{ // callseq 83, 0
	.param .b64 param0;
	st.param.b64 	[param0], %rd4445;
	.param .b64 param1;
	st.param.b64 	[param1], %rd4421;
	.param .b32 retval0;
	call.uni (retval0), 
	vprintf, 
	(
	param0, 
	param1
	);
	ld.param.b32 	%r3242, [retval0];
	} // callseq 83
	st.local.u32 	[%rd4437], %r3089;
	st.local.u64 	[%rd4437+8], %rd4443;
	{ // callseq 84, 0
	.param .b64 param0;
	st.param.b64 	[param0], %rd4445;
	.param .b64 param1;
	st.param.b64 	[param1], %rd4421;
	.param .b32 retval0;
	call.uni (retval0), 
	vprintf, 
	(
	param0, 
	param1
	);
	ld.param.b32 	%r3244, [retval0];
	} // callseq 84
	{ // callseq 85, 0
	.param .b64 param0;
	st.param.b64 	[param0], %rd4439;
	.param .b64 param1;
	st.param.b64 	[param1], 0;
	.param .b32 retval0;
	call.uni (retval0), 
	vprintf, 
	(
	param0, 
	param1
	);
	ld.param.b32 	%r3246, [retval0];
	} // callseq 85
	mov.u64 	%rd5721, $str$11;
	mov.b64 	%rd5720, 0;
$L__BB0_97:
	add.s64 	%rd5720, %rd5720, 1;
	add.s64 	%rd282, %rd5721, 1;
	ld.global.nc.u8 	%rs1045, [%rd5721+1];
	cvt.u16.u8 	%rs1046, %rs1045;
	setp.ne.s16 	%p57, %rs1046, 0;
	mov.u64 	%rd5721, %rd282;
	@%p57 bra 	$L__BB0_97;
	cvt.u32.u64 	%r113, %rd5720;
	mov.b32 	%r5354, -1150833019;
	mov.b32 	%r5353, 1779033703;
	st.local.v2.u32 	[%rd4+8], {%r5353, %r5354};
	mov.b32 	%r5356, -1521486534;
	mov.b32 	%r5355, 1013904242;
	st.local.v2.u32 	[%rd4+16], {%r5355, %r5356};
	mov.b32 	%r5358, -1694144372;
	mov.b32 	%r5357, 1359893119;
	st.local.v2.u32 	[%rd4+24], {%r5357, %r5358};
	mov.b32 	%r5360, 1541459225;
	mov.b32 	%r5359, 528734635;
	st.local.v2.u32 	[%rd4+32], {%r5359, %r5360};
	and.b64  	%rd283, %rd5720, 4294967295;
	st.local.u64 	[%rd4], %rd283;
	setp.lt.u32 	%p58, %r113, 64;
	mov.u64 	%rd5724, $str$11;
	mov.u32 	%r5338, %r113;
	@%p58 bra 	$L__BB0_106;
	add.s64 	%rd284, %rd5733, 36;
	mov.u64 	%rd5724, $str$11;
	mov.b32 	%r5353, 1779033703;
	mov.b32 	%r5354, -1150833019;
	mov.b32 	%r5355, 1013904242;
	mov.b32 	%r5356, -1521486534;
	mov.b32 	%r5357, 1359893119;
	mov.b32 	%r5358, -1694144372;
	mov.b32 	%r5359, 528734635;
	mov.b32 	%r5360, 1541459225;
	mov.u32 	%r5338, %r113;
$L__BB0_100:
	ld.global.nc.u8 	%rs1047, [%rd5724];
	cvt.u32.u8 	%r3265, %rs1047;
	shl.b32 	%r3266, %r3265, 24;
	ld.global.nc.u8 	%rs1048, [%rd5724+1];
	cvt.u32.u8 	%r3267, %rs1048;
	shl.b32 	%r3268, %r3267, 16;
	or.b32  	%r3269, %r3268, %r3266;
	ld.global.nc.u8 	%rs1049, [%rd5724+2];
	cvt.u16.u8 	%rs1050, %rs1049;
	mul.wide.u16 	%r3270, %rs1050, 256;
	or.b32  	%r3271, %r3269, %r3270;
	ld.global.nc.u8 	%rs1051, [%rd5724+3];
	cvt.u32.u8 	%r3272, %rs1051;
	or.b32  	%r5319, %r3271, %r3272;
	ld.global.nc.u8 	%rs1052, [%rd5724+4];
	cvt.u32.u8 	%r3273, %rs1052;
	shl.b32 	%r3274, %r3273, 24;
	ld.global.nc.u8 	%rs1053, [%rd5724+5];
	cvt.u32.u8 	%r3275, %rs1053;
	shl.b32 	%r3276, %r3275, 16;
	or.b32  	%r3277, %r3276, %r3274;
	ld.global.nc.u8 	%rs1054, [%rd5724+6];
	cvt.u16.u8 	%rs1055, %rs1054;
	mul.wide.u16 	%r3278, %rs1055, 256;
	or.b32  	%r3279, %r3277, %r3278;
	ld.global.nc.u8 	%rs1056, [%rd5724+7];
	cvt.u32.u8 	%r3280, %rs1056;
	or.b32  	%r3281, %r3279, %r3280;
	ld.global.nc.u8 	%rs1057, [%rd5724+8];
	cvt.u32.u8 	%r3282, %rs1057;
	shl.b32 	%r3283, %r3282, 24;
	ld.global.nc.u8 	%rs1058, [%rd5724+9];
	cvt.u32.u8 	%r3284, %rs1058;
	shl.b32 	%r3285, %r3284, 16;
	or.b32  	%r3286, %r3285, %r3283;
	ld.global.nc.u8 	%rs1059, [%rd5724+10];
	cvt.u16.u8 	%rs1060, %rs1059;
	mul.wide.u16 	%r3287, %rs1060, 256;
	or.b32  	%r3288, %r3286, %r3287;
	ld.global.nc.u8 	%rs1061, [%rd5724+11];
	cvt.u32.u8 	%r3289, %rs1061;
	or.b32  	%r3290, %r3288, %r3289;
	ld.global.nc.u8 	%rs1062, [%rd5724+12];
	cvt.u32.u8 	%r3291, %rs1062;
	shl.b32 	%r3292, %r3291, 24;
	ld.global.nc.u8 	%rs1063, [%rd5724+13];
	cvt.u32.u8 	%r3293, %rs1063;
	shl.b32 	%r3294, %r3293, 16;
	or.b32  	%r3295, %r3294, %r3292;
	ld.global.nc.u8 	%rs1064, [%rd5724+14];
	cvt.u16.u8 	%rs1065, %rs1064;
	mul.wide.u16 	%r3296, %rs1065, 256;
	or.b32  	%r3297, %r3295, %r3296;
	ld.global.nc.u8 	%rs1066, [%rd5724+15];
	cvt.u32.u8 	%r3298, %rs1066;
	or.b32  	%r3299, %r3297, %r3298;
	st.local.v4.u32 	[%rd5733], {%r5319, %r3281, %r3290, %r3299};
	ld.global.nc.u8 	%rs1067, [%rd5724+16];
	cvt.u32.u8 	%r3300, %rs1067;
	shl.b32 	%r3301, %r3300, 24;
	ld.global.nc.u8 	%rs1068, [%rd5724+17];
	cvt.u32.u8 	%r3302, %rs1068;
	shl.b32 	%r3303, %r3302, 16;
	or.b32  	%r3304, %r3303, %r3301;
	ld.global.nc.u8 	%rs1069, [%rd5724+18];
	cvt.u16.u8 	%rs1070, %rs1069;
	mul.wide.u16 	%r3305, %rs1070, 256;
	or.b32  	%r3306, %r3304, %r3305;
	ld.global.nc.u8 	%rs1071, [%rd5724+19];
	cvt.u32.u8 	%r3307, %rs1071;
	or.b32  	%r3308, %r3306, %r3307;
	ld.global.nc.u8 	%rs1072, [%rd5724+20];
	cvt.u32.u8 	%r3309, %rs1072;
	shl.b32 	%r3310, %r3309, 24;
	ld.global.nc.u8 	%rs1073, [%rd5724+21];
	cvt.u32.u8 	%r3311, %rs1073;
	shl.b32 	%r3312, %r3311, 16;
	or.b32  	%r3313, %r3312, %r3310;
	ld.global.nc.u8 	%rs1074, [%rd5724+22];
	cvt.u16.u8 	%rs1075, %rs1074;
	mul.wide.u16 	%r3314, %rs1075, 256;
	or.b32  	%r3315, %r3313, %r3314;
	ld.global.nc.u8 	%rs1076, [%rd5724+23];
	cvt.u32.u8 	%r3316, %rs1076;
	or.b32  	%r3317, %r3315, %r3316;
	ld.global.nc.u8 	%rs1077, [%rd5724+24];
	cvt.u32.u8 	%r3318, %rs1077;
	shl.b32 	%r3319, %r3318, 24;
	ld.global.nc.u8 	%rs1078, [%rd5724+25];
	cvt.u32.u8 	%r3320, %rs1078;
	shl.b32 	%r3321, %r3320, 16;
	or.b32  	%r3322, %r3321, %r3319;
	ld.global.nc.u8 	%rs1079, [%rd5724+26];
	cvt.u16.u8 	%rs1080, %rs1079;
	mul.wide.u16 	%r3323, %rs1080, 256;
	or.b32  	%r3324, %r3322, %r3323;
	ld.global.nc.u8 	%rs1081, [%rd5724+27];
	cvt.u32.u8 	%r3325, %rs1081;
	or.b32  	%r3326, %r3324, %r3325;
	ld.global.nc.u8 	%rs1082, [%rd5724+28];
	cvt.u32.u8 	%r3327, %rs1082;
	shl.b32 	%r3328, %r3327, 24;
	ld.global.nc.u8 	%rs1083, [%rd5724+29];
	cvt.u32.u8 	%r3329, %rs1083;
	shl.b32 	%r3330, %r3329, 16;
	or.b32  	%r3331, %r3330, %r3328;
	ld.global.nc.u8 	%rs1084, [%rd5724+30];
	cvt.u16.u8 	%rs1085, %rs1084;
	mul.wide.u16 	%r3332, %rs1085, 256;
	or.b32  	%r3333, %r3331, %r3332;
	ld.global.nc.u8 	%rs1086, [%rd5724+31];
	cvt.u32.u8 	%r3334, %rs1086;
	or.b32  	%r3335, %r3333, %r3334;
	st.local.v4.u32 	[%rd5733+16], {%r3308, %r3317, %r3326, %r3335};
	ld.global.nc.u8 	%rs1087, [%rd5724+32];
	cvt.u32.u8 	%r3336, %rs1087;
	shl.b32 	%r3337, %r3336, 24;
	ld.global.nc.u8 	%rs1088, [%rd5724+33];
	cvt.u32.u8 	%r3338, %rs1088;
	shl.b32 	%r3339, %r3338, 16;
	or.b32  	%r3340, %r3339, %r3337;
	ld.global.nc.u8 	%rs1089, [%rd5724+34];
	cvt.u16.u8 	%rs1090, %rs1089;
	mul.wide.u16 	%r3341, %rs1090, 256;
	or.b32  	%r3342, %r3340, %r3341;
	ld.global.nc.u8 	%rs1091, [%rd5724+35];
	cvt.u32.u8 	%r3343, %rs1091;
	or.b32  	%r3344, %r3342, %r3343;
	ld.global.nc.u8 	%rs1092, [%rd5724+36];
	cvt.u32.u8 	%r3345, %rs1092;
	shl.b32 	%r3346, %r3345, 24;
	ld.global.nc.u8 	%rs1093, [%rd5724+37];
	cvt.u32.u8 	%r3347, %rs1093;
	shl.b32 	%r3348, %r3347, 16;
	or.b32  	%r3349, %r3348, %r3346;
	ld.global.nc.u8 	%rs1094, [%rd5724+38];
	cvt.u16.u8 	%rs1095, %rs1094;
	mul.wide.u16 	%r3350, %rs1095, 256;
	or.b32  	%r3351, %r3349, %r3350;
	ld.global.nc.u8 	%rs1096, [%rd5724+39];
	cvt.u32.u8 	%r3352, %rs1096;
	or.b32  	%r3353, %r3351, %r3352;
	ld.global.nc.u8 	%rs1097, [%rd5724+40];
	cvt.u32.u8 	%r3354, %rs1097;
	shl.b32 	%r3355, %r3354, 24;
	ld.global.nc.u8 	%rs1098, [%rd5724+41];
	cvt.u32.u8 	%r3356, %rs1098;
	shl.b32 	%r3357, %r3356, 16;
	or.b32  	%r3358, %r3357, %r3355;
	ld.global.nc.u8 	%rs1099, [%rd5724+42];
	cvt.u16.u8 	%rs1100, %rs1099;
	mul.wide.u16 	%r3359, %rs1100, 256;
	or.b32  	%r3360, %r3358, %r3359;
	ld.global.nc.u8 	%rs1101, [%rd5724+43];
	cvt.u32.u8 	%r3361, %rs1101;
	or.b32  	%r3362, %r3360, %r3361;
	ld.global.nc.u8 	%rs1102, [%rd5724+44];
	cvt.u32.u8 	%r3363, %rs1102;
	shl.b32 	%r3364, %r3363, 24;
	ld.global.nc.u8 	%rs1103, [%rd5724+45];
	cvt.u32.u8 	%r3365, %rs1103;
	shl.b32 	%r3366, %r3365, 16;
	or.b32  	%r3367, %r3366, %r3364;
	ld.global.nc.u8 	%rs1104, [%rd5724+46];
	cvt.u16.u8 	%rs1105, %rs1104;
	mul.wide.u16 	%r3368, %rs1105, 256;
	or.b32  	%r3369, %r3367, %r3368;
	ld.global.nc.u8 	%rs1106, [%rd5724+47];
	cvt.u32.u8 	%r3370, %rs1106;
	or.b32  	%r3371, %r3369, %r3370;
	st.local.v4.u32 	[%rd5733+32], {%r3344, %r3353, %r3362, %r3371};
	ld.global.nc.u8 	%rs1107, [%rd5724+48];
	cvt.u32.u8 	%r3372, %rs1107;
	shl.b32 	%r3373, %r3372, 24;
	ld.global.nc.u8 	%rs1108, [%rd5724+49];
	cvt.u32.u8 	%r3374, %rs1108;
	shl.b32 	%r3375, %r3374, 16;
	or.b32  	%r3376, %r3375, %r3373;
	ld.global.nc.u8 	%rs1109, [%rd5724+50];
	cvt.u16.u8 	%rs1110, %rs1109;
	mul.wide.u16 	%r3377, %rs1110, 256;
	or.b32  	%r3378, %r3376, %r3377;
	ld.global.nc.u8 	%rs1111, [%rd5724+51];
	cvt.u32.u8 	%r3379, %rs1111;
	or.b32  	%r5317, %r3378, %r3379;
	ld.global.nc.u8 	%rs1112, [%rd5724+52];
	cvt.u32.u8 	%r3380, %rs1112;
	shl.b32 	%r3381, %r3380, 24;
	ld.global.nc.u8 	%rs1113, [%rd5724+53];
	cvt.u32.u8 	%r3382, %rs1113;
	shl.b32 	%r3383, %r3382, 16;
	or.b32  	%r3384, %r3383, %r3381;
	ld.global.nc.u8 	%rs1114, [%rd5724+54];
	cvt.u16.u8 	%rs1115, %rs1114;
	mul.wide.u16 	%r3385, %rs1115, 256;
	or.b32  	%r3386, %r3384, %r3385;
	ld.global.nc.u8 	%rs1116, [%rd5724+55];
	cvt.u32.u8 	%r3387, %rs1116;
	or.b32  	%r3388, %r3386, %r3387;
	ld.global.nc.u8 	%rs1117, [%rd5724+56];
	cvt.u32.u8 	%r3389, %rs1117;
	shl.b32 	%r3390, %r3389, 24;
	ld.global.nc.u8 	%rs1118, [%rd5724+57];
	cvt.u32.u8 	%r3391, %rs1118;
	shl.b32 	%r3392, %r3391, 16;
	or.b32  	%r3393, %r3392, %r3390;
	ld.global.nc.u8 	%rs1119, [%rd5724+58];
	cvt.u16.u8 	%rs1120, %rs1119;
	mul.wide.u16 	%r3394, %rs1120, 256;
	or.b32  	%r3395, %r3393, %r3394;
	ld.global.nc.u8 	%rs1121, [%rd5724+59];
	cvt.u32.u8 	%r3396, %rs1121;
	or.b32  	%r5320, %r3395, %r3396;
	ld.global.nc.u8 	%rs1122, [%rd5724+60];
	cvt.u32.u8 	%r3397, %rs1122;
	shl.b32 	%r3398, %r3397, 24;
	ld.global.nc.u8 	%rs1123, [%rd5724+61];
	cvt.u32.u8 	%r3399, %rs1123;
	shl.b32 	%r3400, %r3399, 16;
	or.b32  	%r3401, %r3400, %r3398;
	ld.global.nc.u8 	%rs1124, [%rd5724+62];
	cvt.u16.u8 	%rs1125, %rs1124;
	mul.wide.u16 	%r3402, %rs1125, 256;
	or.b32  	%r3403, %r3401, %r3402;
	ld.global.nc.u8 	%rs1126, [%rd5724+63];
	cvt.u32.u8 	%r3404, %rs1126;
	or.b32  	%r5318, %r3403, %r3404;
	st.local.v4.u32 	[%rd5733+48], {%r5317, %r3388, %r5320, %r5318};
	mov.b32 	%r5316, 0;
	mov.u64 	%rd5723, %rd284;
$L__BB0_101:
	shf.l.wrap.b32 	%r3405, %r5320, %r5320, 15;
	shf.l.wrap.b32 	%r3406, %r5320, %r5320, 13;
	xor.b32  	%r3407, %r3405, %r3406;
	shr.u32 	%r3408, %r5320, 10;
	xor.b32  	%r3409, %r3407, %r3408;
	ld.local.u32 	%r3410, [%rd5723];
	add.s32 	%r3411, %r3409, %r3410;
	ld.local.u32 	%r3412, [%rd5723+-32];
	shf.l.wrap.b32 	%r3413, %r3412, %r3412, 25;
	shf.l.wrap.b32 	%r3414, %r3412, %r3412, 14;
	xor.b32  	%r3415, %r3413, %r3414;
	shr.u32 	%r3416, %r3412, 3;
	xor.b32  	%r3417, %r3415, %r3416;
	add.s32 	%r3418, %r3411, %r5319;
	add.s32 	%r132, %r3418, %r3417;
	shf.l.wrap.b32 	%r3419, %r5318, %r5318, 15;
	shf.l.wrap.b32 	%r3420, %r5318, %r5318, 13;
	xor.b32  	%r3421, %r3419, %r3420;
	shr.u32 	%r3422, %r5318, 10;
	xor.b32  	%r3423, %r3421, %r3422;
	ld.local.v2.u32 	{%r3424, %r3425}, [%rd5723+4];
	add.s32 	%r3426, %r3423, %r3424;
	ld.local.v2.u32 	{%r3427, %r3428}, [%rd5723+-28];
	shf.l.wrap.b32 	%r3429, %r3427, %r3427, 25;
	shf.l.wrap.b32 	%r3430, %r3427, %r3427, 14;
	xor.b32  	%r3431, %r3429, %r3430;
	shr.u32 	%r3432, %r3427, 3;
	xor.b32  	%r3433, %r3431, %r3432;
	add.s32 	%r3434, %r3426, %r3412;
	add.s32 	%r3435, %r3434, %r3433;
	shf.l.wrap.b32 	%r3436, %r132, %r132, 15;
	shf.l.wrap.b32 	%r3437, %r132, %r132, 13;
	xor.b32  	%r3438, %r3436, %r3437;
	shr.u32 	%r3439, %r132, 10;
	xor.b32  	%r3440, %r3438, %r3439;
	add.s32 	%r3441, %r3440, %r3425;
	shf.l.wrap.b32 	%r3442, %r3428, %r3428, 25;
	shf.l.wrap.b32 	%r3443, %r3428, %r3428, 14;
	xor.b32  	%r3444, %r3442, %r3443;
	shr.u32 	%r3445, %r3428, 3;
	xor.b32  	%r3446, %r3444, %r3445;
	add.s32 	%r3447, %r3441, %r3427;
	add.s32 	%r5320, %r3447, %r3446;
	shf.l.wrap.b32 	%r3448, %r3435, %r3435, 15;
	shf.l.wrap.b32 	%r3449, %r3435, %r3435, 13;
	xor.b32  	%r3450, %r3448, %r3449;
	shr.u32 	%r3451, %r3435, 10;
	xor.b32  	%r3452, %r3450, %r3451;
	add.s32 	%r3453, %r3452, %r5317;
	ld.local.u32 	%r5319, [%rd5723+-20];
	shf.l.wrap.b32 	%r3454, %r5319, %r5319, 25;
	shf.l.wrap.b32 	%r3455, %r5319, %r5319, 14;
	xor.b32  	%r3456, %r3454, %r3455;
	shr.u32 	%r3457, %r5319, 3;
	xor.b32  	%r3458, %r3456, %r3457;
	add.s32 	%r3459, %r3453, %r3428;
	add.s32 	%r5318, %r3459, %r3458;
	st.local.v4.u32 	[%rd5723+28], {%r132, %r3435, %r5320, %r5318};
	add.s32 	%r5316, %r5316, 4;
	add.s64 	%rd5723, %rd5723, 16;
	setp.ne.s32 	%p59, %r5316, 48;
	mov.u32 	%r5317, %r132;
	@%p59 bra 	$L__BB0_101;
	mov.b32 	%r5321, 0;
	mov.u32 	%r5322, %r5360;
	mov.u32 	%r5323, %r5359;
	mov.u32 	%r5324, %r5353;
	mov.u32 	%r5325, %r5354;
	mov.u32 	%r5326, %r5355;
	mov.u32 	%r5327, %r5356;
	mov.u32 	%r5328, %r5357;
	mov.u32 	%r5329, %r5358;
$L__BB0_103:
	shf.l.wrap.b32 	%r3461, %r5328, %r5328, 26;
	shf.l.wrap.b32 	%r3462, %r5328, %r5328, 21;
	xor.b32  	%r3463, %r3461, %r3462;
	shf.l.wrap.b32 	%r3464, %r5328, %r5328, 7;
	xor.b32  	%r3465, %r3463, %r3464;
	add.s32 	%r3466, %r5322, %r3465;
	xor.b32  	%r3467, %r5323, %r5329;
	and.b32  	%r3468, %r3467, %r5328;
	xor.b32  	%r3469, %r3468, %r5323;
	add.s32 	%r3470, %r3466, %r3469;
	mul.wide.u32 	%rd4450, %r5321, 4;
	mov.u64 	%rd4451, K256;
	add.s64 	%rd4452, %rd4451, %rd4450;
	ld.global.nc.u32 	%r3471, [%rd4452];
	add.s32 	%r3472, %r3470, %r3471;
	add.s64 	%rd4453, %rd5733, %rd4450;
	ld.local.v4.u32 	{%r3473, %r3474, %r3475, %r3476}, [%rd4453];
	add.s32 	%r3477, %r3472, %r3473;
	shf.l.wrap.b32 	%r3478, %r5324, %r5324, 30;
	shf.l.wrap.b32 	%r3479, %r5324, %r5324, 19;
	xor.b32  	%r3480, %r3478, %r3479;
	shf.l.wrap.b32 	%r3481, %r5324, %r5324, 10;
	xor.b32  	%r3482, %r3480, %r3481;
	and.b32  	%r3483, %r5324, %r5325;
	or.b32  	%r3484, %r5324, %r5325;
	and.b32  	%r3485, %r3484, %r5326;
	or.b32  	%r3486, %r3485, %r3483;
	add.s32 	%r3487, %r3482, %r3486;
	add.s32 	%r5322, %r3477, %r5327;
	add.s32 	%r5327, %r3487, %r3477;
	shf.l.wrap.b32 	%r3488, %r5322, %r5322, 26;
	shf.l.wrap.b32 	%r3489, %r5322, %r5322, 21;
	xor.b32  	%r3490, %r3488, %r3489;
	shf.l.wrap.b32 	%r3491, %r5322, %r5322, 7;
	xor.b32  	%r3492, %r3490, %r3491;
	add.s32 	%r3493, %r5323, %r3492;
	xor.b32  	%r3494, %r5329, %r5328;
	and.b32  	%r3495, %r3494, %r5322;
	xor.b32  	%r3496, %r3495, %r5329;
	add.s32 	%r3497, %r3493, %r3496;
	ld.global.nc.u32 	%r3498, [%rd4452+4];
	add.s32 	%r3499, %r3497, %r3498;
	add.s32 	%r3500, %r3499, %r3474;
	shf.l.wrap.b32 	%r3501, %r5327, %r5327, 30;
	shf.l.wrap.b32 	%r3502, %r5327, %r5327, 19;
	xor.b32  	%r3503, %r3501, %r3502;
	shf.l.wrap.b32 	%r3504, %r5327, %r5327, 10;
	xor.b32  	%r3505, %r3503, %r3504;
	and.b32  	%r3506, %r5327, %r5324;
	or.b32  	%r3507, %r5327, %r5324;
	and.b32  	%r3508, %r3507, %r5325;
	or.b32  	%r3509, %r3508, %r3506;
	add.s32 	%r3510, %r3505, %r3509;
	add.s32 	%r5323, %r3500, %r5326;
	add.s32 	%r5326, %r3510, %r3500;
	shf.l.wrap.b32 	%r3511, %r5323, %r5323, 26;
	shf.l.wrap.b32 	%r3512, %r5323, %r5323, 21;
	xor.b32  	%r3513, %r3511, %r3512;
	shf.l.wrap.b32 	%r3514, %r5323, %r5323, 7;
	xor.b32  	%r3515, %r3513, %r3514;
	add.s32 	%r3516, %r5329, %r3515;
	xor.b32  	%r3517, %r5328, %r5322;
	and.b32  	%r3518, %r3517, %r5323;
	xor.b32  	%r3519, %r3518, %r5328;
	add.s32 	%r3520, %r3516, %r3519;
	ld.global.nc.u32 	%r3521, [%rd4452+8];
	add.s32 	%r3522, %r3520, %r3521;
	add.s32 	%r3523, %r3522, %r3475;
	shf.l.wrap.b32 	%r3524, %r5326, %r5326, 30;
	shf.l.wrap.b32 	%r3525, %r5326, %r5326, 19;
	xor.b32  	%r3526, %r3524, %r3525;
	shf.l.wrap.b32 	%r3527, %r5326, %r5326, 10;
	xor.b32  	%r3528, %r3526, %r3527;
	and.b32  	%r3529, %r5326, %r5327;
	or.b32  	%r3530, %r5326, %r5327;
	and.b32  	%r3531, %r3530, %r5324;
	or.b32  	%r3532, %r3531, %r3529;
	add.s32 	%r3533, %r3528, %r3532;
	add.s32 	%r5329, %r3523, %r5325;
	add.s32 	%r5325, %r3533, %r3523;
	shf.l.wrap.b32 	%r3534, %r5329, %r5329, 26;
	shf.l.wrap.b32 	%r3535, %r5329, %r5329, 21;
	xor.b32  	%r3536, %r3534, %r3535;
	shf.l.wrap.b32 	%r3537, %r5329, %r5329, 7;
	xor.b32  	%r3538, %r3536, %r3537;
	add.s32 	%r3539, %r5328, %r3538;
	xor.b32  	%r3540, %r5322, %r5323;
	and.b32  	%r3541, %r3540, %r5329;
	xor.b32  	%r3542, %r3541, %r5322;
	add.s32 	%r3543, %r3539, %r3542;
	ld.global.nc.u32 	%r3544, [%rd4452+12];
	add.s32 	%r3545, %r3543, %r3544;
	add.s32 	%r3546, %r3545, %r3476;
	shf.l.wrap.b32 	%r3547, %r5325, %r5325, 30;
	shf.l.wrap.b32 	%r3548, %r5325, %r5325, 19;
	xor.b32  	%r3549, %r3547, %r3548;
	shf.l.wrap.b32 	%r3550, %r5325, %r5325, 10;
	xor.b32  	%r3551, %r3549, %r3550;
	and.b32  	%r3552, %r5325, %r5326;
	or.b32  	%r3553, %r5325, %r5326;
	and.b32  	%r3554, %r3553, %r5327;
	or.b32  	%r3555, %r3554, %r3552;
	add.s32 	%r3556, %r3551, %r3555;
	add.s32 	%r5328, %r3546, %r5324;
	add.s32 	%r5324, %r3556, %r3546;
	add.s32 	%r5321, %r5321, 4;
	setp.ne.s32 	%p60, %r5321, 64;
	@%p60 bra 	$L__BB0_103;
	add.s32 	%r5353, %r5353, %r5324;
	add.s32 	%r5354, %r5354, %r5325;
	add.s32 	%r5355, %r5355, %r5326;
	add.s32 	%r5356, %r5356, %r5327;
	add.s32 	%r5357, %r5357, %r5328;
	add.s32 	%r5358, %r5358, %r5329;
	add.s32 	%r5359, %r5359, %r5323;
	add.s32 	%r5360, %r5360, %r5322;
	add.s32 	%r5338, %r5338, -64;
	add.s64 	%rd5724, %rd5724, 64;
	setp.gt.u32 	%p61, %r5338, 63;
	@%p61 bra 	$L__BB0_100;
	st.local.v2.u32 	[%rd4+8], {%r5353, %r5354};
	st.local.v2.u32 	[%rd4+16], {%r5355, %r5356};
	st.local.v2.u32 	[%rd4+24], {%r5357, %r5358};
	st.local.v2.u32 	[%rd4+32], {%r5359, %r5360};
$L__BB0_106:
	setp.eq.s32 	%p62, %r5338, 0;
	@%p62 bra 	$L__BB0_109;
	add.s64 	%rd290, %rd4, 40;
	cvt.u64.u32 	%rd291, %r5338;
	mov.b64 	%rd5725, 0;
$L__BB0_108:
	add.s64 	%rd4455, %rd5724, %rd5725;
	ld.global.nc.u8 	%rs1127, [%rd4455];
	cvt.u16.u8 	%rs1128, %rs1127;
	add.s64 	%rd4456, %rd290, %rd5725;
	st.local.u8 	[%rd4456], %rs1128;
	add.s64 	%rd5725, %rd5725, 1;
	setp.lt.u64 	%p63, %rd5725, %rd291;
	@%p63 bra 	$L__BB0_108;
$L__BB0_109:
	and.b32  	%r3557, %r113, 63;
	add.s32 	%r5361, %r3557, 1;
	and.b64  	%rd4457, %rd5720, 63;
	add.s64 	%rd4458, %rd4, %rd4457;
	mov.b16 	%rs1129, 128;
	st.local.u8 	[%rd4458+40], %rs1129;
	setp.lt.u32 	%p64, %r3557, 56;
	@%p64 bra 	$L__BB0_118;
	cvt.u64.u32 	%rd294, %r5361;
	setp.eq.s32 	%p65, %r5361, 64;
	@%p65 bra 	$L__BB0_113;
	add.s64 	%rd295, %rd4458, 41;
	sub.s64 	%rd296, 64, %rd294;
	mov.b64 	%rd5726, 0;
$L__BB0_112:
	add.s64 	%rd4462, %rd295, %rd5726;
	mov.b16 	%rs1130, 0;
	st.local.u8 	[%rd4462], %rs1130;
	add.s64 	%rd5726, %rd5726, 1;
	setp.lt.u64 	%p66, %rd5726, %rd296;
	@%p66 bra 	$L__BB0_112;
$L__BB0_113:
	ld.local.v2.b32 	{%r3559, %r3560}, [%rd4+40];
	bfe.u32 	%r3561, %r3560, 16, 8;
	cvt.u16.u32 	%rs1131, %r3561;
	bfe.u32 	%r3562, %r3560, 8, 8;
	bfe.u32 	%r3563, %r3560, 0, 8;
	bfe.u32 	%r3564, %r3559, 16, 8;
	cvt.u16.u32 	%rs1132, %r3564;
	bfe.u32 	%r3565, %r3559, 8, 8;
	bfe.u32 	%r3566, %r3559, 0, 8;
	shl.b32 	%r3567, %r3566, 24;
	shl.b32 	%r3568, %r3565, 16;
	and.b32  	%r3569, %r3568, 16711680;
	or.b32  	%r3570, %r3569, %r3567;
	and.b16  	%rs1133, %rs1132, 255;
	mul.wide.u16 	%r3571, %rs1133, 256;
	or.b32  	%r3572, %r3570, %r3571;
	bfe.u32 	%r3573, %r3559, 24, 8;
	or.b32  	%r5342, %r3572, %r3573;
	shl.b32 	%r3574, %r3563, 24;
	shl.b32 	%r3575, %r3562, 16;
	and.b32  	%r3576, %r3575, 16711680;
	or.b32  	%r3577, %r3576, %r3574;
	and.b16  	%rs1134, %rs1131, 255;
	mul.wide.u16 	%r3578, %rs1134, 256;
	or.b32  	%r3579, %r3577, %r3578;
	bfe.u32 	%r3580, %r3560, 24, 8;
	or.b32  	%r3581, %r3579, %r3580;
	ld.local.v2.b32 	{%r3582, %r3583}, [%rd4+48];
	bfe.u32 	%r3584, %r3583, 16, 8;
	cvt.u16.u32 	%rs1135, %r3584;
	bfe.u32 	%r3585, %r3583, 8, 8;
	bfe.u32 	%r3586, %r3583, 0, 8;
	bfe.u32 	%r3587, %r3582, 16, 8;
	cvt.u16.u32 	%rs1136, %r3587;
	bfe.u32 	%r3588, %r3582, 8, 8;
	bfe.u32 	%r3589, %r3582, 0, 8;
	shl.b32 	%r3590, %r3589, 24;
	shl.b32 	%r3591, %r3588, 16;
	and.b32  	%r3592, %r3591, 16711680;
	or.b32  	%r3593, %r3592, %r3590;
	and.b16  	%rs1137, %rs1136, 255;
	mul.wide.u16 	%r3594, %rs1137, 256;
	or.b32  	%r3595, %r3593, %r3594;
	bfe.u32 	%r3596, %r3582, 24, 8;
	or.b32  	%r3597, %r3595, %r3596;
	shl.b32 	%r3598, %r3586, 24;
	shl.b32 	%r3599, %r3585, 16;
	and.b32  	%r3600, %r3599, 16711680;
	or.b32  	%r3601, %r3600, %r3598;
	and.b16  	%rs1138, %rs1135, 255;
	mul.wide.u16 	%r3602, %rs1138, 256;
	or.b32  	%r3603, %r3601, %r3602;
	bfe.u32 	%r3604, %r3583, 24, 8;
	or.b32  	%r3605, %r3603, %r3604;
	st.local.v4.u32 	[%rd5733], {%r5342, %r3581, %r3597, %r3605};
	ld.local.v2.b32 	{%r3606, %r3607}, [%rd4+56];
	bfe.u32 	%r3608, %r3607, 16, 8;
	cvt.u16.u32 	%rs1139, %r3608;
	bfe.u32 	%r3609, %r3607, 8, 8;
	bfe.u32 	%r3610, %r3607, 0, 8;
	bfe.u32 	%r3611, %r3606, 16, 8;
	cvt.u16.u32 	%rs1140, %r3611;
	bfe.u32 	%r3612, %r3606, 8, 8;
	bfe.u32 	%r3613, %r3606, 0, 8;
	shl.b32 	%r3614, %r3613, 24;
	shl.b32 	%r3615, %r3612, 16;
	and.b32  	%r3616, %r3615, 16711680;
	or.b32  	%r3617, %r3616, %r3614;
	and.b16  	%rs1141, %rs1140, 255;
	mul.wide.u16 	%r3618, %rs1141, 256;
	or.b32  	%r3619, %r3617, %r3618;
	bfe.u32 	%r3620, %r3606, 24, 8;
	or.b32  	%r3621, %r3619, %r3620;
	shl.b32 	%r3622, %r3610, 24;
	shl.b32 	%r3623, %r3609, 16;
	and.b32  	%r3624, %r3623, 16711680;
	or.b32  	%r3625, %r3624, %r3622;
	and.b16  	%rs1142, %rs1139, 255;
	mul.wide.u16 	%r3626, %rs1142, 256;
	or.b32  	%r3627, %r3625, %r3626;
	bfe.u32 	%r3628, %r3607, 24, 8;
	or.b32  	%r3629, %r3627, %r3628;
	ld.local.v2.b32 	{%r3630, %r3631}, [%rd4+64];
	bfe.u32 	%r3632, %r3631, 16, 8;
	cvt.u16.u32 	%rs1143, %r3632;
	bfe.u32 	%r3633, %r3631, 8, 8;
	bfe.u32 	%r3634, %r3631, 0, 8;
	bfe.u32 	%r3635, %r3630, 16, 8;
	cvt.u16.u32 	%rs1144, %r3635;
	bfe.u32 	%r3636, %r3630, 8, 8;
	bfe.u32 	%r3637, %r3630, 0, 8;
	shl.b32 	%r3638, %r3637, 24;
	shl.b32 	%r3639, %r3636, 16;
	and.b32  	%r3640, %r3639, 16711680;
	or.b32  	%r3641, %r3640, %r3638;
	and.b16  	%rs1145, %rs1144, 255;
	mul.wide.u16 	%r3642, %rs1145, 256;
	or.b32  	%r3643, %r3641, %r3642;
	bfe.u32 	%r3644, %r3630, 24, 8;
	or.b32  	%r3645, %r3643, %r3644;
	shl.b32 	%r3646, %r3634, 24;
	shl.b32 	%r3647, %r3633, 16;
	and.b32  	%r3648, %r3647, 16711680;
	or.b32  	%r3649, %r3648, %r3646;
	and.b16  	%rs1146, %rs1143, 255;
	mul.wide.u16 	%r3650, %rs1146, 256;
	or.b32  	%r3651, %r3649, %r3650;
	bfe.u32 	%r3652, %r3631, 24, 8;
	or.b32  	%r3653, %r3651, %r3652;
	st.local.v4.u32 	[%rd5733+16], {%r3621, %r3629, %r3645, %r3653};
	ld.local.v2.b32 	{%r3654, %r3655}, [%rd4+72];
	bfe.u32 	%r3656, %r3655, 16, 8;
	cvt.u16.u32 	%rs1147, %r3656;
	bfe.u32 	%r3657, %r3655, 8, 8;
	bfe.u32 	%r3658, %r3655, 0, 8;
	bfe.u32 	%r3659, %r3654, 16, 8;
	cvt.u16.u32 	%rs1148, %r3659;
	bfe.u32 	%r3660, %r3654, 8, 8;
	bfe.u32 	%r3661, %r3654, 0, 8;
	shl.b32 	%r3662, %r3661, 24;
	shl.b32 	%r3663, %r3660, 16;
	and.b32  	%r3664, %r3663, 16711680;
	or.b32  	%r3665, %r3664, %r3662;
	and.b16  	%rs1149, %rs1148, 255;
	mul.wide.u16 	%r3666, %rs1149, 256;
	or.b32  	%r3667, %r3665, %r3666;
	bfe.u32 	%r3668, %r3654, 24, 8;
	or.b32  	%r3669, %r3667, %r3668;
	shl.b32 	%r3670, %r3658, 24;
	shl.b32 	%r3671, %r3657, 16;
	and.b32  	%r3672, %r3671, 16711680;
	or.b32  	%r3673, %r3672, %r3670;
	and.b16  	%rs1150, %rs1147, 255;
	mul.wide.u16 	%r3674, %rs1150, 256;
	or.b32  	%r3675, %r3673, %r3674;
	bfe.u32 	%r3676, %r3655, 24, 8;
	or.b32  	%r3677, %r3675, %r3676;
	ld.local.v2.b32 	{%r3678, %r3679}, [%rd4+80];
	bfe.u32 	%r3680, %r3679, 16, 8;
	cvt.u16.u32 	%rs1151, %r3680;
	bfe.u32 	%r3681, %r3679, 8, 8;
	bfe.u32 	%r3682, %r3679, 0, 8;
	bfe.u32 	%r3683, %r3678, 16, 8;
	cvt.u16.u32 	%rs1152, %r3683;
	bfe.u32 	%r3684, %r3678, 8, 8;
	bfe.u32 	%r3685, %r3678, 0, 8;
	shl.b32 	%r3686, %r3685, 24;
	shl.b32 	%r3687, %r3684, 16;
	and.b32  	%r3688, %r3687, 16711680;
	or.b32  	%r3689, %r3688, %r3686;
	and.b16  	%rs1153, %rs1152, 255;
	mul.wide.u16 	%r3690, %rs1153, 256;
	or.b32  	%r3691, %r3689, %r3690;
	bfe.u32 	%r3692, %r3678, 24, 8;
	or.b32  	%r3693, %r3691, %r3692;
	shl.b32 	%r3694, %r3682, 24;
	shl.b32 	%r3695, %r3681, 16;
	and.b32  	%r3696, %r3695, 16711680;
	or.b32  	%r3697, %r3696, %r3694;
	and.b16  	%rs1154, %rs1151, 255;
	mul.wide.u16 	%r3698, %rs1154, 256;
	or.b32  	%r3699, %r3697, %r3698;
	bfe.u32 	%r3700, %r3679, 24, 8;
	or.b32  	%r3701, %r3699, %r3700;
	st.local.v4.u32 	[%rd5733+32], {%r3669, %r3677, %r3693, %r3701};
	ld.local.v2.b32 	{%r3702, %r3703}, [%rd4+88];
	bfe.u32 	%r3704, %r3703, 16, 8;
	cvt.u16.u32 	%rs1155, %r3704;
	bfe.u32 	%r3705, %r3703, 8, 8;
	bfe.u32 	%r3706, %r3703, 0, 8;
	bfe.u32 	%r3707, %r3702, 16, 8;
	cvt.u16.u32 	%rs1156, %r3707;
	bfe.u32 	%r3708, %r3702, 8, 8;
	bfe.u32 	%r3709, %r3702, 0, 8;
	shl.b32 	%r3710, %r3709, 24;
	shl.b32 	%r3711, %r3708, 16;
	and.b32  	%r3712, %r3711, 16711680;
	or.b32  	%r3713, %r3712, %r3710;
	and.b16  	%rs1157, %rs1156, 255;
	mul.wide.u16 	%r3714, %rs1157, 256;
	or.b32  	%r3715, %r3713, %r3714;
	bfe.u32 	%r3716, %r3702, 24, 8;
	or.b32  	%r5340, %r3715, %r3716;
	shl.b32 	%r3717, %r3706, 24;
	shl.b32 	%r3718, %r3705, 16;
	and.b32  	%r3719, %r3718, 16711680;
	or.b32  	%r3720, %r3719, %r3717;
	and.b16  	%rs1158, %rs1155, 255;
	mul.wide.u16 	%r3721, %rs1158, 256;
	or.b32  	%r3722, %r3720, %r3721;
	bfe.u32 	%r3723, %r3703, 24, 8;
	or.b32  	%r3724, %r3722, %r3723;
	ld.local.v2.b32 	{%r3725, %r3726}, [%rd4+96];
	bfe.u32 	%r3727, %r3726, 16, 8;
	cvt.u16.u32 	%rs1159, %r3727;
	bfe.u32 	%r3728, %r3726, 8, 8;
	bfe.u32 	%r3729, %r3726, 0, 8;
	bfe.u32 	%r3730, %r3725, 16, 8;
	cvt.u16.u32 	%rs1160, %r3730;
	bfe.u32 	%r3731, %r3725, 8, 8;
	bfe.u32 	%r3732, %r3725, 0, 8;
	shl.b32 	%r3733, %r3732, 24;
	shl.b32 	%r3734, %r3731, 16;
	and.b32  	%r3735, %r3734, 16711680;
	or.b32  	%r3736, %r3735, %r3733;
	and.b16  	%rs1161, %rs1160, 255;
	mul.wide.u16 	%r3737, %rs1161, 256;
	or.b32  	%r3738, %r3736, %r3737;
	bfe.u32 	%r3739, %r3725, 24, 8;
	or.b32  	%r5343, %r3738, %r3739;
	shl.b32 	%r3740, %r3729, 24;
	shl.b32 	%r3741, %r3728, 16;
	and.b32  	%r3742, %r3741, 16711680;
	or.b32  	%r3743, %r3742, %r3740;
	and.b16  	%rs1162, %rs1159, 255;
	mul.wide.u16 	%r3744, %rs1162, 256;
	or.b32  	%r3745, %r3743, %r3744;
	bfe.u32 	%r3746, %r3726, 24, 8;
	or.b32  	%r5341, %r3745, %r3746;
	st.local.v4.u32 	[%rd5733+48], {%r5340, %r3724, %r5343, %r5341};
	add.s64 	%rd5727, %rd5733, 36;
	mov.b32 	%r5339, 0;
$L__BB0_114:
	shf.l.wrap.b32 	%r3747, %r5343, %r5343, 15;
	shf.l.wrap.b32 	%r3748, %r5343, %r5343, 13;
	xor.b32  	%r3749, %r3747, %r3748;
	shr.u32 	%r3750, %r5343, 10;
	xor.b32  	%r3751, %r3749, %r3750;
	ld.local.u32 	%r3752, [%rd5727];
	add.s32 	%r3753, %r3751, %r3752;
	ld.local.u32 	%r3754, [%rd5727+-32];
	shf.l.wrap.b32 	%r3755, %r3754, %r3754, 25;
	shf.l.wrap.b32 	%r3756, %r3754, %r3754, 14;
	xor.b32  	%r3757, %r3755, %r3756;
	shr.u32 	%r3758, %r3754, 3;
	xor.b32  	%r3759, %r3757, %r3758;
	add.s32 	%r3760, %r3753, %r5342;
	add.s32 	%r183, %r3760, %r3759;
	shf.l.wrap.b32 	%r3761, %r5341, %r5341, 15;
	shf.l.wrap.b32 	%r3762, %r5341, %r5341, 13;
	xor.b32  	%r3763, %r3761, %r3762;
	shr.u32 	%r3764, %r5341, 10;
	xor.b32  	%r3765, %r3763, %r3764;
	ld.local.v2.u32 	{%r3766, %r3767}, [%rd5727+4];
	add.s32 	%r3768, %r3765, %r3766;
	ld.local.v2.u32 	{%r3769, %r3770}, [%rd5727+-28];
	shf.l.wrap.b32 	%r3771, %r3769, %r3769, 25;
	shf.l.wrap.b32 	%r3772, %r3769, %r3769, 14;
	xor.b32  	%r3773, %r3771, %r3772;
	shr.u32 	%r3774, %r3769, 3;
	xor.b32  	%r3775, %r3773, %r3774;
	add.s32 	%r3776, %r3768, %r3754;
	add.s32 	%r3777, %r3776, %r3775;
	shf.l.wrap.b32 	%r3778, %r183, %r183, 15;
	shf.l.wrap.b32 	%r3779, %r183, %r183, 13;
	xor.b32  	%r3780, %r3778, %r3779;
	shr.u32 	%r3781, %r183, 10;
	xor.b32  	%r3782, %r3780, %r3781;
	add.s32 	%r3783, %r3782, %r3767;
	shf.l.wrap.b32 	%r3784, %r3770, %r3770, 25;
	shf.l.wrap.b32 	%r3785, %r3770, %r3770, 14;
	xor.b32  	%r3786, %r3784, %r3785;
	shr.u32 	%r3787, %r3770, 3;
	xor.b32  	%r3788, %r3786, %r3787;
	add.s32 	%r3789, %r3783, %r3769;
	add.s32 	%r5343, %r3789, %r3788;
	shf.l.wrap.b32 	%r3790, %r3777, %r3777, 15;
	shf.l.wrap.b32 	%r3791, %r3777, %r3777, 13;
	xor.b32  	%r3792, %r3790, %r3791;
	shr.u32 	%r3793, %r3777, 10;
	xor.b32  	%r3794, %r3792, %r3793;
	add.s32 	%r3795, %r3794, %r5340;
	ld.local.u32 	%r5342, [%rd5727+-20];
	shf.l.wrap.b32 	%r3796, %r5342, %r5342, 25;
	shf.l.wrap.b32 	%r3797, %r5342, %r5342, 14;
	xor.b32  	%r3798, %r3796, %r3797;
	shr.u32 	%r3799, %r5342, 3;
	xor.b32  	%r3800, %r3798, %r3799;
	add.s32 	%r3801, %r3795, %r3770;
	add.s32 	%r5341, %r3801, %r3800;
	st.local.v4.u32 	[%rd5727+28], {%r183, %r3777, %r5343, %r5341};
	add.s32 	%r5339, %r5339, 4;
	add.s64 	%rd5727, %rd5727, 16;
	setp.ne.s32 	%p67, %r5339, 48;
	mov.u32 	%r5340, %r183;
	@%p67 bra 	$L__BB0_114;
	mov.u64 	%rd4464, K256;
	add.s64 	%rd5728, %rd4464, 8;
	mov.b32 	%r5344, 0;
	mov.u64 	%rd5729, %rd5733;
	mov.u32 	%r5345, %r5360;
	mov.u32 	%r5346, %r5359;
	mov.u32 	%r5347, %r5353;
	mov.u32 	%r5348, %r5354;
	mov.u32 	%r5349, %r5355;
	mov.u32 	%r5350, %r5356;
	mov.u32 	%r5351, %r5357;
	mov.u32 	%r5352, %r5358;
$L__BB0_116:
	shf.l.wrap.b32 	%r3803, %r5351, %r5351, 26;
	shf.l.wrap.b32 	%r3804, %r5351, %r5351, 21;
	xor.b32  	%r3805, %r3803, %r3804;
	shf.l.wrap.b32 	%r3806, %r5351, %r5351, 7;
	xor.b32  	%r3807, %r3805, %r3806;
	add.s32 	%r3808, %r5345, %r3807;
	xor.b32  	%r3809, %r5346, %r5352;
	and.b32  	%r3810, %r3809, %r5351;
	xor.b32  	%r3811, %r3810, %r5346;
	add.s32 	%r3812, %r3808, %r3811;
	ld.global.nc.u32 	%r3813, [%rd5728+-8];
	add.s32 	%r3814, %r3812, %r3813;
	ld.local.v4.u32 	{%r3815, %r3816, %r3817, %r3818}, [%rd5729];
	add.s32 	%r3819, %r3814, %r3815;
	shf.l.wrap.b32 	%r3820, %r5347, %r5347, 30;
	shf.l.wrap.b32 	%r3821, %r5347, %r5347, 19;
	xor.b32  	%r3822, %r3820, %r3821;
	shf.l.wrap.b32 	%r3823, %r5347, %r5347, 10;
	xor.b32  	%r3824, %r3822, %r3823;
	and.b32  	%r3825, %r5347, %r5348;
	or.b32  	%r3826, %r5347, %r5348;
	and.b32  	%r3827, %r3826, %r5349;
	or.b32  	%r3828, %r3827, %r3825;
	add.s32 	%r3829, %r3824, %r3828;
	add.s32 	%r5345, %r3819, %r5350;
	add.s32 	%r5350, %r3829, %r3819;
	shf.l.wrap.b32 	%r3830, %r5345, %r5345, 26;
	shf.l.wrap.b32 	%r3831, %r5345, %r5345, 21;
	xor.b32  	%r3832, %r3830, %r3831;
	shf.l.wrap.b32 	%r3833, %r5345, %r5345, 7;
	xor.b32  	%r3834, %r3832, %r3833;
	add.s32 	%r3835, %r5346, %r3834;
	xor.b32  	%r3836, %r5352, %r5351;
	and.b32  	%r3837, %r3836, %r5345;
	xor.b32  	%r3838, %r3837, %r5352;
	add.s32 	%r3839, %r3835, %r3838;
	ld.global.nc.u32 	%r3840, [%rd5728+-4];
	add.s32 	%r3841, %r3839, %r3840;
	add.s32 	%r3842, %r3841, %r3816;
	shf.l.wrap.b32 	%r3843, %r5350, %r5350, 30;
	shf.l.wrap.b32 	%r3844, %r5350, %r5350, 19;
	xor.b32  	%r3845, %r3843, %r3844;
	shf.l.wrap.b32 	%r3846, %r5350, %r5350, 10;
	xor.b32  	%r3847, %r3845, %r3846;
	and.b32  	%r3848, %r5350, %r5347;
	or.b32  	%r3849, %r5350, %r5347;
	and.b32  	%r3850, %r3849, %r5348;
	or.b32  	%r3851, %r3850, %r3848;
	add.s32 	%r3852, %r3847, %r3851;
	add.s32 	%r5346, %r3842, %r5349;
	add.s32 	%r5349, %r3852, %r3842;
	shf.l.wrap.b32 	%r3853, %r5346, %r5346, 26;
	shf.l.wrap.b32 	%r3854, %r5346, %r5346, 21;
	xor.b32  	%r3855, %r3853, %r3854;
	shf.l.wrap.b32 	%r3856, %r5346, %r5346, 7;
	xor.b32  	%r3857, %r3855, %r3856;
	add.s32 	%r3858, %r5352, %r3857;
	xor.b32  	%r3859, %r5351, %r5345;
	and.b32  	%r3860, %r3859, %r5346;
	xor.b32  	%r3861, %r3860, %r5351;
	add.s32 	%r3862, %r3858, %r3861;
	ld.global.nc.u32 	%r3863, [%rd5728];
	add.s32 	%r3864, %r3862, %r3863;
	add.s32 	%r3865, %r3864, %r3817;
	shf.l.wrap.b32 	%r3866, %r5349, %r5349, 30;
	shf.l.wrap.b32 	%r3867, %r5349, %r5349, 19;
	xor.b32  	%r3868, %r3866, %r3867;
	shf.l.wrap.b32 	%r3869, %r5349, %r5349, 10;
	xor.b32  	%r3870, %r3868, %r3869;
	and.b32  	%r3871, %r5349, %r5350;
	or.b32  	%r3872, %r5349, %r5350;
	and.b32  	%r3873, %r3872, %r5347;
	or.b32  	%r3874, %r3873, %r3871;
	add.s32 	%r3875, %r3870, %r3874;
	add.s32 	%r5352, %r3865, %r5348;
	add.s32 	%r5348, %r3875, %r3865;
	shf.l.wrap.b32 	%r3876, %r5352, %r5352, 26;
	shf.l.wrap.b32 	%r3877, %r5352, %r5352, 21;
	xor.b32  	%r3878, %r3876, %r3877;
	shf.l.wrap.b32 	%r3879, %r5352, %r5352, 7;
	xor.b32  	%r3880, %r3878, %r3879;
	add.s32 	%r3881, %r5351, %r3880;
	xor.b32  	%r3882, %r5345, %r5346;
	and.b32  	%r3883, %r3882, %r5352;
	xor.b32  	%r3884, %r3883, %r5345;
	add.s32 	%r3885, %r3881, %r3884;
	ld.global.nc.u32 	%r3886, [%rd5728+4];
	add.s32 	%r3887, %r3885, %r3886;
	add.s32 	%r3888, %r3887, %r3818;
	shf.l.wrap.b32 	%r3889, %r5348, %r5348, 30;
	shf.l.wrap.b32 	%r3890, %r5348, %r5348, 19;
	xor.b32  	%r3891, %r3889, %r3890;
	shf.l.wrap.b32 	%r3892, %r5348, %r5348, 10;
	xor.b32  	%r3893, %r3891, %r3892;
	and.b32  	%r3894, %r5348, %r5349;
	or.b32  	%r3895, %r5348, %r5349;
	and.b32  	%r3896, %r3895, %r5350;
	or.b32  	%r3897, %r3896, %r3894;
	add.s32 	%r3898, %r3893, %r3897;
	add.s32 	%r5351, %r3888, %r5347;
	add.s32 	%r5347, %r3898, %r3888;
	add.s32 	%r5344, %r5344, 4;
	add.s64 	%rd5729, %rd5729, 16;
	add.s64 	%rd5728, %rd5728, 16;
	setp.ne.s32 	%p68, %r5344, 64;
	@%p68 bra 	$L__BB0_116;
	add.s32 	%r5353, %r5353, %r5347;
	add.s32 	%r5354, %r5354, %r5348;
	st.local.v2.u32 	[%rd4+8], {%r5353, %r5354};
	add.s32 	%r5355, %r5355, %r5349;
	add.s32 	%r5356, %r5356, %r5350;
	st.local.v2.u32 	[%rd4+16], {%r5355, %r5356};
	add.s32 	%r5357, %r5357, %r5351;
	add.s32 	%r5358, %r5358, %r5352;
	st.local.v2.u32 	[%rd4+24], {%r5357, %r5358};
	add.s32 	%r5359, %r5359, %r5346;
	add.s32 	%r5360, %r5360, %r5345;
	st.local.v2.u32 	[%rd4+32], {%r5359, %r5360};
	mov.b32 	%r5361, 0;
$L__BB0_118:
	setp.eq.s32 	%p69, %r5361, 56;
	@%p69 bra 	$L__BB0_121;
	cvt.u64.u32 	%rd4466, %r5361;
	add.s64 	%rd4467, %rd4466, %rd4;
	add.s64 	%rd306, %rd4467, 40;
	sub.s32 	%r3900, 56, %r5361;
	cvt.u64.u32 	%rd307, %r3900;
	mov.b64 	%rd5730, 0;
$L__BB0_120:
	add.s64 	%rd4468, %rd306, %rd5730;
	mov.b16 	%rs1163, 0;
	st.local.u8 	[%rd4468], %rs1163;
	add.s64 	%rd5730, %rd5730, 1;
	setp.lt.u64 	%p70, %rd5730, %rd307;
	@%p70 bra 	$L__BB0_120;
$L__BB0_121:
	shl.b64 	%rd4469, %rd283, 3;
	st.local.u64 	[%rd4], %rd4469;
	shr.u64 	%rd4470, %rd283, 29;
	shr.u64 	%rd4471, %rd5720, 21;
	shr.u64 	%rd4472, %rd5720, 13;
	shr.u64 	%rd4473, %rd5720, 5;
	cvt.u32.u64 	%r3902, %rd4473;
	cvt.u32.u64 	%r3903, %rd4469;
	prmt.b32 	%r3904, %r3902, %r3903, 0x3340U;
	cvt.u32.u64 	%r3905, %rd4471;
	cvt.u32.u64 	%r3906, %rd4472;
	prmt.b32 	%r3907, %r3905, %r3906, 0x3340U;
	prmt.b32 	%r3908, %r3907, %r3904, 0x5410U;
	cvt.u32.u64 	%r5366, %rd4470;
	mov.b32 	%r5362, 0;
	prmt.b32 	%r3909, %r5362, %r5366, 0x3340U;
	prmt.b32 	%r3910, %r5362, 0, 0x3340U;
	prmt.b32 	%r3911, %r3910, %r3909, 0x5410U;
	st.local.v2.b32 	[%rd4+96], {%r3911, %r3908};
	ld.local.v2.b32 	{%r3912, %r3913}, [%rd4+40];
	bfe.u32 	%r3914, %r3913, 16, 8;
	cvt.u16.u32 	%rs1164, %r3914;
	bfe.u32 	%r3915, %r3913, 8, 8;
	bfe.u32 	%r3916, %r3913, 0, 8;
	bfe.u32 	%r3917, %r3912, 16, 8;
	cvt.u16.u32 	%rs1165, %r3917;
	bfe.u32 	%r3918, %r3912, 8, 8;
	bfe.u32 	%r3919, %r3912, 0, 8;
	shl.b32 	%r3920, %r3919, 24;
	shl.b32 	%r3921, %r3918, 16;
	and.b32  	%r3922, %r3921, 16711680;
	or.b32  	%r3923, %r3922, %r3920;
	and.b16  	%rs1166, %rs1165, 255;
	mul.wide.u16 	%r3924, %rs1166, 256;
	or.b32  	%r3925, %r3923, %r3924;
	bfe.u32 	%r3926, %r3912, 24, 8;
	or.b32  	%r5365, %r3925, %r3926;
	shl.b32 	%r3927, %r3916, 24;
	shl.b32 	%r3928, %r3915, 16;
	and.b32  	%r3929, %r3928, 16711680;
	or.b32  	%r3930, %r3929, %r3927;
	and.b16  	%rs1167, %rs1164, 255;
	mul.wide.u16 	%r3931, %rs1167, 256;
	or.b32  	%r3932, %r3930, %r3931;
	bfe.u32 	%r3933, %r3913, 24, 8;
	or.b32  	%r3934, %r3932, %r3933;
	ld.local.v2.b32 	{%r3935, %r3936}, [%rd4+48];
	bfe.u32 	%r3937, %r3936, 16, 8;
	cvt.u16.u32 	%rs1168, %r3937;
	bfe.u32 	%r3938, %r3936, 8, 8;
	bfe.u32 	%r3939, %r3936, 0, 8;
	bfe.u32 	%r3940, %r3935, 16, 8;
	cvt.u16.u32 	%rs1169, %r3940;
	bfe.u32 	%r3941, %r3935, 8, 8;
	bfe.u32 	%r3942, %r3935, 0, 8;
	shl.b32 	%r3943, %r3942, 24;
	shl.b32 	%r3944, %r3941, 16;
	and.b32  	%r3945, %r3944, 16711680;
	or.b32  	%r3946, %r3945, %r3943;
	and.b16  	%rs1170, %rs1169, 255;
	mul.wide.u16 	%r3947, %rs1170, 256;
	or.b32  	%r3948, %r3946, %r3947;
	bfe.u32 	%r3949, %r3935, 24, 8;
	or.b32  	%r3950, %r3948, %r3949;
	shl.b32 	%r3951, %r3939, 24;
	shl.b32 	%r3952, %r3938, 16;
	and.b32  	%r3953, %r3952, 16711680;
	or.b32  	%r3954, %r3953, %r3951;
	and.b16  	%rs1171, %rs1168, 255;
	mul.wide.u16 	%r3955, %rs1171, 256;
	or.b32  	%r3956, %r3954, %r3955;
	bfe.u32 	%r3957, %r3936, 24, 8;
	or.b32  	%r3958, %r3956, %r3957;
	st.local.v4.u32 	[%rd5733], {%r5365, %r3934, %r3950, %r3958};
	ld.local.v2.b32 	{%r3959, %r3960}, [%rd4+56];
	bfe.u32 	%r3961, %r3960, 16, 8;
	cvt.u16.u32 	%rs1172, %r3961;
	bfe.u32 	%r3962, %r3960, 8, 8;
	bfe.u32 	%r3963, %r3960, 0, 8;
	bfe.u32 	%r3964, %r3959, 16, 8;
	cvt.u16.u32 	%rs1173, %r3964;
	bfe.u32 	%r3965, %r3959, 8, 8;
	bfe.u32 	%r3966, %r3959, 0, 8;
	shl.b32 	%r3967, %r3966, 24;
	shl.b32 	%r3968, %r3965, 16;
	and.b32  	%r3969, %r3968, 16711680;
	or.b32  	%r3970, %r3969, %r3967;
	and.b16  	%rs1174, %rs1173, 255;
	mul.wide.u16 	%r3971, %rs1174, 256;
	or.b32  	%r3972, %r3970, %r3971;
	bfe.u32 	%r3973, %r3959, 24, 8;
	or.b32  	%r3974, %r3972, %r3973;
	shl.b32 	%r3975, %r3963, 24;
	shl.b32 	%r3976, %r3962, 16;
	and.b32  	%r3977, %r3976, 16711680;
	or.b32  	%r3978, %r3977, %r3975;
	and.b16  	%rs1175, %rs1172, 255;
	mul.wide.u16 	%r3979, %rs1175, 256;
	or.b32  	%r3980, %r3978, %r3979;
	bfe.u32 	%r3981, %r3960, 24, 8;
	or.b32  	%r3982, %r3980, %r3981;
	ld.local.v2.b32 	{%r3983, %r3984}, [%rd4+64];
	bfe.u32 	%r3985, %r3984, 16, 8;
	cvt.u16.u32 	%rs1176, %r3985;
	bfe.u32 	%r3986, %r3984, 8, 8;
	bfe.u32 	%r3987, %r3984, 0, 8;
	bfe.u32 	%r3988, %r3983, 16, 8;
	cvt.u16.u32 	%rs1177, %r3988;
	bfe.u32 	%r3989, %r3983, 8, 8;
	bfe.u32 	%r3990, %r3983, 0, 8;
	shl.b32 	%r3991, %r3990, 24;
	shl.b32 	%r3992, %r3989, 16;
	and.b32  	%r3993, %r3992, 16711680;
	or.b32  	%r3994, %r3993, %r3991;
	and.b16  	%rs1178, %rs1177, 255;
	mul.wide.u16 	%r3995, %rs1178, 256;
	or.b32  	%r3996, %r3994, %r3995;
	bfe.u32 	%r3997, %r3983, 24, 8;
	or.b32  	%r3998, %r3996, %r3997;
	shl.b32 	%r3999, %r3987, 24;
	shl.b32 	%r4000, %r3986, 16;
	and.b32  	%r4001, %r4000, 16711680;
	or.b32  	%r4002, %r4001, %r3999;
	and.b16  	%rs1179, %rs1176, 255;
	mul.wide.u16 	%r4003, %rs1179, 256;
	or.b32  	%r4004, %r4002, %r4003;
	bfe.u32 	%r4005, %r3984, 24, 8;
	or.b32  	%r4006, %r4004, %r4005;
	st.local.v4.u32 	[%rd5733+16], {%r3974, %r3982, %r3998, %r4006};
	ld.local.v2.b32 	{%r4007, %r4008}, [%rd4+72];
	bfe.u32 	%r4009, %r4008, 16, 8;
	cvt.u16.u32 	%rs1180, %r4009;
	bfe.u32 	%r4010, %r4008, 8, 8;
	bfe.u32 	%r4011, %r4008, 0, 8;
	bfe.u32 	%r4012, %r4007, 16, 8;
	cvt.u16.u32 	%rs1181, %r4012;
	bfe.u32 	%r4013, %r4007, 8, 8;
	bfe.u32 	%r4014, %r4007, 0, 8;
	shl.b32 	%r4015, %r4014, 24;
	shl.b32 	%r4016, %r4013, 16;
	and.b32  	%r4017, %r4016, 16711680;
	or.b32  	%r4018, %r4017, %r4015;
	and.b16  	%rs1182, %rs1181, 255;
	mul.wide.u16 	%r4019, %rs1182, 256;
	or.b32  	%r4020, %r4018, %r4019;
	bfe.u32 	%r4021, %r4007, 24, 8;
	or.b32  	%r4022, %r4020, %r4021;
	shl.b32 	%r4023, %r4011, 24;
	shl.b32 	%r4024, %r4010, 16;
	and.b32  	%r4025, %r4024, 16711680;
	or.b32  	%r4026, %r4025, %r4023;
	and.b16  	%rs1183, %rs1180, 255;
	mul.wide.u16 	%r4027, %rs1183, 256;
	or.b32  	%r4028, %r4026, %r4027;
	bfe.u32 	%r4029, %r4008, 24, 8;
	or.b32  	%r4030, %r4028, %r4029;
	ld.local.v2.b32 	{%r4031, %r4032}, [%rd4+80];
	bfe.u32 	%r4033, %r4032, 16, 8;
	cvt.u16.u32 	%rs1184, %r4033;
	bfe.u32 	%r4034, %r4032, 8, 8;
	bfe.u32 	%r4035, %r4032, 0, 8;
	bfe.u32 	%r4036, %r4031, 16, 8;
	cvt.u16.u32 	%rs1185, %r4036;
	bfe.u32 	%r4037, %r4031, 8, 8;
	bfe.u32 	%r4038, %r4031, 0, 8;
	shl.b32 	%r4039, %r4038, 24;
	shl.b32 	%r4040, %r4037, 16;
	and.b32  	%r4041, %r4040, 16711680;
	or.b32  	%r4042, %r4041, %r4039;
	and.b16  	%rs1186, %rs1185, 255;
	mul.wide.u16 	%r4043, %rs1186, 256;
	or.b32  	%r4044, %r4042, %r4043;
	bfe.u32 	%r4045, %r4031, 24, 8;
	or.b32  	%r4046, %r4044, %r4045;
	shl.b32 	%r4047, %r4035, 24;
	shl.b32 	%r4048, %r4034, 16;
	and.b32  	%r4049, %r4048, 16711680;
	or.b32  	%r4050, %r4049, %r4047;
	and.b16  	%rs1187, %rs1184, 255;
	mul.wide.u16 	%r4051, %rs1187, 256;
	or.b32  	%r4052, %r4050, %r4051;
	bfe.u32 	%r4053, %r4032, 24, 8;
	or.b32  	%r4054, %r4052, %r4053;
	st.local.v4.u32 	[%rd5733+32], {%r4022, %r4030, %r4046, %r4054};
	ld.local.v2.b32 	{%r4055, %r4056}, [%rd4+88];
	bfe.u32 	%r4057, %r4056, 16, 8;
	cvt.u16.u32 	%rs1188, %r4057;
	bfe.u32 	%r4058, %r4056, 8, 8;
	bfe.u32 	%r4059, %r4056, 0, 8;
	bfe.u32 	%r4060, %r4055, 16, 8;
	cvt.u16.u32 	%rs1189, %r4060;
	bfe.u32 	%r4061, %r4055, 8, 8;
	bfe.u32 	%r4062, %r4055, 0, 8;
	shl.b32 	%r4063, %r4062, 24;
	shl.b32 	%r4064, %r4061, 16;
	and.b32  	%r4065, %r4064, 16711680;
	or.b32  	%r4066, %r4065, %r4063;
	and.b16  	%rs1190, %rs1189, 255;
	mul.wide.u16 	%r4067, %rs1190, 256;
	or.b32  	%r4068, %r4066, %r4067;
	bfe.u32 	%r4069, %r4055, 24, 8;
	or.b32  	%r5363, %r4068, %r4069;
	shl.b32 	%r4070, %r4059, 24;
	shl.b32 	%r4071, %r4058, 16;
	and.b32  	%r4072, %r4071, 16711680;
	or.b32  	%r4073, %r4072, %r4070;
	and.b16  	%rs1191, %rs1188, 255;
	mul.wide.u16 	%r4074, %rs1191, 256;
	or.b32  	%r4075, %r4073, %r4074;
	bfe.u32 	%r4076, %r4056, 24, 8;
	or.b32  	%r4077, %r4075, %r4076;
	shl.b32 	%r4078, %r3905, 24;
	shl.b32 	%r4079, %r3906, 16;
	and.b32  	%r4080, %r4079, 16711680;
	or.b32  	%r4081, %r4080, %r4078;
	shl.b32 	%r4082, %r3902, 8;
	and.b32  	%r4083, %r4082, 65280;
	or.b32  	%r4084, %r4081, %r4083;
	and.b32  	%r4085, %r3903, 248;
	or.b32  	%r5364, %r4084, %r4085;
	st.local.v4.u32 	[%rd5733+48], {%r5363, %r4077, %r5366, %r5364};
	add.s64 	%rd5731, %rd5733, 36;
$L__BB0_122:
	shf.l.wrap.b32 	%r4086, %r5366, %r5366, 15;
	shf.l.wrap.b32 	%r4087, %r5366, %r5366, 13;
	xor.b32  	%r4088, %r4086, %r4087;
	shr.u32 	%r4089, %r5366, 10;
	xor.b32  	%r4090, %r4088, %r4089;
	ld.local.u32 	%r4091, [%rd5731];
	add.s32 	%r4092, %r4090, %r4091;
	ld.local.u32 	%r4093, [%rd5731+-32];
	shf.l.wrap.b32 	%r4094, %r4093, %r4093, 25;
	shf.l.wrap.b32 	%r4095, %r4093, %r4093, 14;
	xor.b32  	%r4096, %r4094, %r4095;
	shr.u32 	%r4097, %r4093, 3;
	xor.b32  	%r4098, %r4096, %r4097;
	add.s32 	%r4099, %r4092, %r5365;
	add.s32 	%r232, %r4099, %r4098;
	shf.l.wrap.b32 	%r4100, %r5364, %r5364, 15;
	shf.l.wrap.b32 	%r4101, %r5364, %r5364, 13;
	xor.b32  	%r4102, %r4100, %r4101;
	shr.u32 	%r4103, %r5364, 10;
	xor.b32  	%r4104, %r4102, %r4103;
	ld.local.v2.u32 	{%r4105, %r4106}, [%rd5731+4];
	add.s32 	%r4107, %r4104, %r4105;
	ld.local.v2.u32 	{%r4108, %r4109}, [%rd5731+-28];
	shf.l.wrap.b32 	%r4110, %r4108, %r4108, 25;
	shf.l.wrap.b32 	%r4111, %r4108, %r4108, 14;
	xor.b32  	%r4112, %r4110, %r4111;
	shr.u32 	%r4113, %r4108, 3;
	xor.b32  	%r4114, %r4112, %r4113;
	add.s32 	%r4115, %r4107, %r4093;
	add.s32 	%r4116, %r4115, %r4114;
	shf.l.wrap.b32 	%r4117, %r232, %r232, 15;
	shf.l.wrap.b32 	%r4118, %r232, %r232, 13;
	xor.b32  	%r4119, %r4117, %r4118;
	shr.u32 	%r4120, %r232, 10;
	xor.b32  	%r4121, %r4119, %r4120;
	add.s32 	%r4122, %r4121, %r4106;
	shf.l.wrap.b32 	%r4123, %r4109, %r4109, 25;
	shf.l.wrap.b32 	%r4124, %r4109, %r4109, 14;
	xor.b32  	%r4125, %r4123, %r4124;
	shr.u32 	%r4126, %r4109, 3;
	xor.b32  	%r4127, %r4125, %r4126;
	add.s32 	%r4128, %r4122, %r4108;
	add.s32 	%r5366, %r4128, %r4127;
	shf.l.wrap.b32 	%r4129, %r4116, %r4116, 15;
	shf.l.wrap.b32 	%r4130, %r4116, %r4116, 13;
	xor.b32  	%r4131, %r4129, %r4130;
	shr.u32 	%r4132, %r4116, 10;
	xor.b32  	%r4133, %r4131, %r4132;
	add.s32 	%r4134, %r4133, %r5363;
	ld.local.u32 	%r5365, [%rd5731+-20];
	shf.l.wrap.b32 	%r4135, %r5365, %r5365, 25;
	shf.l.wrap.b32 	%r4136, %r5365, %r5365, 14;
	xor.b32  	%r4137, %r4135, %r4136;
	shr.u32 	%r4138, %r5365, 3;
	xor.b32  	%r4139, %r4137, %r4138;
	add.s32 	%r4140, %r4134, %r4109;
	add.s32 	%r5364, %r4140, %r4139;
	st.local.v4.u32 	[%rd5731+28], {%r232, %r4116, %r5366, %r5364};
	add.s32 	%r5362, %r5362, 4;
	add.s64 	%rd5731, %rd5731, 16;
	setp.ne.s32 	%p71, %r5362, 48;
	mov.u32 	%r5363, %r232;
	@%p71 bra 	$L__BB0_122;
	mov.u64 	%rd4475, K256;
	add.s64 	%rd5732, %rd4475, 8;
	mov.b32 	%r5367, 0;
	mov.u32 	%r5368, %r5360;
	mov.u32 	%r5369, %r5359;
	mov.u32 	%r5370, %r5353;
	mov.u32 	%r5371, %r5354;
	mov.u32 	%r5372, %r5355;
	mov.u32 	%r5373, %r5356;
	mov.u32 	%r5374, %r5357;
	mov.u32 	%r5375, %r5358;
$L__BB0_124:
	shf.l.wrap.b32 	%r4142, %r5374, %r5374, 26;
	shf.l.wrap.b32 	%r4143, %r5374, %r5374, 21;
	xor.b32  	%r4144, %r4142, %r4143;
	shf.l.wrap.b32 	%r4145, %r5374, %r5374, 7;
	xor.b32  	%r4146, %r4144, %r4145;
	add.s32 	%r4147, %r5368, %r4146;
	xor.b32  	%r4148, %r5369, %r5375;
	and.b32  	%r4149, %r4148, %r5374;
	xor.b32  	%r4150, %r4149, %r5369;
	add.s32 	%r4151, %r4147, %r4150;
	ld.global.nc.u32 	%r4152, [%rd5732+-8];
	add.s32 	%r4153, %r4151, %r4152;
	ld.local.v4.u32 	{%r4154, %r4155, %r4156, %r4157}, [%rd5733];
	add.s32 	%r4158, %r4153, %r4154;
	shf.l.wrap.b32 	%r4159, %r5370, %r5370, 30;
	shf.l.wrap.b32 	%r4160, %r5370, %r5370, 19;
	xor.b32  	%r4161, %r4159, %r4160;
	shf.l.wrap.b32 	%r4162, %r5370, %r5370, 10;
	xor.b32  	%r4163, %r4161, %r4162;
	and.b32  	%r4164, %r5370, %r5371;
	or.b32  	%r4165, %r5370, %r5371;
	and.b32  	%r4166, %r4165, %r5372;
	or.b32  	%r4167, %r4166, %r4164;
	add.s32 	%r4168, %r4163, %r4167;
	add.s32 	%r5368, %r4158, %r5373;
	add.s32 	%r5373, %r4168, %r4158;
	shf.l.wrap.b32 	%r4169, %r5368, %r5368, 26;
	shf.l.wrap.b32 	%r4170, %r5368, %r5368, 21;
	xor.b32  	%r4171, %r4169, %r4170;
	shf.l.wrap.b32 	%r4172, %r5368, %r5368, 7;
	xor.b32  	%r4173, %r4171, %r4172;
	add.s32 	%r4174, %r5369, %r4173;
	xor.b32  	%r4175, %r5375, %r5374;
	and.b32  	%r4176, %r4175, %r5368;
	xor.b32  	%r4177, %r4176, %r5375;
	add.s32 	%r4178, %r4174, %r4177;
	ld.global.nc.u32 	%r4179, [%rd5732+-4];
	add.s32 	%r4180, %r4178, %r4179;
	add.s32 	%r4181, %r4180, %r4155;
	shf.l.wrap.b32 	%r4182, %r5373, %r5373, 30;
	shf.l.wrap.b32 	%r4183, %r5373, %r5373, 19;
	xor.b32  	%r4184, %r4182, %r4183;
	shf.l.wrap.b32 	%r4185, %r5373, %r5373, 10;
	xor.b32  	%r4186, %r4184, %r4185;
	and.b32  	%r4187, %r5373, %r5370;
	or.b32  	%r4188, %r5373, %r5370;
	and.b32  	%r4189, %r4188, %r5371;
	or.b32  	%r4190, %r4189, %r4187;
	add.s32 	%r4191, %r4186, %r4190;
	add.s32 	%r5369, %r4181, %r5372;
	add.s32 	%r5372, %r4191, %r4181;
	shf.l.wrap.b32 	%r4192, %r5369, %r5369, 26;
	shf.l.wrap.b32 	%r4193, %r5369, %r5369, 21;
	xor.b32  	%r4194, %r4192, %r4193;
	shf.l.wrap.b32 	%r4195, %r5369, %r5369, 7;
	xor.b32  	%r4196, %r4194, %r4195;
	add.s32 	%r4197, %r5375, %r4196;
	xor.b32  	%r4198, %r5374, %r5368;
	and.b32  	%r4199, %r4198, %r5369;
	xor.b32  	%r4200, %r4199, %r5374;
	add.s32 	%r4201, %r4197, %r4200;
	ld.global.nc.u32 	%r4202, [%rd5732];
	add.s32 	%r4203, %r4201, %r4202;
	add.s32 	%r4204, %r4203, %r4156;
	shf.l.wrap.b32 	%r4205, %r5372, %r5372, 30;
	shf.l.wrap.b32 	%r4206, %r5372, %r5372, 19;
	xor.b32  	%r4207, %r4205, %r4206;
	shf.l.wrap.b32 	%r4208, %r5372, %r5372, 10;
	xor.b32  	%r4209, %r4207, %r4208;
	and.b32  	%r4210, %r5372, %r5373;
	or.b32  	%r4211, %r5372, %r5373;
	and.b32  	%r4212, %r4211, %r5370;
	or.b32  	%r4213, %r4212, %r4210;
	add.s32 	%r4214, %r4209, %r4213;
	add.s32 	%r5375, %r4204, %r5371;
	add.s32 	%r5371, %r4214, %r4204;
	shf.l.wrap.b32 	%r4215, %r5375, %r5375, 26;
	shf.l.wrap.b32 	%r4216, %r5375, %r5375, 21;
	xor.b32  	%r4217, %r4215, %r4216;
	shf.l.wrap.b32 	%r4218, %r5375, %r5375, 7;
	xor.b32  	%r4219, %r4217, %r4218;
	add.s32 	%r4220, %r5374, %r4219;
	xor.b32  	%r4221, %r5368, %r5369;
	and.b32  	%r4222, %r4221, %r5375;
	xor.b32  	%r4223, %r4222, %r5368;
	add.s32 	%r4224, %r4220, %r4223;
	ld.global.nc.u32 	%r4225, [%rd5732+4];
	add.s32 	%r4226, %r4224, %r4225;
	add.s32 	%r4227, %r4226, %r4157;
	shf.l.wrap.b32 	%r4228, %r5371, %r5371, 30;
	shf.l.wrap.b32 	%r4229, %r5371, %r5371, 19;
	xor.b32  	%r4230, %r4228, %r4229;
	shf.l.wrap.b32 	%r4231, %r5371, %r5371, 10;
	xor.b32  	%r4232, %r4230, %r4231;
	and.b32  	%r4233, %r5371, %r5372;
	or.b32  	%r4234, %r5371, %r5372;
	and.b32  	%r4235, %r4234, %r5373;
	or.b32  	%r4236, %r4235, %r4233;
	add.s32 	%r4237, %r4232, %r4236;
	add.s32 	%r5374, %r4227, %r5370;
	add.s32 	%r5370, %r4237, %r4227;
	add.s32 	%r5367, %r5367, 4;
	add.s64 	%rd5733, %rd5733, 16;
	add.s64 	%rd5732, %rd5732, 16;
	setp.ne.s32 	%p72, %r5367, 64;
	@%p72 bra 	$L__BB0_124;
	cvta.to.local.u64 	%rd4478, %rd4421;
	add.s32 	%r4238, %r5353, %r5370;
	add.s32 	%r4239, %r5354, %r5371;
	add.s32 	%r4240, %r5355, %r5372;
	add.s32 	%r4241, %r5356, %r5373;
	add.s32 	%r4242, %r5357, %r5374;
	add.s32 	%r4243, %r5358, %r5375;
	add.s32 	%r4244, %r5359, %r5369;
	add.s32 	%r4245, %r5360, %r5368;
	shr.u32 	%r4246, %r4238, 24;
	shr.u32 	%r4247, %r4238, 16;
	shr.u32 	%r4248, %r4238, 8;
	shr.u32 	%r4249, %r4239, 24;
	shr.u32 	%r4250, %r4239, 16;
	shr.u32 	%r4251, %r4239, 8;
	shr.u32 	%r4252, %r4240, 24;
	shr.u32 	%r4253, %r4240, 16;
	shr.u32 	%r4254, %r4240, 8;
	shr.u32 	%r4255, %r4241, 24;
	shr.u32 	%r4256, %r4241, 16;
	shr.u32 	%r4257, %r4241, 8;
	shr.u32 	%r4258, %r4242, 24;
	shr.u32 	%r4259, %r4242, 16;
	shr.u32 	%r4260, %r4242, 8;
	shr.u32 	%r4261, %r4243, 24;
	shr.u32 	%r4262, %r4243, 16;
	shr.u32 	%r4263, %r4243, 8;
	shr.u32 	%r4264, %r4244, 24;
	shr.u32 	%r4265, %r4244, 16;
	shr.u32 	%r4266, %r4244, 8;
	shr.u32 	%r4267, %r4245, 24;
	shr.u32 	%r4268, %r4245, 16;
	shr.u32 	%r4269, %r4245, 8;
	mov.b64 	%rd4479, 0;
	st.local.u64 	[%rd4], %rd4479;
	mov.b32 	%r4270, -1150833019;
	mov.b32 	%r4271, 1779033703;
	st.local.v2.u32 	[%rd4+8], {%r4271, %r4270};
	mov.b32 	%r4272, -1521486534;
	mov.b32 	%r4273, 1013904242;
	st.local.v2.u32 	[%rd4+16], {%r4273, %r4272};
	mov.b32 	%r4274, -1694144372;
	mov.b32 	%r4275, 1359893119;
	st.local.v2.u32 	[%rd4+24], {%r4275, %r4274};
	mov.b32 	%r4276, 1541459225;
	mov.b32 	%r4277, 528734635;
	st.local.v2.u32 	[%rd4+32], {%r4277, %r4276};
	mov.u64 	%rd4480, $str$7;
	cvta.global.u64 	%rd4481, %rd4480;
	{ // callseq 86, 0
	.param .b64 param0;
	st.param.b64 	[param0], %rd4481;
	.param .b64 param1;
	st.param.b64 	[param1], 0;
	.param .b32 retval0;
	call.uni (retval0), 
	vprintf, 
	(
	param0, 
	param1
	);
	ld.param.b32 	%r4278, [retval0];
	} // callseq 86
	st.local.u32 	[%rd4478], %r4246;
	cvta.global.u64 	%rd4483, %rd4426;
	st.local.u64 	[%rd4478+8], %rd4483;
	cvta.global.u64 	%rd4485, %rd4428;
	{ // callseq 87, 0
	.param .b64 param0;
	st.param.b64 	[param0], %rd4485;
	.param .b64 param1;
	st.param.b64 	[param1], %rd4421;
	.param .b32 retval0;
	call.uni (retval0), 
	vprintf, 
	(
	param0, 
	param1
	);
	ld.param.b32 	%r4280, [retval0];
	} // callseq 87
	and.b32  	%r4282, %r4247, 255;
	st.local.u32 	[%rd4478], %r4282;
	st.local.u64 	[%rd4478+8], %rd4483;
	{ // callseq 88, 0
	.param .b64 param0;
	st.param.b64 	[param0], %rd4485;
	.param .b64 param1;
	st.param.b64 	[param1], %rd4421;
	.param .b32 retval0;
	call.uni (retval0), 
	vprintf, 
	(
	param0, 
	param1
	);
	ld.param.b32 	%r4283, [retval0];
	} // callseq 88
	and.b32  	%r4285, %r4248, 255;
	st.local.u32 	[%rd4478], %r4285;
	st.local.u64 	[%rd4478+8], %rd4483;
	{ // callseq 89, 0
	.param .b64 param0;
	st.param.b64 	[param0], %rd4485;
	.param .b64 param1;
	st.param.b64 	[param1], %rd4421;
	.param .b32 retval0;
	call.uni (retval0), 
	vprintf, 
	(
	param0, 
	param1
	);
	ld.param.b32 	%r4286, [retval0];
	} // callseq 89
	and.b32  	%r4288, %r4238, 255;
	st.local.u32 	[%rd4478], %r4288;
	cvta.global.u64 	%rd4487, %rd4431;
	st.local.u64 	[%rd4478+8], %rd4487;
	{ // callseq 90, 0
	.param .b64 param0;
	st.param.b64 	[param0], %rd4485;
	.param .b64 param1;
	st.param.b64 	[param1], %rd4421;
	.param .b32 retval0;
	call.uni (retval0), 
	vprintf, 
	(
	param0, 
	param1
	);
	ld.param.b32 	%r4289, [retval0];
	} // callseq 90
	st.local.u32 	[%rd4478], %r4249;
	st.local.u64 	[%rd4478+8], %rd4483;
	{ // callseq 91, 0
	.param .b64 param0;
	st.param.b64 	[param0], %rd4485;
	.param .b64 param1;
	st.param.b64 	[param1], %rd4421;
	.param .b32 retval0;
	call.uni (retval0), 
	vprintf, 
	(
	param0, 
	param1
	);
	ld.param.b32 	%r4291, [retval0];
	} // callseq 91
	and.b32  	%r4293, %r4250, 255;
	st.local.u32 	[%rd4478], %r4293;
	st.local.u64 	[%rd4478+8], %rd4483;
	{ // callseq 92, 0
	.param .b64 param0;
	st.param.b64 	[param0], %rd4485;
	.param .b64 param1;
	st.param.b64 	[param1], %rd4421;
	.param .b32 retval0;
	call.uni (retval0), 
	vprintf, 
	(
	param0, 
	param1
	);
	ld.param.b32 	%r4294, [retval0];
	} // callseq 92
	and.b32  	%r4296, %r4251, 255;
	st.local.u32 	[%rd4478], %r4296;
	st.local.u64 	[%rd4478+8], %rd4483;
	{ // callseq 93, 0
	.param .b64 param0;
	st.param.b64 	[param0], %rd4485;
	.param .b64 param1;
	st.param.b64 	[param1], %rd4421;
	.param .b32 retval0;
	call.uni (retval0), 
	vprintf, 
	(
	param0, 
	param1
	);
	ld.param.b32 	%r4297, [retval0];
	} // callseq 93
	and.b32  	%r4299, %r4239, 255;
	st.local.u32 	[%rd4478], %r4299;
	st.local.u64 	[%rd4478+8], %rd4487;
	{ // callseq 94, 0
	.param .b64 param0;
	st.param.b64 	[param0], %rd4485;
	.param .b64 param1;
	st.param.b64 	[param1], %rd4421;
	.param .b32 retval0;
	call.uni (retval0), 
	vprintf, 
	(
	param0, 
	param1
	);
	ld.param.b32 	%r4300, [retval0];
	} // callseq 94
	st.local.u32 	[%rd4478], %r4252;
	st.local.u64 	[%rd4478+8], %rd4483;
	{ // callseq 95, 0
	.param .b64 param0;
	st.param.b64 	[param0], %rd4485;
	.param .b64 param1;
	st.param.b64 	[param1], %rd4421;
	.param .b32 retval0;
	call.uni (retval0), 
	vprintf, 
	(
	param0, 
	param1
	);
	ld.param.b32 	%r4302, [retval0];
	} // callseq 95
	and.b32  	%r4304, %r4253, 255;
	st.local.u32 	[%rd4478], %r4304;
	st.local.u64 	[%rd4478+8], %rd4483;
	{ // callseq 96, 0
	.param .b64 param0;
	st.param.b64 	[param0], %rd4485;
	.param .b64 param1;
	st.param.b64 	[param1], %rd4421;
	.param .b32 retval0;
	call.uni (retval0), 
	vprintf, 
	(
	param0, 
	param1
	);
	ld.param.b32 	%r4305, [retval0];
	} // callseq 96
	and.b32  	%r4307, %r4254, 255;
	st.local.u32 	[%rd4478], %r4307;
	st.local.u64 	[%rd4478+8], %rd4483;
	{ // callseq 97, 0
	.param .b64 param0;
	st.param.b64 	[param0], %rd4485;
	.param .b64 param1;
	st.param.b64 	[param1], %rd4421;
	.param .b32 retval0;
	call.uni (retval0), 
	vprintf, 
	(
	param0, 
	param1
	);
	ld.param.b32 	%r4308, [retval0];
	} // callseq 97
	and.b32  	%r4310, %r4240, 255;
	st.local.u32 	[%rd4478], %r4310;
	st.local.u64 	[%rd4478+8], %rd4487;
	{ // callseq 98, 0
	.param .b64 param0;
	st.param.b64 	[param0], %rd4485;
	.param .b64 param1;
	st.param.b64 	[param1], %rd4421;
	.param .b32 retval0;
	call.uni (retval0), 
	vprintf, 
	(
	param0, 
	param1
	);
	ld.param.b32 	%r4311, [retval0];
	} // callseq 98
	st.local.u32 	[%rd4478], %r4255;
	st.local.u64 	[%rd4478+8], %rd4483;
	{ // callseq 99, 0
	.param .b64 param0;
	st.param.b64 	[param0], %rd4485;
	.param .b64 param1;
	st.param.b64 	[param1], %rd4421;
	.param .b32 retval0;
	call.uni (retval0), 
	vprintf, 
	(
	param0, 
	param1
	);
	ld.param.b32 	%r4313, [retval0];
	} // callseq 99
	and.b32  	%r4315, %r4256, 255;
	st.local.u32 	[%rd4478], %r4315;
	st.local.u64 	[%rd4478+8], %rd4483;
	{ // callseq 100, 0
	.param .b64 param0;
	st.param.b64 	[param0], %rd4485;
	.param .b64 param1;
	st.param.b64 	[param1], %rd4421;
	.param .b32 retval0;
	call.uni (retval0), 
	vprintf, 
	(
	param0, 
	param1
	);
	ld.param.b32 	%r4316, [retval0];
	} // callseq 100
	and.b32  	%r4318, %r4257, 255;
	st.local.u32 	[%rd4478], %r4318;
	st.local.u64 	[%rd4478+8], %rd4483;
	{ // callseq 101, 0
	.param .b64 param0;
	st.param.b64 	[param0], %rd4485;
	.param .b64 param1;
	st.param.b64 	[param1], %rd4421;
	.param .b32 retval0;
	call.uni (retval0), 
	vprintf, 
	(
	param0, 
	param1
	);
	ld.param.b32 	%r4319, [retval0];
	} // callseq 101
	and.b32  	%r4321, %r4241, 255;
	st.local.u32 	[%rd4478], %r4321;
	st.local.u64 	[%rd4478+8], %rd4487;
	{ // callseq 102, 0
	.param .b64 param0;
	st.param.b64 	[param0], %rd4485;
	.param .b64 param1;
	st.param.b64 	[param1], %rd4421;
	.param .b32 retval0;
	call.uni (retval0), 
	vprintf, 
	(
	param0, 
	param1
	);
	ld.param.b32 	%r4322, [retval0];
	} // callseq 102
	st.local.u32 	[%rd4478], %r4258;
	st.local.u64 	[%rd4478+8], %rd4483;
	{ // callseq 103, 0
	.param .b64 param0;
	st.param.b64 	[param0], %rd4485;
	.param .b64 param1;
	st.param.b64 	[param1], %rd4421;
	.param .b32 retval0;
	call.uni (retval0), 
	vprintf, 
	(
	param0, 
	param1
	);
	ld.param.b32 	%r4324, [retval0];
	} // callseq 103
	and.b32  	%r4326, %r4259, 255;
	st.local.u32 	[%rd4478], %r4326;
	st.local.u64 	[%rd4478+8], %rd4483;
	{ // callseq 104, 0
	.param .b64 param0;
	st.param.b64 	[param0], %rd4485;
	.param .b64 param1;
	st.param.b64 	[param1], %rd4421;
	.param .b32 retval0;
	call.uni (retval0), 
	vprintf, 
	(
	param0, 
	param1
	);
	ld.param.b32 	%r4327, [retval0];
	} // callseq 104
	and.b32  	%r4329, %r4260, 255;
	st.local.u32 	[%rd4478], %r4329;
	st.local.u64 	[%rd4478+8], %rd4483;
	{ // callseq 105, 0
	.param .b64 param0;
	st.param.b64 	[param0], %rd4485;
	.param .b64 param1;
	st.param.b64 	[param1], %rd4421;
	.param .b32 retval0;
	call.uni (retval0), 
	vprintf, 
	(
	param0, 
	param1
	);
	ld.param.b32 	%r4330, [retval0];
	} // callseq 105
	and.b32  	%r4332, %r4242, 255;
	st.local.u32 	[%rd4478], %r4332;
	st.local.u64 	[%rd4478+8], %rd4487;
	{ // callseq 106, 0
	.param .b64 param0;
	st.param.b64 	[param0], %rd4485;
	.param .b64 param1;
	st.param.b64 	[param1], %rd4421;
	.param .b32 retval0;
	call.uni (retval0), 
	vprintf, 
	(
	param0, 
	param1
	);
	ld.param.b32 	%r4333, [retval0];
	} // callseq 106
	st.local.u32 	[%rd4478], %r4261;
	st.local.u64 	[%rd4478+8], %rd4483;
	{ // callseq 107, 0
	.param .b64 param0;
	st.param.b64 	[param0], %rd4485;
	.param .b64 param1;
	st.param.b64 	[param1], %rd4421;
	.param .b32 retval0;
	call.uni (retval0), 
	vprintf, 
	(
	param0, 
	param1
	);
	ld.param.b32 	%r4335, [retval0];
	} // callseq 107
	and.b32  	%r4337, %r4262, 255;
	st.local.u32 	[%rd4478], %r4337;
	st.local.u64 	[%rd4478+8], %rd4483;
	{ // callseq 108, 0
	.param .b64 param0;
	st.param.b64 	[param0], %rd4485;
	.param .b64 param1;
	st.param.b64 	[param1], %rd4421;
	.param .b32 retval0;
	call.uni (retval0), 
	vprintf, 
	(
	param0, 
	param1
	);
	ld.param.b32 	%r4338, [retval0];
	} // callseq 108
	and.b32  	%r4340, %r4263, 255;
	st.local.u32 	[%rd4478], %r4340;
	st.local.u64 	[%rd4478+8], %rd4483;
	{ // callseq 109, 0
	.param .b64 param0;
	st.param.b64 	[param0], %rd4485;
	.param .b64 param1;
	st.param.b64 	[param1], %rd4421;
	.param .b32 retval0;
	call.uni (retval0), 
	vprintf, 
	(
	param0, 
	param1
	);
	ld.param.b32 	%r4341, [retval0];
	} // callseq 109
	and.b32  	%r4343, %r4243, 255;
	st.local.u32 	[%rd4478], %r4343;
	st.local.u64 	[%rd4478+8], %rd4487;
	{ // callseq 110, 0
	.param .b64 param0;
	st.param.b64 	[param0], %rd4485;
	.param .b64 param1;
	st.param.b64 	[param1], %rd4421;
	.param .b32 retval0;
	call.uni (retval0), 
	vprintf, 
	(
	param0, 
	param1
	);
	ld.param.b32 	%r4344, [retval0];
	} // callseq 110
	st.local.u32 	[%rd4478], %r4264;
	st.local.u64 	[%rd4478+8], %rd4483;
	{ // callseq 111, 0
	.param .b64 param0;
	st.param.b64 	[param0], %rd4485;
	.param .b64 param1;
	st.param.b64 	[param1], %rd4421;
	.param .b32 retval0;
	call.uni (retval0), 
	vprintf, 
	(
	param0, 
	param1
	);
	ld.param.b32 	%r4346, [retval0];
	} // callseq 111
	and.b32  	%r4348, %r4265, 255;
	st.local.u32 	[%rd4478], %r4348;
	st.local.u64 	[%rd4478+8], %rd4483;
	{ // callseq 112, 0
	.param .b64 param0;
	st.param.b64 	[param0], %rd4485;
	.param .b64 param1;
	st.param.b64 	[param1], %rd4421;
	.param .b32 retval0;
	call.uni (retval0), 
	vprintf, 
	(
	param0, 
	param1
	);
	ld.param.b32 	%r4349, [retval0];
	} // callseq 112
	and.b32  	%r4351, %r4266, 255;
	st.local.u32 	[%rd4478], %r4351;
	st.local.u64 	[%rd4478+8], %rd4483;
	{ // callseq 113, 0
	.param .b64 param0;
	st.param.b64 	[param0], %rd4485;
	.param .b64 param1;
	st.param.b64 	[param1], %rd4421;
	.param .b32 retval0;
	call.uni (retval0), 
	vprintf, 
	(
	param0, 
	param1
	);
	ld.param.b32 	%r4352, [retval0];
	} // callseq 113
	and.b32  	%r4354, %r4244, 255;
	st.local.u32 	[%rd4478], %r4354;
	st.local.u64 	[%rd4478+8], %rd4487;
	{ // callseq 114, 0
	.param .b64 param0;
	st.param.b64 	[param0], %rd4485;
	.param .b64 param1;
	st.param.b64 	[param1], %rd4421;
	.param .b32 retval0;
	call.uni (retval0), 
	vprintf, 
	(
	param0, 
	param1
	);
	ld.param.b32 	%r4355, [retval0];
	} // callseq 114
	st.local.u32 	[%rd4478], %r4267;
	st.local.u64 	[%rd4478+8], %rd4483;
	{ // callseq 115, 0
	.param .b64 param0;
	st.param.b64 	[param0], %rd4485;
	.param .b64 param1;
	st.param.b64 	[param1], %rd4421;
	.param .b32 retval0;
	call.uni (retval0), 
	vprintf, 
	(
	param0, 
	param1
	);
	ld.param.b32 	%r4357, [retval0];
	} // callseq 115
	and.b32  	%r4359, %r4268, 255;
	st.local.u32 	[%rd4478], %r4359;
	st.local.u64 	[%rd4478+8], %rd4483;
	{ // callseq 116, 0
	.param .b64 param0;
	st.param.b64 	[param0], %rd4485;
	.param .b64 param1;
	st.param.b64 	[param1], %rd4421;
	.param .b32 retval0;
	call.uni (retval0), 
	vprintf, 
	(
	param0, 
	param1
	);
	ld.param.b32 	%r4360, [retval0];
	} // callseq 116
	and.b32  	%r4362, %r4269, 255;
	st.local.u32 	[%rd4478], %r4362;
	st.local.u64 	[%rd4478+8], %rd4483;
	{ // callseq 117, 0
	.param .b64 param0;
	st.param.b64 	[param0], %rd4485;
	.param .b64 param1;
	st.param.b64 	[param1], %rd4421;
	.param .b32 retval0;
	call.uni (retval0), 
	vprintf, 
	(
	param0, 
	param1
	);
	ld.param.b32 	%r4363, [retval0];
	} // callseq 117
	and.b32  	%r4365, %r4245, 255;
	st.local.u32 	[%rd4478], %r4365;
	st.local.u64 	[%rd4478+8], %rd4483;
	{ // callseq 118, 0
	.param .b64 param0;
	st.param.b64 	[param0], %rd4485;
	.param .b64 param1;
	st.param.b64 	[param1], %rd4421;
	.param .b32 retval0;
	call.uni (retval0), 
	vprintf, 
	(
	param0, 
	param1
	);
	ld.param.b32 	%r4366, [retval0];
	} // callseq 118
	cvta.global.u64 	%rd4489, %rd4438;
	{ // callseq 119, 0
	.param .b64 param0;
	st.param.b64 	[param0], %rd4489;
	.param .b64 param1;
	st.param.b64 	[param1], 0;
	.param .b32 retval0;
	call.uni (retval0), 
	vprintf, 
	(
	param0, 
	param1
	);
	ld.param.b32 	%r4368, [retval0];
	} // callseq 119
	add.u64 	%rd4490, %SP, 0;
	add.u64 	%rd4491, %SPL, 0;
	mov.b32 	%r4370, 64;
	st.local.u32 	[%rd4491], %r4370;
	mov.u64 	%rd4492, $str$9;
	cvta.global.u64 	%rd4493, %rd4492;
	{ // callseq 120, 0
	.param .b64 param0;
	st.param.b64 	[param0], %rd4493;
	.param .b64 param1;
	st.param.b64 	[param1], %rd4490;
	.param .b32 retval0;
	call.uni (retval0), 
	vprintf, 
	(
	param0, 
	param1
	);
	ld.param.b32 	%r4371, [retval0];
	} // callseq 120
	mov.b64 	%rd5734, 89;
$L__BB0_126:
	add.s64 	%rd4494, %rd2, %rd5734;
	mov.b16 	%rs1192, 0;
	st.local.u8 	[%rd4494], %rs1192;
	add.s64 	%rd318, %rd5734, 1;
	add.s64 	%rd4495, %rd5734, -89;
	setp.lt.u64 	%p73, %rd4495, 38;
	mov.u64 	%rd5734, %rd318;
	@%p73 bra 	$L__BB0_126;
	add.s64 	%rd5780, %rd5785, 72;
	mov.b32 	%r4374, 2083665203;
	mov.b32 	%r4375, 1059599646;
	st.local.v2.b32 	[%rd2], {%r4375, %r4374};
	mov.b32 	%r4376, 1549556828;
	mov.b32 	%r4377, 943274287;
	st.local.v2.b32 	[%rd2+8], {%r4377, %r4376};
	st.local.v2.b32 	[%rd2+16], {%r4376, %r4376};
	st.local.v2.b32 	[%rd2+24], {%r4376, %r4376};
	st.local.v2.b32 	[%rd2+32], {%r4376, %r4376};
	st.local.v2.b32 	[%rd2+40], {%r4376, %r4376};
	st.local.v2.b32 	[%rd2+48], {%r4376, %r4376};
	st.local.v2.b32 	[%rd2+56], {%r4376, %r4376};
	st.local.v2.b32 	[%rd2+64], {%r4376, %r4376};
	st.local.v2.b32 	[%rd2+72], {%r4376, %r4376};
	st.local.v2.b32 	[%rd2+80], {%r4376, %r4376};
	st.local.v2.b32 	[%rd2+88], {%r4376, %r4376};
	st.local.v2.b32 	[%rd2+96], {%r4376, %r4376};
	st.local.v2.b32 	[%rd2+104], {%r4376, %r4376};
	st.local.v2.b32 	[%rd2+112], {%r4376, %r4376};
	st.local.v2.b32 	[%rd2+120], {%r4376, %r4376};
	mov.b64 	%rd4498, 7640891576956012808;
	st.local.u64 	[%rd2+264], %rd4498;
	mov.b64 	%rd4499, -4942790177534073029;
	st.local.u64 	[%rd2+272], %rd4499;
	mov.b64 	%rd4500, 4354685564936845355;
	st.local.u64 	[%rd2+280], %rd4500;
	mov.b64 	%rd4501, -6534734903238641935;
	st.local.u64 	[%rd2+288], %rd4501;
	mov.b64 	%rd4502, 5840696475078001361;
	st.local.u64 	[%rd2+296], %rd4502;
	mov.b64 	%rd4503, -7276294671716946913;
	st.local.u64 	[%rd2+304], %rd4503;
	mov.b64 	%rd4504, 2270897969802886507;
	st.local.u64 	[%rd2+312], %rd4504;
	mov.b64 	%rd4505, 6620516959819538809;
	st.local.u64 	[%rd2+320], %rd4505;
	mov.b64 	%rd4506, 128;
	st.local.u64 	[%rd2+256], %rd4506;
	mov.b64 	%rd4507, 3402813907685629020;
	mov.b64 	%rd5737, 2176690246810677884;
	st.local.v2.u64 	[%rd5785], {%rd5737, %rd4507};
	mov.b64 	%rd5736, 6655295901103053916;
	st.local.v2.u64 	[%rd5785+16], {%rd5736, %rd5736};
	st.local.v2.u64 	[%rd5785+32], {%rd5736, %rd5736};
	st.local.v2.u64 	[%rd5785+48], {%rd5736, %rd5736};
	st.local.v2.u64 	[%rd5785+64], {%rd5736, %rd5736};
	st.local.v2.u64 	[%rd5785+80], {%rd5736, %rd5736};
	st.local.v2.u64 	[%rd5785+96], {%rd5736, %rd5736};
	st.local.v2.u64 	[%rd5785+112], {%rd5736, %rd5736};
	mov.b32 	%r5376, 0;
	mov.u64 	%rd5735, %rd5780;
	mov.u64 	%rd5738, %rd5736;
$L__BB0_128:
	mov.b64 	{%r4378, %r4379}, %rd5738;
	shf.l.wrap.b32 	%r4380, %r4379, %r4378, 13;
	shf.l.wrap.b32 	%r4381, %r4378, %r4379, 13;
	mov.b64 	%rd4508, {%r4381, %r4380};
	shf.l.wrap.b32 	%r4382, %r4378, %r4379, 3;
	shf.l.wrap.b32 	%r4383, %r4379, %r4378, 3;
	mov.b64 	%rd4509, {%r4383, %r4382};
	xor.b64  	%rd4510, %rd4508, %rd4509;
	shr.u64 	%rd4511, %rd5738, 6;
	xor.b64  	%rd4512, %rd4510, %rd4511;
	ld.local.u64 	%rd4513, [%rd5735];
	add.s64 	%rd4514, %rd4512, %rd4513;
	ld.local.u64 	%rd4515, [%rd5735+-64];
	mov.b64 	{%r4384, %r4385}, %rd4515;
	shf.l.wrap.b32 	%r4386, %r4385, %r4384, 31;
	shf.l.wrap.b32 	%r4387, %r4384, %r4385, 31;
	mov.b64 	%rd4516, {%r4387, %r4386};
	shf.l.wrap.b32 	%r4388, %r4385, %r4384, 24;
	shf.l.wrap.b32 	%r4389, %r4384, %r4385, 24;
	mov.b64 	%rd4517, {%r4389, %r4388};
	xor.b64  	%rd4518, %rd4516, %rd4517;
	shr.u64 	%rd4519, %rd4515, 7;
	xor.b64  	%rd4520, %rd4518, %rd4519;
	add.s64 	%rd4521, %rd4514, %rd5737;
	add.s64 	%rd5738, %rd4521, %rd4520;
	mov.b64 	{%r4390, %r4391}, %rd5736;
	shf.l.wrap.b32 	%r4392, %r4391, %r4390, 13;
	shf.l.wrap.b32 	%r4393, %r4390, %r4391, 13;
	mov.b64 	%rd4522, {%r4393, %r4392};
	shf.l.wrap.b32 	%r4394, %r4390, %r4391, 3;
	shf.l.wrap.b32 	%r4395, %r4391, %r4390, 3;
	mov.b64 	%rd4523, {%r4395, %r4394};
	xor.b64  	%rd4524, %rd4522, %rd4523;
	shr.u64 	%rd4525, %rd5736, 6;
	xor.b64  	%rd4526, %rd4524, %rd4525;
	ld.local.u64 	%rd4527, [%rd5735+8];
	add.s64 	%rd4528, %rd4526, %rd4527;
	ld.local.u64 	%rd5737, [%rd5735+-56];
	mov.b64 	{%r4396, %r4397}, %rd5737;
	shf.l.wrap.b32 	%r4398, %r4397, %r4396, 31;
	shf.l.wrap.b32 	%r4399, %r4396, %r4397, 31;
	mov.b64 	%rd4529, {%r4399, %r4398};
	shf.l.wrap.b32 	%r4400, %r4397, %r4396, 24;
	shf.l.wrap.b32 	%r4401, %r4396, %r4397, 24;
	mov.b64 	%rd4530, {%r4401, %r4400};
	xor.b64  	%rd4531, %rd4529, %rd4530;
	shr.u64 	%rd4532, %rd5737, 7;
	xor.b64  	%rd4533, %rd4531, %rd4532;
	add.s64 	%rd4534, %rd4528, %rd4515;
	add.s64 	%rd5736, %rd4534, %rd4533;
	st.local.v2.u64 	[%rd5735+56], {%rd5738, %rd5736};
	add.s32 	%r5376, %r5376, 2;
	add.s64 	%rd5735, %rd5735, 16;
	setp.ne.s32 	%p74, %r5376, 64;
	@%p74 bra 	$L__BB0_128;
	mov.b64 	%rd5745, -7276294671716946913;
	mov.b64 	%rd5744, 5840696475078001361;
	mov.b64 	%rd5743, -6534734903238641935;
	mov.b64 	%rd5742, 4354685564936845355;
	mov.b64 	%rd5741, -4942790177534073029;
	mov.b64 	%rd5740, 7640891576956012808;
	mov.b64 	%rd5747, 2270897969802886507;
	mov.b64 	%rd5746, 6620516959819538809;
	mov.b32 	%r5377, 0;
	mov.b64 	%rd5739, 0;
$L__BB0_130:
	mov.u64 	%rd336, %rd5745;
	mov.u64 	%rd335, %rd5744;
	mov.u64 	%rd332, %rd5741;
	mov.u64 	%rd331, %rd5740;
	mov.b64 	{%r4403, %r4404}, %rd335;
	shf.l.wrap.b32 	%r4405, %r4404, %r4403, 18;
	shf.l.wrap.b32 	%r4406, %r4403, %r4404, 18;
	mov.b64 	%rd4544, {%r4406, %r4405};
	shf.l.wrap.b32 	%r4407, %r4404, %r4403, 14;
	shf.l.wrap.b32 	%r4408, %r4403, %r4404, 14;
	mov.b64 	%rd4545, {%r4408, %r4407};
	xor.b64  	%rd4546, %rd4544, %rd4545;
	shf.l.wrap.b32 	%r4409, %r4403, %r4404, 23;
	shf.l.wrap.b32 	%r4410, %r4404, %r4403, 23;
	mov.b64 	%rd4547, {%r4410, %r4409};
	xor.b64  	%rd4548, %rd4546, %rd4547;
	add.s64 	%rd4549, %rd5746, %rd4548;
	xor.b64  	%rd4550, %rd5747, %rd336;
	and.b64  	%rd4551, %rd4550, %rd335;
	xor.b64  	%rd4552, %rd4551, %rd5747;
	add.s64 	%rd4553, %rd4549, %rd4552;
	mov.u64 	%rd4554, K512;
	add.s64 	%rd4555, %rd4554, %rd5739;
	ld.global.nc.u64 	%rd4556, [%rd4555];
	add.s64 	%rd4557, %rd4553, %rd4556;
	add.s64 	%rd4558, %rd5785, %rd5739;
	ld.local.v2.u64 	{%rd4559, %rd4560}, [%rd4558];
	add.s64 	%rd4561, %rd4557, %rd4559;
	mov.b64 	{%r4411, %r4412}, %rd331;
	shf.l.wrap.b32 	%r4413, %r4412, %r4411, 4;
	shf.l.wrap.b32 	%r4414, %r4411, %r4412, 4;
	mov.b64 	%rd4562, {%r4414, %r4413};
	shf.l.wrap.b32 	%r4415, %r4411, %r4412, 30;
	shf.l.wrap.b32 	%r4416, %r4412, %r4411, 30;
	mov.b64 	%rd4563, {%r4416, %r4415};
	xor.b64  	%rd4564, %rd4562, %rd4563;
	shf.l.wrap.b32 	%r4417, %r4411, %r4412, 25;
	shf.l.wrap.b32 	%r4418, %r4412, %r4411, 25;
	mov.b64 	%rd4565, {%r4418, %r4417};
	xor.b64  	%rd4566, %rd4564, %rd4565;
	and.b64  	%rd4567, %rd331, %rd332;
	or.b64  	%rd4568, %rd331, %rd332;
	and.b64  	%rd4569, %rd4568, %rd5742;
	or.b64  	%rd4570, %rd4569, %rd4567;
	add.s64 	%rd4571, %rd4566, %rd4570;
	add.s64 	%rd5745, %rd4561, %rd5743;
	add.s64 	%rd5741, %rd4571, %rd4561;
	mov.b64 	{%r4419, %r4420}, %rd5745;
	shf.l.wrap.b32 	%r4421, %r4420, %r4419, 18;
	shf.l.wrap.b32 	%r4422, %r4419, %r4420, 18;
	mov.b64 	%rd4572, {%r4422, %r4421};
	shf.l.wrap.b32 	%r4423, %r4420, %r4419, 14;
	shf.l.wrap.b32 	%r4424, %r4419, %r4420, 14;
	mov.b64 	%rd4573, {%r4424, %r4423};
	xor.b64  	%rd4574, %rd4572, %rd4573;
	shf.l.wrap.b32 	%r4425, %r4419, %r4420, 23;
	shf.l.wrap.b32 	%r4426, %r4420, %r4419, 23;
	mov.b64 	%rd4575, {%r4426, %r4425};
	xor.b64  	%rd4576, %rd4574, %rd4575;
	add.s64 	%rd4577, %rd5747, %rd4576;
	xor.b64  	%rd4578, %rd336, %rd335;
	and.b64  	%rd4579, %rd4578, %rd5745;
	xor.b64  	%rd4580, %rd4579, %rd336;
	add.s64 	%rd4581, %rd4577, %rd4580;
	ld.global.nc.u64 	%rd4582, [%rd4555+8];
	add.s64 	%rd4583, %rd4581, %rd4582;
	add.s64 	%rd4584, %rd4583, %rd4560;
	mov.b64 	{%r4427, %r4428}, %rd5741;
	shf.l.wrap.b32 	%r4429, %r4428, %r4427, 4;
	shf.l.wrap.b32 	%r4430, %r4427, %r4428, 4;
	mov.b64 	%rd4585, {%r4430, %r4429};
	shf.l.wrap.b32 	%r4431, %r4427, %r4428, 30;
	shf.l.wrap.b32 	%r4432, %r4428, %r4427, 30;
	mov.b64 	%rd4586, {%r4432, %r4431};
	xor.b64  	%rd4587, %rd4585, %rd4586;
	shf.l.wrap.b32 	%r4433, %r4427, %r4428, 25;
	shf.l.wrap.b32 	%r4434, %r4428, %r4427, 25;
	mov.b64 	%rd4588, {%r4434, %r4433};
	xor.b64  	%rd4589, %rd4587, %rd4588;
	and.b64  	%rd4590, %rd5741, %rd331;
	or.b64  	%rd4591, %rd5741, %rd331;
	and.b64  	%rd4592, %rd4591, %rd332;
	or.b64  	%rd4593, %rd4592, %rd4590;
	add.s64 	%rd4594, %rd4589, %rd4593;
	add.s64 	%rd5744, %rd4584, %rd5742;
	add.s64 	%rd5740, %rd4594, %rd4584;
	add.s32 	%r5377, %r5377, 2;
	add.s64 	%rd5739, %rd5739, 16;
	setp.ne.s32 	%p75, %r5377, 80;
	mov.u64 	%rd5742, %rd331;
	mov.u64 	%rd5743, %rd332;
	mov.u64 	%rd5746, %rd336;
	mov.u64 	%rd5747, %rd335;
	@%p75 bra 	$L__BB0_130;
	add.s64 	%rd342, %rd5740, 7640891576956012808;
	st.local.u64 	[%rd2+264], %rd342;
	add.s64 	%rd343, %rd5741, -4942790177534073029;
	st.local.u64 	[%rd2+272], %rd343;
	add.s64 	%rd344, %rd331, 4354685564936845355;
	st.local.u64 	[%rd2+280], %rd344;
	add.s64 	%rd345, %rd332, -6534734903238641935;
	st.local.u64 	[%rd2+288], %rd345;
	add.s64 	%rd346, %rd5744, 5840696475078001361;
	st.local.u64 	[%rd2+296], %rd346;
	add.s64 	%rd347, %rd5745, -7276294671716946913;
	st.local.u64 	[%rd2+304], %rd347;
	add.s64 	%rd348, %rd335, 2270897969802886507;
	st.local.u64 	[%rd2+312], %rd348;
	add.s64 	%rd349, %rd336, 6620516959819538809;
	st.local.u64 	[%rd2+320], %rd349;
	st.local.u64 	[%rd2+192], %rd342;
	st.local.u64 	[%rd2+200], %rd343;
	st.local.u64 	[%rd2+208], %rd344;
	st.local.u64 	[%rd2+216], %rd345;
	st.local.u64 	[%rd2+224], %rd346;
	st.local.u64 	[%rd2+232], %rd347;
	st.local.u64 	[%rd2+240], %rd348;
	st.local.u64 	[%rd2+248], %rd349;
	mov.b32 	%r4436, 374890329;
	mov.b32 	%r4437, 1430413172;
	st.local.v2.b32 	[%rd2], {%r4437, %r4436};
	mov.b32 	%r4438, 909522486;
	mov.b32 	%r4439, 1381192517;
	st.local.v2.b32 	[%rd2+8], {%r4439, %r4438};
	st.local.v2.b32 	[%rd2+16], {%r4438, %r4438};
	st.local.v2.b32 	[%rd2+24], {%r4438, %r4438};
	st.local.v2.b32 	[%rd2+32], {%r4438, %r4438};
	st.local.v2.b32 	[%rd2+40], {%r4438, %r4438};
	st.local.v2.b32 	[%rd2+48], {%r4438, %r4438};
	st.local.v2.b32 	[%rd2+56], {%r4438, %r4438};
	st.local.v2.b32 	[%rd2+64], {%r4438, %r4438};
	st.local.v2.b32 	[%rd2+72], {%r4438, %r4438};
	st.local.v2.b32 	[%rd2+80], {%r4438, %r4438};
	st.local.v2.b32 	[%rd2+88], {%r4438, %r4438};
	st.local.v2.b32 	[%rd2+96], {%r4438, %r4438};
	st.local.v2.b32 	[%rd2+104], {%r4438, %r4438};
	st.local.v2.b32 	[%rd2+112], {%r4438, %r4438};
	st.local.v2.b32 	[%rd2+120], {%r4438, %r4438};
	mov.b64 	%rd4597, 7640891576956012808;
	st.local.u64 	[%rd2+264], %rd4597;
	mov.b64 	%rd4598, -4942790177534073029;
	st.local.u64 	[%rd2+272], %rd4598;
	mov.b64 	%rd4599, 4354685564936845355;
	st.local.u64 	[%rd2+280], %rd4599;
	mov.b64 	%rd4600, -6534734903238641935;
	st.local.u64 	[%rd2+288], %rd4600;
	mov.b64 	%rd4601, 5840696475078001361;
	st.local.u64 	[%rd2+296], %rd4601;
	mov.b64 	%rd4602, -7276294671716946913;
	st.local.u64 	[%rd2+304], %rd4602;
	mov.b64 	%rd4603, 2270897969802886507;
	st.local.u64 	[%rd2+312], %rd4603;
	mov.b64 	%rd4604, 6620516959819538809;
	st.local.u64 	[%rd2+320], %rd4604;
	mov.b64 	%rd4605, 128;
	st.local.u64 	[%rd2+256], %rd4605;
	mov.b64 	%rd4606, 4995428024245958198;
	mov.b64 	%rd5750, 8385493965526226966;
	st.local.v2.u64 	[%rd5785], {%rd5750, %rd4606};
	mov.b64 	%rd5749, 3906369333256140342;
	st.local.v2.u64 	[%rd5785+16], {%rd5749, %rd5749};
	st.local.v2.u64 	[%rd5785+32], {%rd5749, %rd5749};
	st.local.v2.u64 	[%rd5785+48], {%rd5749, %rd5749};
	st.local.v2.u64 	[%rd5785+64], {%rd5749, %rd5749};
	st.local.v2.u64 	[%rd5785+80], {%rd5749, %rd5749};
	st.local.v2.u64 	[%rd5785+96], {%rd5749, %rd5749};
	st.local.v2.u64 	[%rd5785+112], {%rd5749, %rd5749};
	mov.b32 	%r5378, 0;
	mov.u64 	%rd5748, %rd5780;
	mov.u64 	%rd5751, %rd5749;
$L__BB0_132:
	mov.b64 	{%r4440, %r4441}, %rd5751;
	shf.l.wrap.b32 	%r4442, %r4441, %r4440, 13;
	shf.l.wrap.b32 	%r4443, %r4440, %r4441, 13;
	mov.b64 	%rd4607, {%r4443, %r4442};
	shf.l.wrap.b32 	%r4444, %r4440, %r4441, 3;
	shf.l.wrap.b32 	%r4445, %r4441, %r4440, 3;
	mov.b64 	%rd4608, {%r4445, %r4444};
	xor.b64  	%rd4609, %rd4607, %rd4608;
	shr.u64 	%rd4610, %rd5751, 6;
	xor.b64  	%rd4611, %rd4609, %rd4610;
	ld.local.u64 	%rd4612, [%rd5748];
	add.s64 	%rd4613, %rd4611, %rd4612;
	ld.local.u64 	%rd4614, [%rd5748+-64];
	mov.b64 	{%r4446, %r4447}, %rd4614;
	shf.l.wrap.b32 	%r4448, %r4447, %r4446, 31;
	shf.l.wrap.b32 	%r4449, %r4446, %r4447, 31;
	mov.b64 	%rd4615, {%r4449, %r4448};
	shf.l.wrap.b32 	%r4450, %r4447, %r4446, 24;
	shf.l.wrap.b32 	%r4451, %r4446, %r4447, 24;
	mov.b64 	%rd4616, {%r4451, %r4450};
	xor.b64  	%rd4617, %rd4615, %rd4616;
	shr.u64 	%rd4618, %rd4614, 7;
	xor.b64  	%rd4619, %rd4617, %rd4618;
	add.s64 	%rd4620, %rd4613, %rd5750;
	add.s64 	%rd5751, %rd4620, %rd4619;
	mov.b64 	{%r4452, %r4453}, %rd5749;
	shf.l.wrap.b32 	%r4454, %r4453, %r4452, 13;
	shf.l.wrap.b32 	%r4455, %r4452, %r4453, 13;
	mov.b64 	%rd4621, {%r4455, %r4454};
	shf.l.wrap.b32 	%r4456, %r4452, %r4453, 3;
	shf.l.wrap.b32 	%r4457, %r4453, %r4452, 3;
	mov.b64 	%rd4622, {%r4457, %r4456};
	xor.b64  	%rd4623, %rd4621, %rd4622;
	shr.u64 	%rd4624, %rd5749, 6;
	xor.b64  	%rd4625, %rd4623, %rd4624;
	ld.local.u64 	%rd4626, [%rd5748+8];
	add.s64 	%rd4627, %rd4625, %rd4626;
	ld.local.u64 	%rd5750, [%rd5748+-56];
	mov.b64 	{%r4458, %r4459}, %rd5750;
	shf.l.wrap.b32 	%r4460, %r4459, %r4458, 31;
	shf.l.wrap.b32 	%r4461, %r4458, %r4459, 31;
	mov.b64 	%rd4628, {%r4461, %r4460};
	shf.l.wrap.b32 	%r4462, %r4459, %r4458, 24;
	shf.l.wrap.b32 	%r4463, %r4458, %r4459, 24;
	mov.b64 	%rd4629, {%r4463, %r4462};
	xor.b64  	%rd4630, %rd4628, %rd4629;
	shr.u64 	%rd4631, %rd5750, 7;
	xor.b64  	%rd4632, %rd4630, %rd4631;
	add.s64 	%rd4633, %rd4627, %rd4614;
	add.s64 	%rd5749, %rd4633, %rd4632;
	st.local.v2.u64 	[%rd5748+56], {%rd5751, %rd5749};
	add.s32 	%r5378, %r5378, 2;
	add.s64 	%rd5748, %rd5748, 16;
	setp.ne.s32 	%p76, %r5378, 64;
	@%p76 bra 	$L__BB0_132;
	mov.b64 	%rd5758, -7276294671716946913;
	mov.b64 	%rd5757, 5840696475078001361;
	mov.b64 	%rd5756, -6534734903238641935;
	mov.b64 	%rd5755, 4354685564936845355;
	mov.b64 	%rd5754, -4942790177534073029;
	mov.b64 	%rd5753, 7640891576956012808;
	mov.b64 	%rd5760, 2270897969802886507;
	mov.b64 	%rd5759, 6620516959819538809;
	mov.b32 	%r5379, 0;
	mov.b64 	%rd5752, 0;
$L__BB0_134:
	mov.u64 	%rd366, %rd5758;
	mov.u64 	%rd365, %rd5757;
	mov.u64 	%rd362, %rd5754;
	mov.u64 	%rd361, %rd5753;
	mov.b64 	{%r4465, %r4466}, %rd365;
	shf.l.wrap.b32 	%r4467, %r4466, %r4465, 18;
	shf.l.wrap.b32 	%r4468, %r4465, %r4466, 18;
	mov.b64 	%rd4643, {%r4468, %r4467};
	shf.l.wrap.b32 	%r4469, %r4466, %r4465, 14;
	shf.l.wrap.b32 	%r4470, %r4465, %r4466, 14;
	mov.b64 	%rd4644, {%r4470, %r4469};
	xor.b64  	%rd4645, %rd4643, %rd4644;
	shf.l.wrap.b32 	%r4471, %r4465, %r4466, 23;
	shf.l.wrap.b32 	%r4472, %r4466, %r4465, 23;
	mov.b64 	%rd4646, {%r4472, %r4471};
	xor.b64  	%rd4647, %rd4645, %rd4646;
	add.s64 	%rd4648, %rd5759, %rd4647;
	xor.b64  	%rd4649, %rd5760, %rd366;
	and.b64  	%rd4650, %rd4649, %rd365;
	xor.b64  	%rd4651, %rd4650, %rd5760;
	add.s64 	%rd4652, %rd4648, %rd4651;
	add.s64 	%rd4654, %rd4554, %rd5752;
	ld.global.nc.u64 	%rd4655, [%rd4654];
	add.s64 	%rd4656, %rd4652, %rd4655;
	add.s64 	%rd4657, %rd5785, %rd5752;
	ld.local.v2.u64 	{%rd4658, %rd4659}, [%rd4657];
	add.s64 	%rd4660, %rd4656, %rd4658;
	mov.b64 	{%r4473, %r4474}, %rd361;
	shf.l.wrap.b32 	%r4475, %r4474, %r4473, 4;
	shf.l.wrap.b32 	%r4476, %r4473, %r4474, 4;
	mov.b64 	%rd4661, {%r4476, %r4475};
	shf.l.wrap.b32 	%r4477, %r4473, %r4474, 30;
	shf.l.wrap.b32 	%r4478, %r4474, %r4473, 30;
	mov.b64 	%rd4662, {%r4478, %r4477};
	xor.b64  	%rd4663, %rd4661, %rd4662;
	shf.l.wrap.b32 	%r4479, %r4473, %r4474, 25;
	shf.l.wrap.b32 	%r4480, %r4474, %r4473, 25;
	mov.b64 	%rd4664, {%r4480, %r4479};
	xor.b64  	%rd4665, %rd4663, %rd4664;
	and.b64  	%rd4666, %rd361, %rd362;
	or.b64  	%rd4667, %rd361, %rd362;
	and.b64  	%rd4668, %rd4667, %rd5755;
	or.b64  	%rd4669, %rd4668, %rd4666;
	add.s64 	%rd4670, %rd4665, %rd4669;
	add.s64 	%rd5758, %rd4660, %rd5756;
	add.s64 	%rd5754, %rd4670, %rd4660;
	mov.b64 	{%r4481, %r4482}, %rd5758;
	shf.l.wrap.b32 	%r4483, %r4482, %r4481, 18;
	shf.l.wrap.b32 	%r4484, %r4481, %r4482, 18;
	mov.b64 	%rd4671, {%r4484, %r4483};
	shf.l.wrap.b32 	%r4485, %r4482, %r4481, 14;
	shf.l.wrap.b32 	%r4486, %r4481, %r4482, 14;
	mov.b64 	%rd4672, {%r4486, %r4485};
	xor.b64  	%rd4673, %rd4671, %rd4672;
	shf.l.wrap.b32 	%r4487, %r4481, %r4482, 23;
	shf.l.wrap.b32 	%r4488, %r4482, %r4481, 23;
	mov.b64 	%rd4674, {%r4488, %r4487};
	xor.b64  	%rd4675, %rd4673, %rd4674;
	add.s64 	%rd4676, %rd5760, %rd4675;
	xor.b64  	%rd4677, %rd366, %rd365;
	and.b64  	%rd4678, %rd4677, %rd5758;
	xor.b64  	%rd4679, %rd4678, %rd366;
	add.s64 	%rd4680, %rd4676, %rd4679;
	ld.global.nc.u64 	%rd4681, [%rd4654+8];
	add.s64 	%rd4682, %rd4680, %rd4681;
	add.s64 	%rd4683, %rd4682, %rd4659;
	mov.b64 	{%r4489, %r4490}, %rd5754;
	shf.l.wrap.b32 	%r4491, %r4490, %r4489, 4;
	shf.l.wrap.b32 	%r4492, %r4489, %r4490, 4;
	mov.b64 	%rd4684, {%r4492, %r4491};
	shf.l.wrap.b32 	%r4493, %r4489, %r4490, 30;
	shf.l.wrap.b32 	%r4494, %r4490, %r4489, 30;
	mov.b64 	%rd4685, {%r4494, %r4493};
	xor.b64  	%rd4686, %rd4684, %rd4685;
	shf.l.wrap.b32 	%r4495, %r4489, %r4490, 25;
	shf.l.wrap.b32 	%r4496, %r4490, %r4489, 25;
	mov.b64 	%rd4687, {%r4496, %r4495};
	xor.b64  	%rd4688, %rd4686, %rd4687;
	and.b64  	%rd4689, %rd5754, %rd361;
	or.b64  	%rd4690, %rd5754, %rd361;
	and.b64  	%rd4691, %rd4690, %rd362;
	or.b64  	%rd4692, %rd4691, %rd4689;
	add.s64 	%rd4693, %rd4688, %rd4692;
	add.s64 	%rd5757, %rd4683, %rd5755;
	add.s64 	%rd5753, %rd4693, %rd4683;
	add.s32 	%r5379, %r5379, 2;
	add.s64 	%rd5752, %rd5752, 16;
	setp.ne.s32 	%p77, %r5379, 80;
	mov.u64 	%rd5755, %rd361;
	mov.u64 	%rd5756, %rd362;
	mov.u64 	%rd5759, %rd366;
	mov.u64 	%rd5760, %rd365;
	@%p77 bra 	$L__BB0_134;
	add.s64 	%rd5762, %rd2, 328;
	add.s64 	%rd373, %rd5753, 7640891576956012808;
	st.local.u64 	[%rd2+264], %rd373;
	add.s64 	%rd374, %rd5754, -4942790177534073029;
	st.local.u64 	[%rd2+272], %rd374;
	add.s64 	%rd375, %rd361, 4354685564936845355;
	st.local.u64 	[%rd2+280], %rd375;
	add.s64 	%rd376, %rd362, -6534734903238641935;
	st.local.u64 	[%rd2+288], %rd376;
	add.s64 	%rd377, %rd5757, 5840696475078001361;
	st.local.u64 	[%rd2+296], %rd377;
	add.s64 	%rd378, %rd5758, -7276294671716946913;
	st.local.u64 	[%rd2+304], %rd378;
	add.s64 	%rd379, %rd365, 2270897969802886507;
	st.local.u64 	[%rd2+312], %rd379;
	add.s64 	%rd380, %rd366, 6620516959819538809;
	st.local.u64 	[%rd2+320], %rd380;
	st.local.u64 	[%rd2+128], %rd373;
	st.local.u64 	[%rd2+136], %rd374;
	st.local.u64 	[%rd2+144], %rd375;
	st.local.u64 	[%rd2+152], %rd376;
	st.local.u64 	[%rd2+160], %rd377;
	st.local.u64 	[%rd2+168], %rd378;
	st.local.u64 	[%rd2+176], %rd379;
	st.local.u64 	[%rd2+184], %rd380;
	mov.b64 	%rd4694, 192;
	st.local.u64 	[%rd2+256], %rd4694;
	mov.b32 	%r5380, 0;
$L__BB0_136:
	ld.local.u32 	%r4498, [%rd5761];
	st.local.u32 	[%rd5762], %r4498;
	add.s32 	%r5380, %r5380, 4;
	add.s64 	%rd5762, %rd5762, 4;
	add.s64 	%rd5761, %rd5761, 4;
	setp.ne.s32 	%p78, %r5380, 64;
	@%p78 bra 	$L__BB0_136;
	add.s64 	%rd5779, %rd2, 393;
	mov.b16 	%rs1193, 128;
	st.local.u8 	[%rd2+392], %rs1193;
	mov.b32 	%r5382, 0;
	mov.u64 	%rd5764, %rd5779;
$L__BB0_138:
	.pragma "nounroll";
	mov.b16 	%rs1194, 0;
	st.local.u8 	[%rd5764], %rs1194;
	st.local.v2.u8 	[%rd5764+1], {%rs1194, %rs1194};
	mov.b32 	%r4500, 0;
	st.local.u32 	[%rd5764+3], %r4500;
	st.local.v2.b32 	[%rd5764+7], {%r4500, %r4500};
	st.local.u8 	[%rd5764+15], %rs1194;
	add.s32 	%r5382, %r5382, 16;
	add.s64 	%rd5764, %rd5764, 16;
	setp.eq.s32 	%p79, %r5382, 32;
	@%p79 bra 	$L__BB0_139;
	bra.uni 	$L__BB0_138;
$L__BB0_139:
	add.s64 	%rd5778, %rd2, 437;
	mov.b16 	%rs1195, 0;
	st.local.u8 	[%rd5764], %rs1195;
	st.local.v2.u8 	[%rd5764+1], {%rs1195, %rs1195};
	mov.b32 	%r5381, 0;
	st.local.u32 	[%rd5764+3], %r5381;
	st.local.u32 	[%rd5764+7], %r5381;
	st.local.u8 	[%rd5764+11], %rs1195;
	mov.u64 	%rd5763, %rd5778;
$L__BB0_140:
	.pragma "nounroll";
	mov.b16 	%rs1196, 0;
	st.local.u8 	[%rd5763], %rs1196;
	add.s32 	%r5381, %r5381, 1;
	add.s64 	%rd5763, %rd5763, 1;
	setp.eq.s32 	%p80, %r5381, 3;
	@%p80 bra 	$L__BB0_141;
	bra.uni 	$L__BB0_140;
$L__BB0_141:
	mov.b32 	%r5383, 0;
	st.local.v2.b32 	[%rd2+440], {%r5383, %r5383};
	mov.b32 	%r4503, 393216;
	st.local.v2.b32 	[%rd2+448], {%r5383, %r4503};
	ld.local.v2.b32 	{%r4504, %r4505}, [%rd2+328];
	bfe.u32 	%r4506, %r4505, 24, 8;
	bfe.u32 	%r4507, %r4504, 24, 8;
	bfe.u32 	%r4508, %r4504, 16, 8;
	bfe.u32 	%r4509, %r4504, 8, 8;
	bfe.u32 	%r4510, %r4504, 0, 8;
	cvt.u64.u32 	%rd4697, %r4510;
	shl.b64 	%rd4698, %rd4697, 56;
	cvt.u64.u32 	%rd4699, %r4509;
	shl.b64 	%rd4700, %rd4699, 48;
	and.b64  	%rd4701, %rd4700, 71776119061217280;
	or.b64  	%rd4702, %rd4701, %rd4698;
	cvt.u64.u32 	%rd4703, %r4508;
	shl.b64 	%rd4704, %rd4703, 40;
	and.b64  	%rd4705, %rd4704, 280375465082880;
	or.b64  	%rd4706, %rd4702, %rd4705;
	cvt.u64.u32 	%rd4707, %r4507;
	shl.b64 	%rd4708, %rd4707, 32;
	and.b64  	%rd4709, %rd4708, 1095216660480;
	or.b64  	%rd4710, %rd4706, %rd4709;
	bfe.u32 	%r4511, %r4505, 0, 8;
	mul.wide.u32 	%rd4711, %r4511, 16777216;
	or.b64  	%rd4712, %rd4710, %rd4711;
	bfe.u32 	%r4512, %r4505, 8, 8;
	mul.wide.u32 	%rd4713, %r4512, 65536;
	or.b64  	%rd4714, %rd4712, %rd4713;
	bfe.u32 	%r4513, %r4505, 16, 8;
	mul.wide.u32 	%rd4715, %r4513, 256;
	or.b64  	%rd4716, %rd4714, %rd4715;
	cvt.u64.u32 	%rd4717, %r4506;
	and.b64  	%rd4718, %rd4717, 255;
	or.b64  	%rd5767, %rd4716, %rd4718;
	ld.local.v2.b32 	{%r4514, %r4515}, [%rd2+336];
	bfe.u32 	%r4516, %r4515, 24, 8;
	bfe.u32 	%r4517, %r4514, 24, 8;
	bfe.u32 	%r4518, %r4514, 16, 8;
	bfe.u32 	%r4519, %r4514, 8, 8;
	bfe.u32 	%r4520, %r4514, 0, 8;
	cvt.u64.u32 	%rd4719, %r4520;
	shl.b64 	%rd4720, %rd4719, 56;
	cvt.u64.u32 	%rd4721, %r4519;
	shl.b64 	%rd4722, %rd4721, 48;
	and.b64  	%rd4723, %rd4722, 71776119061217280;
	or.b64  	%rd4724, %rd4723, %rd4720;
	cvt.u64.u32 	%rd4725, %r4518;
	shl.b64 	%rd4726, %rd4725, 40;
	and.b64  	%rd4727, %rd4726, 280375465082880;
	or.b64  	%rd4728, %rd4724, %rd4727;
	cvt.u64.u32 	%rd4729, %r4517;
	shl.b64 	%rd4730, %rd4729, 32;
	and.b64  	%rd4731, %rd4730, 1095216660480;
	or.b64  	%rd4732, %rd4728, %rd4731;
	bfe.u32 	%r4521, %r4515, 0, 8;
	mul.wide.u32 	%rd4733, %r4521, 16777216;
	or.b64  	%rd4734, %rd4732, %rd4733;
	bfe.u32 	%r4522, %r4515, 8, 8;
	mul.wide.u32 	%rd4735, %r4522, 65536;
	or.b64  	%rd4736, %rd4734, %rd4735;
	bfe.u32 	%r4523, %r4515, 16, 8;
	mul.wide.u32 	%rd4737, %r4523, 256;
	or.b64  	%rd4738, %rd4736, %rd4737;
	cvt.u64.u32 	%rd4739, %r4516;
	and.b64  	%rd4740, %rd4739, 255;
	or.b64  	%rd4741, %rd4738, %rd4740;
	st.local.v2.u64 	[%rd5785], {%rd5767, %rd4741};
	ld.local.v2.b32 	{%r4524, %r4525}, [%rd2+344];
	bfe.u32 	%r4526, %r4525, 24, 8;
	bfe.u32 	%r4527, %r4524, 24, 8;
	bfe.u32 	%r4528, %r4524, 16, 8;
	bfe.u32 	%r4529, %r4524, 8, 8;
	bfe.u32 	%r4530, %r4524, 0, 8;
	cvt.u64.u32 	%rd4742, %r4530;
	shl.b64 	%rd4743, %rd4742, 56;
	cvt.u64.u32 	%rd4744, %r4529;
	shl.b64 	%rd4745, %rd4744, 48;
	and.b64  	%rd4746, %rd4745, 71776119061217280;
	or.b64  	%rd4747, %rd4746, %rd4743;
	cvt.u64.u32 	%rd4748, %r4528;
	shl.b64 	%rd4749, %rd4748, 40;
	and.b64  	%rd4750, %rd4749, 280375465082880;
	or.b64  	%rd4751, %rd4747, %rd4750;
	cvt.u64.u32 	%rd4752, %r4527;
	shl.b64 	%rd4753, %rd4752, 32;
	and.b64  	%rd4754, %rd4753, 1095216660480;
	or.b64  	%rd4755, %rd4751, %rd4754;
	bfe.u32 	%r4531, %r4525, 0, 8;
	mul.wide.u32 	%rd4756, %r4531, 16777216;
	or.b64  	%rd4757, %rd4755, %rd4756;
	bfe.u32 	%r4532, %r4525, 8, 8;
	mul.wide.u32 	%rd4758, %r4532, 65536;
	or.b64  	%rd4759, %rd4757, %rd4758;
	bfe.u32 	%r4533, %r4525, 16, 8;
	mul.wide.u32 	%rd4760, %r4533, 256;
	or.b64  	%rd4761, %rd4759, %rd4760;
	cvt.u64.u32 	%rd4762, %r4526;
	and.b64  	%rd4763, %rd4762, 255;
	or.b64  	%rd4764, %rd4761, %rd4763;
	ld.local.v2.b32 	{%r4534, %r4535}, [%rd2+352];
	bfe.u32 	%r4536, %r4535, 24, 8;
	bfe.u32 	%r4537, %r4534, 24, 8;
	bfe.u32 	%r4538, %r4534, 16, 8;
	bfe.u32 	%r4539, %r4534, 8, 8;
	bfe.u32 	%r4540, %r4534, 0, 8;
	cvt.u64.u32 	%rd4765, %r4540;
	shl.b64 	%rd4766, %rd4765, 56;
	cvt.u64.u32 	%rd4767, %r4539;
	shl.b64 	%rd4768, %rd4767, 48;
	and.b64  	%rd4769, %rd4768, 71776119061217280;
	or.b64  	%rd4770, %rd4769, %rd4766;
	cvt.u64.u32 	%rd4771, %r4538;
	shl.b64 	%rd4772, %rd4771, 40;
	and.b64  	%rd4773, %rd4772, 280375465082880;
	or.b64  	%rd4774, %rd4770, %rd4773;
	cvt.u64.u32 	%rd4775, %r4537;
	shl.b64 	%rd4776, %rd4775, 32;
	and.b64  	%rd4777, %rd4776, 1095216660480;
	or.b64  	%rd4778, %rd4774, %rd4777;
	bfe.u32 	%r4541, %r4535, 0, 8;
	mul.wide.u32 	%rd4779, %r4541, 16777216;
	or.b64  	%rd4780, %rd4778, %rd4779;
	bfe.u32 	%r4542, %r4535, 8, 8;
	mul.wide.u32 	%rd4781, %r4542, 65536;
	or.b64  	%rd4782, %rd4780, %rd4781;
	bfe.u32 	%r4543, %r4535, 16, 8;
	mul.wide.u32 	%rd4783, %r4543, 256;
	or.b64  	%rd4784, %rd4782, %rd4783;
	cvt.u64.u32 	%rd4785, %r4536;
	and.b64  	%rd4786, %rd4785, 255;
	or.b64  	%rd4787, %rd4784, %rd4786;
	st.local.v2.u64 	[%rd5785+16], {%rd4764, %rd4787};
	ld.local.v2.b32 	{%r4544, %r4545}, [%rd2+360];
	bfe.u32 	%r4546, %r4545, 24, 8;
	bfe.u32 	%r4547, %r4544, 24, 8;
	bfe.u32 	%r4548, %r4544, 16, 8;
	bfe.u32 	%r4549, %r4544, 8, 8;
	bfe.u32 	%r4550, %r4544, 0, 8;
	cvt.u64.u32 	%rd4788, %r4550;
	shl.b64 	%rd4789, %rd4788, 56;
	cvt.u64.u32 	%rd4790, %r4549;
	shl.b64 	%rd4791, %rd4790, 48;
	and.b64  	%rd4792, %rd4791, 71776119061217280;
	or.b64  	%rd4793, %rd4792, %rd4789;
	cvt.u64.u32 	%rd4794, %r4548;
	shl.b64 	%rd4795, %rd4794, 40;
	and.b64  	%rd4796, %rd4795, 280375465082880;
	or.b64  	%rd4797, %rd4793, %rd4796;
	cvt.u64.u32 	%rd4798, %r4547;
	shl.b64 	%rd4799, %rd4798, 32;
	and.b64  	%rd4800, %rd4799, 1095216660480;
	or.b64  	%rd4801, %rd4797, %rd4800;
	bfe.u32 	%r4551, %r4545, 0, 8;
	mul.wide.u32 	%rd4802, %r4551, 16777216;
	or.b64  	%rd4803, %rd4801, %rd4802;
	bfe.u32 	%r4552, %r4545, 8, 8;
	mul.wide.u32 	%rd4804, %r4552, 65536;
	or.b64  	%rd4805, %rd4803, %rd4804;
	bfe.u32 	%r4553, %r4545, 16, 8;
	mul.wide.u32 	%rd4806, %r4553, 256;
	or.b64  	%rd4807, %rd4805, %rd4806;
	cvt.u64.u32 	%rd4808, %r4546;
	and.b64  	%rd4809, %rd4808, 255;
	or.b64  	%rd4810, %rd4807, %rd4809;
	ld.local.v2.b32 	{%r4554, %r4555}, [%rd2+368];
	bfe.u32 	%r4556, %r4555, 24, 8;
	bfe.u32 	%r4557, %r4554, 24, 8;
	bfe.u32 	%r4558, %r4554, 16, 8;
	bfe.u32 	%r4559, %r4554, 8, 8;
	bfe.u32 	%r4560, %r4554, 0, 8;
	cvt.u64.u32 	%rd4811, %r4560;
	shl.b64 	%rd4812, %rd4811, 56;
	cvt.u64.u32 	%rd4813, %r4559;
	shl.b64 	%rd4814, %rd4813, 48;
	and.b64  	%rd4815, %rd4814, 71776119061217280;
	or.b64  	%rd4816, %rd4815, %rd4812;
	cvt.u64.u32 	%rd4817, %r4558;
	shl.b64 	%rd4818, %rd4817, 40;
	and.b64  	%rd4819, %rd4818, 280375465082880;
	or.b64  	%rd4820, %rd4816, %rd4819;
	cvt.u64.u32 	%rd4821, %r4557;
	shl.b64 	%rd4822, %rd4821, 32;
	and.b64  	%rd4823, %rd4822, 1095216660480;
	or.b64  	%rd4824, %rd4820, %rd4823;
	bfe.u32 	%r4561, %r4555, 0, 8;
	mul.wide.u32 	%rd4825, %r4561, 16777216;
	or.b64  	%rd4826, %rd4824, %rd4825;
	bfe.u32 	%r4562, %r4555, 8, 8;
	mul.wide.u32 	%rd4827, %r4562, 65536;
	or.b64  	%rd4828, %rd4826, %rd4827;
	bfe.u32 	%r4563, %r4555, 16, 8;
	mul.wide.u32 	%rd4829, %r4563, 256;
	or.b64  	%rd4830, %rd4828, %rd4829;
	cvt.u64.u32 	%rd4831, %r4556;
	and.b64  	%rd4832, %rd4831, 255;
	or.b64  	%rd4833, %rd4830, %rd4832;
	st.local.v2.u64 	[%rd5785+32], {%rd4810, %rd4833};
	ld.local.v2.b32 	{%r4564, %r4565}, [%rd2+376];
	bfe.u32 	%r4566, %r4565, 24, 8;
	bfe.u32 	%r4567, %r4564, 24, 8;
	bfe.u32 	%r4568, %r4564, 16, 8;
	bfe.u32 	%r4569, %r4564, 8, 8;
	bfe.u32 	%r4570, %r4564, 0, 8;
	cvt.u64.u32 	%rd4834, %r4570;
	shl.b64 	%rd4835, %rd4834, 56;
	cvt.u64.u32 	%rd4836, %r4569;
	shl.b64 	%rd4837, %rd4836, 48;
	and.b64  	%rd4838, %rd4837, 71776119061217280;
	or.b64  	%rd4839, %rd4838, %rd4835;
	cvt.u64.u32 	%rd4840, %r4568;
	shl.b64 	%rd4841, %rd4840, 40;
	and.b64  	%rd4842, %rd4841, 280375465082880;
	or.b64  	%rd4843, %rd4839, %rd4842;
	cvt.u64.u32 	%rd4844, %r4567;
	shl.b64 	%rd4845, %rd4844, 32;
	and.b64  	%rd4846, %rd4845, 1095216660480;
	or.b64  	%rd4847, %rd4843, %rd4846;
	bfe.u32 	%r4571, %r4565, 0, 8;
	mul.wide.u32 	%rd4848, %r4571, 16777216;
	or.b64  	%rd4849, %rd4847, %rd4848;
	bfe.u32 	%r4572, %r4565, 8, 8;
	mul.wide.u32 	%rd4850, %r4572, 65536;
	or.b64  	%rd4851, %rd4849, %rd4850;
	bfe.u32 	%r4573, %r4565, 16, 8;
	mul.wide.u32 	%rd4852, %r4573, 256;
	or.b64  	%rd4853, %rd4851, %rd4852;
	cvt.u64.u32 	%rd4854, %r4566;
	and.b64  	%rd4855, %rd4854, 255;
	or.b64  	%rd4856, %rd4853, %rd4855;
	ld.local.v2.b32 	{%r4574, %r4575}, [%rd2+384];
	bfe.u32 	%r4576, %r4575, 24, 8;
	bfe.u32 	%r4577, %r4574, 24, 8;
	bfe.u32 	%r4578, %r4574, 16, 8;
	bfe.u32 	%r4579, %r4574, 8, 8;
	bfe.u32 	%r4580, %r4574, 0, 8;
	cvt.u64.u32 	%rd4857, %r4580;
	shl.b64 	%rd4858, %rd4857, 56;
	cvt.u64.u32 	%rd4859, %r4579;
	shl.b64 	%rd4860, %rd4859, 48;
	and.b64  	%rd4861, %rd4860, 71776119061217280;
	or.b64  	%rd4862, %rd4861, %rd4858;
	cvt.u64.u32 	%rd4863, %r4578;
	shl.b64 	%rd4864, %rd4863, 40;
	and.b64  	%rd4865, %rd4864, 280375465082880;
	or.b64  	%rd4866, %rd4862, %rd4865;
	cvt.u64.u32 	%rd4867, %r4577;
	shl.b64 	%rd4868, %rd4867, 32;
	and.b64  	%rd4869, %rd4868, 1095216660480;
	or.b64  	%rd4870, %rd4866, %rd4869;
	bfe.u32 	%r4581, %r4575, 0, 8;
	mul.wide.u32 	%rd4871, %r4581, 16777216;
	or.b64  	%rd4872, %rd4870, %rd4871;
	bfe.u32 	%r4582, %r4575, 8, 8;
	mul.wide.u32 	%rd4873, %r4582, 65536;
	or.b64  	%rd4874, %rd4872, %rd4873;
	bfe.u32 	%r4583, %r4575, 16, 8;
	mul.wide.u32 	%rd4875, %r4583, 256;
	or.b64  	%rd4876, %rd4874, %rd4875;
	cvt.u64.u32 	%rd4877, %r4576;
	and.b64  	%rd4878, %rd4877, 255;
	or.b64  	%rd4879, %rd4876, %rd4878;
	st.local.v2.u64 	[%rd5785+48], {%rd4856, %rd4879};
	ld.local.v2.b32 	{%r4584, %r4585}, [%rd2+392];
	bfe.u32 	%r4586, %r4585, 24, 8;
	bfe.u32 	%r4587, %r4584, 24, 8;
	bfe.u32 	%r4588, %r4584, 16, 8;
	bfe.u32 	%r4589, %r4584, 8, 8;
	bfe.u32 	%r4590, %r4584, 0, 8;
	cvt.u64.u32 	%rd4880, %r4590;
	shl.b64 	%rd4881, %rd4880, 56;
	cvt.u64.u32 	%rd4882, %r4589;
	shl.b64 	%rd4883, %rd4882, 48;
	and.b64  	%rd4884, %rd4883, 71776119061217280;
	or.b64  	%rd4885, %rd4884, %rd4881;
	cvt.u64.u32 	%rd4886, %r4588;
	shl.b64 	%rd4887, %rd4886, 40;
	and.b64  	%rd4888, %rd4887, 280375465082880;
	or.b64  	%rd4889, %rd4885, %rd4888;
	cvt.u64.u32 	%rd4890, %r4587;
	shl.b64 	%rd4891, %rd4890, 32;
	and.b64  	%rd4892, %rd4891, 1095216660480;
	or.b64  	%rd4893, %rd4889, %rd4892;
	bfe.u32 	%r4591, %r4585, 0, 8;
	mul.wide.u32 	%rd4894, %r4591, 16777216;
	or.b64  	%rd4895, %rd4893, %rd4894;
	bfe.u32 	%r4592, %r4585, 8, 8;
	mul.wide.u32 	%rd4896, %r4592, 65536;
	or.b64  	%rd4897, %rd4895, %rd4896;
	bfe.u32 	%r4593, %r4585, 16, 8;
	mul.wide.u32 	%rd4898, %r4593, 256;
	or.b64  	%rd4899, %rd4897, %rd4898;
	cvt.u64.u32 	%rd4900, %r4586;
	and.b64  	%rd4901, %rd4900, 255;
	or.b64  	%rd4902, %rd4899, %rd4901;
	ld.local.v2.b32 	{%r4594, %r4595}, [%rd2+400];
	bfe.u32 	%r4596, %r4595, 24, 8;
	bfe.u32 	%r4597, %r4594, 24, 8;
	bfe.u32 	%r4598, %r4594, 16, 8;
	bfe.u32 	%r4599, %r4594, 8, 8;
	bfe.u32 	%r4600, %r4594, 0, 8;
	cvt.u64.u32 	%rd4903, %r4600;
	shl.b64 	%rd4904, %rd4903, 56;
	cvt.u64.u32 	%rd4905, %r4599;
	shl.b64 	%rd4906, %rd4905, 48;
	and.b64  	%rd4907, %rd4906, 71776119061217280;
	or.b64  	%rd4908, %rd4907, %rd4904;
	cvt.u64.u32 	%rd4909, %r4598;
	shl.b64 	%rd4910, %rd4909, 40;
	and.b64  	%rd4911, %rd4910, 280375465082880;
	or.b64  	%rd4912, %rd4908, %rd4911;
	cvt.u64.u32 	%rd4913, %r4597;
	shl.b64 	%rd4914, %rd4913, 32;
	and.b64  	%rd4915, %rd4914, 1095216660480;
	or.b64  	%rd4916, %rd4912, %rd4915;
	bfe.u32 	%r4601, %r4595, 0, 8;
	mul.wide.u32 	%rd4917, %r4601, 16777216;
	or.b64  	%rd4918, %rd4916, %rd4917;
	bfe.u32 	%r4602, %r4595, 8, 8;
	mul.wide.u32 	%rd4919, %r4602, 65536;
	or.b64  	%rd4920, %rd4918, %rd4919;
	bfe.u32 	%r4603, %r4595, 16, 8;
	mul.wide.u32 	%rd4921, %r4603, 256;
	or.b64  	%rd4922, %rd4920, %rd4921;
	cvt.u64.u32 	%rd4923, %r4596;
	and.b64  	%rd4924, %rd4923, 255;
	or.b64  	%rd4925, %rd4922, %rd4924;
	st.local.v2.u64 	[%rd5785+64], {%rd4902, %rd4925};
	ld.local.v2.b32 	{%r4604, %r4605}, [%rd2+408];
	bfe.u32 	%r4606, %r4605, 24, 8;
	bfe.u32 	%r4607, %r4604, 24, 8;
	bfe.u32 	%r4608, %r4604, 16, 8;
	bfe.u32 	%r4609, %r4604, 8, 8;
	bfe.u32 	%r4610, %r4604, 0, 8;
	cvt.u64.u32 	%rd4926, %r4610;
	shl.b64 	%rd4927, %rd4926, 56;
	cvt.u64.u32 	%rd4928, %r4609;
	shl.b64 	%rd4929, %rd4928, 48;
	and.b64  	%rd4930, %rd4929, 71776119061217280;
	or.b64  	%rd4931, %rd4930, %rd4927;
	cvt.u64.u32 	%rd4932, %r4608;
	shl.b64 	%rd4933, %rd4932, 40;
	and.b64  	%rd4934, %rd4933, 280375465082880;
	or.b64  	%rd4935, %rd4931, %rd4934;
	cvt.u64.u32 	%rd4936, %r4607;
	shl.b64 	%rd4937, %rd4936, 32;
	and.b64  	%rd4938, %rd4937, 1095216660480;
	or.b64  	%rd4939, %rd4935, %rd4938;
	bfe.u32 	%r4611, %r4605, 0, 8;
	mul.wide.u32 	%rd4940, %r4611, 16777216;
	or.b64  	%rd4941, %rd4939, %rd4940;
	bfe.u32 	%r4612, %r4605, 8, 8;
	mul.wide.u32 	%rd4942, %r4612, 65536;
	or.b64  	%rd4943, %rd4941, %rd4942;
	bfe.u32 	%r4613, %r4605, 16, 8;
	mul.wide.u32 	%rd4944, %r4613, 256;
	or.b64  	%rd4945, %rd4943, %rd4944;
	cvt.u64.u32 	%rd4946, %r4606;
	and.b64  	%rd4947, %rd4946, 255;
	or.b64  	%rd4948, %rd4945, %rd4947;
	ld.local.v2.b32 	{%r4614, %r4615}, [%rd2+416];
	bfe.u32 	%r4616, %r4615, 24, 8;
	bfe.u32 	%r4617, %r4614, 24, 8;
	bfe.u32 	%r4618, %r4614, 16, 8;
	bfe.u32 	%r4619, %r4614, 8, 8;
	bfe.u32 	%r4620, %r4614, 0, 8;
	cvt.u64.u32 	%rd4949, %r4620;
	shl.b64 	%rd4950, %rd4949, 56;
	cvt.u64.u32 	%rd4951, %r4619;
	shl.b64 	%rd4952, %rd4951, 48;
	and.b64  	%rd4953, %rd4952, 71776119061217280;
	or.b64  	%rd4954, %rd4953, %rd4950;
	cvt.u64.u32 	%rd4955, %r4618;
	shl.b64 	%rd4956, %rd4955, 40;
	and.b64  	%rd4957, %rd4956, 280375465082880;
	or.b64  	%rd4958, %rd4954, %rd4957;
	cvt.u64.u32 	%rd4959, %r4617;
	shl.b64 	%rd4960, %rd4959, 32;
	and.b64  	%rd4961, %rd4960, 1095216660480;
	or.b64  	%rd4962, %rd4958, %rd4961;
	bfe.u32 	%r4621, %r4615, 0, 8;
	mul.wide.u32 	%rd4963, %r4621, 16777216;
	or.b64  	%rd4964, %rd4962, %rd4963;
	bfe.u32 	%r4622, %r4615, 8, 8;
	mul.wide.u32 	%rd4965, %r4622, 65536;
	or.b64  	%rd4966, %rd4964, %rd4965;
	bfe.u32 	%r4623, %r4615, 16, 8;
	mul.wide.u32 	%rd4967, %r4623, 256;
	or.b64  	%rd4968, %rd4966, %rd4967;
	cvt.u64.u32 	%rd4969, %r4616;
	and.b64  	%rd4970, %rd4969, 255;
	or.b64  	%rd4971, %rd4968, %rd4970;
	st.local.v2.u64 	[%rd5785+80], {%rd4948, %rd4971};
	ld.local.v2.b32 	{%r4624, %r4625}, [%rd2+424];
	bfe.u32 	%r4626, %r4625, 24, 8;
	bfe.u32 	%r4627, %r4624, 24, 8;
	bfe.u32 	%r4628, %r4624, 16, 8;
	bfe.u32 	%r4629, %r4624, 8, 8;
	bfe.u32 	%r4630, %r4624, 0, 8;
	cvt.u64.u32 	%rd4972, %r4630;
	shl.b64 	%rd4973, %rd4972, 56;
	cvt.u64.u32 	%rd4974, %r4629;
	shl.b64 	%rd4975, %rd4974, 48;
	and.b64  	%rd4976, %rd4975, 71776119061217280;
	or.b64  	%rd4977, %rd4976, %rd4973;
	cvt.u64.u32 	%rd4978, %r4628;
	shl.b64 	%rd4979, %rd4978, 40;
	and.b64  	%rd4980, %rd4979, 280375465082880;
	or.b64  	%rd4981, %rd4977, %rd4980;
	cvt.u64.u32 	%rd4982, %r4627;
	shl.b64 	%rd4983, %rd4982, 32;
	and.b64  	%rd4984, %rd4983, 1095216660480;
	or.b64  	%rd4985, %rd4981, %rd4984;
	bfe.u32 	%r4631, %r4625, 0, 8;
	mul.wide.u32 	%rd4986, %r4631, 16777216;
	or.b64  	%rd4987, %rd4985, %rd4986;
	bfe.u32 	%r4632, %r4625, 8, 8;
	mul.wide.u32 	%rd4988, %r4632, 65536;
	or.b64  	%rd4989, %rd4987, %rd4988;
	bfe.u32 	%r4633, %r4625, 16, 8;
	mul.wide.u32 	%rd4990, %r4633, 256;
	or.b64  	%rd4991, %rd4989, %rd4990;
	cvt.u64.u32 	%rd4992, %r4626;
	and.b64  	%rd4993, %rd4992, 255;
	or.b64  	%rd4994, %rd4991, %rd4993;
	ld.local.v2.b32 	{%r4634, %r4635}, [%rd2+432];
	bfe.u32 	%r4636, %r4635, 24, 8;
	bfe.u32 	%r4637, %r4634, 24, 8;
	bfe.u32 	%r4638, %r4634, 16, 8;
	bfe.u32 	%r4639, %r4634, 8, 8;
	bfe.u32 	%r4640, %r4634, 0, 8;
	cvt.u64.u32 	%rd4995, %r4640;
	shl.b64 	%rd4996, %rd4995, 56;
	cvt.u64.u32 	%rd4997, %r4639;
	shl.b64 	%rd4998, %rd4997, 48;
	and.b64  	%rd4999, %rd4998, 71776119061217280;
	or.b64  	%rd5000, %rd4999, %rd4996;
	cvt.u64.u32 	%rd5001, %r4638;
	shl.b64 	%rd5002, %rd5001, 40;
	and.b64  	%rd5003, %rd5002, 280375465082880;
	or.b64  	%rd5004, %rd5000, %rd5003;
	cvt.u64.u32 	%rd5005, %r4637;
	shl.b64 	%rd5006, %rd5005, 32;
	and.b64  	%rd5007, %rd5006, 1095216660480;
	or.b64  	%rd5008, %rd5004, %rd5007;
	bfe.u32 	%r4641, %r4635, 0, 8;
	mul.wide.u32 	%rd5009, %r4641, 16777216;
	or.b64  	%rd5010, %rd5008, %rd5009;
	bfe.u32 	%r4642, %r4635, 8, 8;
	mul.wide.u32 	%rd5011, %r4642, 65536;
	or.b64  	%rd5012, %rd5010, %rd5011;
	bfe.u32 	%r4643, %r4635, 16, 8;
	mul.wide.u32 	%rd5013, %r4643, 256;
	or.b64  	%rd5014, %rd5012, %rd5013;
	cvt.u64.u32 	%rd5015, %r4636;
	and.b64  	%rd5016, %rd5015, 255;
	or.b64  	%rd5017, %rd5014, %rd5016;
	st.local.v2.u64 	[%rd5785+96], {%rd4994, %rd5017};
	mov.b64 	%rd5766, 1536;
	mov.b64 	%rd5768, 0;
	st.local.v2.u64 	[%rd5785+112], {%rd5768, %rd5766};
	mov.u64 	%rd5765, %rd5780;
$L__BB0_142:
	mov.b64 	{%r4644, %r4645}, %rd5768;
	shf.l.wrap.b32 	%r4646, %r4645, %r4644, 13;
	shf.l.wrap.b32 	%r4647, %r4644, %r4645, 13;
	mov.b64 	%rd5018, {%r4647, %r4646};
	shf.l.wrap.b32 	%r4648, %r4644, %r4645, 3;
	shf.l.wrap.b32 	%r4649, %r4645, %r4644, 3;
	mov.b64 	%rd5019, {%r4649, %r4648};
	xor.b64  	%rd5020, %rd5018, %rd5019;
	shr.u64 	%rd5021, %rd5768, 6;
	xor.b64  	%rd5022, %rd5020, %rd5021;
	ld.local.u64 	%rd5023, [%rd5765];
	add.s64 	%rd5024, %rd5022, %rd5023;
	ld.local.u64 	%rd5025, [%rd5765+-64];
	mov.b64 	{%r4650, %r4651}, %rd5025;
	shf.l.wrap.b32 	%r4652, %r4651, %r4650, 31;
	shf.l.wrap.b32 	%r4653, %r4650, %r4651, 31;
	mov.b64 	%rd5026, {%r4653, %r4652};
	shf.l.wrap.b32 	%r4654, %r4651, %r4650, 24;
	shf.l.wrap.b32 	%r4655, %r4650, %r4651, 24;
	mov.b64 	%rd5027, {%r4655, %r4654};
	xor.b64  	%rd5028, %rd5026, %rd5027;
	shr.u64 	%rd5029, %rd5025, 7;
	xor.b64  	%rd5030, %rd5028, %rd5029;
	add.s64 	%rd5031, %rd5024, %rd5767;
	add.s64 	%rd5768, %rd5031, %rd5030;
	mov.b64 	{%r4656, %r4657}, %rd5766;
	shf.l.wrap.b32 	%r4658, %r4657, %r4656, 13;
	shf.l.wrap.b32 	%r4659, %r4656, %r4657, 13;
	mov.b64 	%rd5032, {%r4659, %r4658};
	shf.l.wrap.b32 	%r4660, %r4656, %r4657, 3;
	shf.l.wrap.b32 	%r4661, %r4657, %r4656, 3;
	mov.b64 	%rd5033, {%r4661, %r4660};
	xor.b64  	%rd5034, %rd5032, %rd5033;
	shr.u64 	%rd5035, %rd5766, 6;
	xor.b64  	%rd5036, %rd5034, %rd5035;
	ld.local.u64 	%rd5037, [%rd5765+8];
	add.s64 	%rd5038, %rd5036, %rd5037;
	ld.local.u64 	%rd5767, [%rd5765+-56];
	mov.b64 	{%r4662, %r4663}, %rd5767;
	shf.l.wrap.b32 	%r4664, %r4663, %r4662, 31;
	shf.l.wrap.b32 	%r4665, %r4662, %r4663, 31;
	mov.b64 	%rd5039, {%r4665, %r4664};
	shf.l.wrap.b32 	%r4666, %r4663, %r4662, 24;
	shf.l.wrap.b32 	%r4667, %r4662, %r4663, 24;
	mov.b64 	%rd5040, {%r4667, %r4666};
	xor.b64  	%rd5041, %rd5039, %rd5040;
	shr.u64 	%rd5042, %rd5767, 7;
	xor.b64  	%rd5043, %rd5041, %rd5042;
	add.s64 	%rd5044, %rd5038, %rd5025;
	add.s64 	%rd5766, %rd5044, %rd5043;
	st.local.v2.u64 	[%rd5765+56], {%rd5768, %rd5766};
	add.s32 	%r5383, %r5383, 2;
	add.s64 	%rd5765, %rd5765, 16;
	setp.ne.s32 	%p81, %r5383, 64;
	@%p81 bra 	$L__BB0_142;
	mov.b32 	%r5384, 0;
	mov.b64 	%rd5769, 0;
	mov.u64 	%rd5770, %rd373;
	mov.u64 	%rd5771, %rd374;
	mov.u64 	%rd5772, %rd375;
	mov.u64 	%rd5773, %rd376;
	mov.u64 	%rd5774, %rd377;
	mov.u64 	%rd5775, %rd378;
	mov.u64 	%rd5776, %rd380;
	mov.u64 	%rd5777, %rd379;
$L__BB0_144:
	mov.u64 	%rd408, %rd5775;
	mov.u64 	%rd407, %rd5774;
	mov.u64 	%rd404, %rd5771;
	mov.u64 	%rd403, %rd5770;
	mov.b64 	{%r4669, %r4670}, %rd407;
	shf.l.wrap.b32 	%r4671, %r4670, %r4669, 18;
	shf.l.wrap.b32 	%r4672, %r4669, %r4670, 18;
	mov.b64 	%rd5046, {%r4672, %r4671};
	shf.l.wrap.b32 	%r4673, %r4670, %r4669, 14;
	shf.l.wrap.b32 	%r4674, %r4669, %r4670, 14;
	mov.b64 	%rd5047, {%r4674, %r4673};
	xor.b64  	%rd5048, %rd5046, %rd5047;
	shf.l.wrap.b32 	%r4675, %r4669, %r4670, 23;
	shf.l.wrap.b32 	%r4676, %r4670, %r4669, 23;
	mov.b64 	%rd5049, {%r4676, %r4675};
	xor.b64  	%rd5050, %rd5048, %rd5049;
	add.s64 	%rd5051, %rd5776, %rd5050;
	xor.b64  	%rd5052, %rd5777, %rd408;
	and.b64  	%rd5053, %rd5052, %rd407;
	xor.b64  	%rd5054, %rd5053, %rd5777;
	add.s64 	%rd5055, %rd5051, %rd5054;
	add.s64 	%rd5057, %rd4554, %rd5769;
	ld.global.nc.u64 	%rd5058, [%rd5057];
	add.s64 	%rd5059, %rd5055, %rd5058;
	add.s64 	%rd5060, %rd5785, %rd5769;
	ld.local.v2.u64 	{%rd5061, %rd5062}, [%rd5060];
	add.s64 	%rd5063, %rd5059, %rd5061;
	mov.b64 	{%r4677, %r4678}, %rd403;
	shf.l.wrap.b32 	%r4679, %r4678, %r4677, 4;
	shf.l.wrap.b32 	%r4680, %r4677, %r4678, 4;
	mov.b64 	%rd5064, {%r4680, %r4679};
	shf.l.wrap.b32 	%r4681, %r4677, %r4678, 30;
	shf.l.wrap.b32 	%r4682, %r4678, %r4677, 30;
	mov.b64 	%rd5065, {%r4682, %r4681};
	xor.b64  	%rd5066, %rd5064, %rd5065;
	shf.l.wrap.b32 	%r4683, %r4677, %r4678, 25;
	shf.l.wrap.b32 	%r4684, %r4678, %r4677, 25;
	mov.b64 	%rd5067, {%r4684, %r4683};
	xor.b64  	%rd5068, %rd5066, %rd5067;
	and.b64  	%rd5069, %rd403, %rd404;
	or.b64  	%rd5070, %rd403, %rd404;
	and.b64  	%rd5071, %rd5070, %rd5772;
	or.b64  	%rd5072, %rd5071, %rd5069;
	add.s64 	%rd5073, %rd5068, %rd5072;
	add.s64 	%rd5775, %rd5063, %rd5773;
	add.s64 	%rd5771, %rd5073, %rd5063;
	mov.b64 	{%r4685, %r4686}, %rd5775;
	shf.l.wrap.b32 	%r4687, %r4686, %r4685, 18;
	shf.l.wrap.b32 	%r4688, %r4685, %r4686, 18;
	mov.b64 	%rd5074, {%r4688, %r4687};
	shf.l.wrap.b32 	%r4689, %r4686, %r4685, 14;
	shf.l.wrap.b32 	%r4690, %r4685, %r4686, 14;
	mov.b64 	%rd5075, {%r4690, %r4689};
	xor.b64  	%rd5076, %rd5074, %rd5075;
	shf.l.wrap.b32 	%r4691, %r4685, %r4686, 23;
	shf.l.wrap.b32 	%r4692, %r4686, %r4685, 23;
	mov.b64 	%rd5077, {%r4692, %r4691};
	xor.b64  	%rd5078, %rd5076, %rd5077;
	add.s64 	%rd5079, %rd5777, %rd5078;
	xor.b64  	%rd5080, %rd408, %rd407;
	and.b64  	%rd5081, %rd5080, %rd5775;
	xor.b64  	%rd5082, %rd5081, %rd408;
	add.s64 	%rd5083, %rd5079, %rd5082;
	ld.global.nc.u64 	%rd5084, [%rd5057+8];
	add.s64 	%rd5085, %rd5083, %rd5084;
	add.s64 	%rd5086, %rd5085, %rd5062;
	mov.b64 	{%r4693, %r4694}, %rd5771;
	shf.l.wrap.b32 	%r4695, %r4694, %r4693, 4;
	shf.l.wrap.b32 	%r4696, %r4693, %r4694, 4;
	mov.b64 	%rd5087, {%r4696, %r4695};
	shf.l.wrap.b32 	%r4697, %r4693, %r4694, 30;
	shf.l.wrap.b32 	%r4698, %r4694, %r4693, 30;
	mov.b64 	%rd5088, {%r4698, %r4697};
	xor.b64  	%rd5089, %rd5087, %rd5088;
	shf.l.wrap.b32 	%r4699, %r4693, %r4694, 25;
	shf.l.wrap.b32 	%r4700, %r4694, %r4693, 25;
	mov.b64 	%rd5090, {%r4700, %r4699};
	xor.b64  	%rd5091, %rd5089, %rd5090;
	and.b64  	%rd5092, %rd5771, %rd403;
	or.b64  	%rd5093, %rd5771, %rd403;
	and.b64  	%rd5094, %rd5093, %rd404;
	or.b64  	%rd5095, %rd5094, %rd5092;
	add.s64 	%rd5096, %rd5091, %rd5095;
	add.s64 	%rd5774, %rd5086, %rd5772;
	add.s64 	%rd5770, %rd5096, %rd5086;
	add.s32 	%r5384, %r5384, 2;
	add.s64 	%rd5769, %rd5769, 16;
	setp.ne.s32 	%p82, %r5384, 80;
	mov.u64 	%rd5772, %rd403;
	mov.u64 	%rd5773, %rd404;
	mov.u64 	%rd5776, %rd408;
	mov.u64 	%rd5777, %rd407;
	@%p82 bra 	$L__BB0_144;
	add.s64 	%rd414, %rd373, %rd5770;
	add.s64 	%rd5097, %rd374, %rd5771;
	add.s64 	%rd5098, %rd375, %rd403;
	add.s64 	%rd5099, %rd376, %rd404;
	add.s64 	%rd5100, %rd377, %rd5774;
	add.s64 	%rd5101, %rd378, %rd5775;
	add.s64 	%rd5102, %rd379, %rd407;
	add.s64 	%rd5103, %rd380, %rd408;
	shr.u64 	%rd5104, %rd414, 56;
	shr.u64 	%rd5105, %rd414, 48;
	shr.u64 	%rd5106, %rd414, 40;
	shr.u64 	%rd5107, %rd414, 24;
	shr.u64 	%rd5108, %rd414, 16;
	shr.u64 	%rd5109, %rd414, 8;
	shr.u64 	%rd5110, %rd5097, 56;
	shr.u64 	%rd5111, %rd5097, 48;
	shr.u64 	%rd5112, %rd5097, 40;
	shr.u64 	%rd5113, %rd5097, 24;
	shr.u64 	%rd5114, %rd5097, 16;
	shr.u64 	%rd5115, %rd5097, 8;
	shr.u64 	%rd5116, %rd5098, 56;
	shr.u64 	%rd5117, %rd5098, 48;
	shr.u64 	%rd5118, %rd5098, 40;
	shr.u64 	%rd5119, %rd5098, 24;
	shr.u64 	%rd5120, %rd5098, 16;
	shr.u64 	%rd5121, %rd5098, 8;
	shr.u64 	%rd5122, %rd5099, 56;
	shr.u64 	%rd5123, %rd5099, 48;
	shr.u64 	%rd5124, %rd5099, 40;
	shr.u64 	%rd5125, %rd5099, 24;
	shr.u64 	%rd5126, %rd5099, 16;
	shr.u64 	%rd5127, %rd5099, 8;
	shr.u64 	%rd5128, %rd5100, 56;
	shr.u64 	%rd5129, %rd5100, 48;
	shr.u64 	%rd5130, %rd5100, 40;
	shr.u64 	%rd5131, %rd5100, 24;
	shr.u64 	%rd5132, %rd5100, 16;
	shr.u64 	%rd5133, %rd5100, 8;
	shr.u64 	%rd5134, %rd5101, 56;
	shr.u64 	%rd5135, %rd5101, 48;
	shr.u64 	%rd5136, %rd5101, 40;
	shr.u64 	%rd5137, %rd5101, 24;
	shr.u64 	%rd5138, %rd5101, 16;
	shr.u64 	%rd5139, %rd5101, 8;
	shr.u64 	%rd5140, %rd5102, 56;
	shr.u64 	%rd5141, %rd5102, 48;
	shr.u64 	%rd5142, %rd5102, 40;
	shr.u64 	%rd5143, %rd5102, 24;
	shr.u64 	%rd5144, %rd5102, 16;
	shr.u64 	%rd5145, %rd5102, 8;
	shr.u64 	%rd5146, %rd5103, 56;
	shr.u64 	%rd5147, %rd5103, 48;
	shr.u64 	%rd5148, %rd5103, 40;
	shr.u64 	%rd5149, %rd5103, 24;
	shr.u64 	%rd5150, %rd5103, 16;
	shr.u64 	%rd5151, %rd5103, 8;
	st.local.u64 	[%rd2+264], %rd342;
	st.local.u64 	[%rd2+272], %rd343;
	st.local.u64 	[%rd2+280], %rd344;
	st.local.u64 	[%rd2+288], %rd345;
	st.local.u64 	[%rd2+296], %rd346;
	st.local.u64 	[%rd2+304], %rd347;
	st.local.u64 	[%rd2+312], %rd348;
	st.local.u64 	[%rd2+320], %rd349;
	mov.b64 	%rd5152, 192;
	st.local.u64 	[%rd2+256], %rd5152;
	cvt.u32.u64 	%r4702, %rd5106;
	prmt.b32 	%r4703, %r4702, %r4704, 0x3340U;
	cvt.u32.u64 	%r4705, %rd5105;
	prmt.b32 	%r4706, %r4707, %r4705, 0x3340U;
	prmt.b32 	%r4708, %r4706, %r4703, 0x5410U;
	cvt.u32.u64 	%r4709, %rd414;
	cvt.u32.u64 	%r4710, %rd5109;
	prmt.b32 	%r4711, %r4710, %r4709, 0x3340U;
	cvt.u32.u64 	%r4712, %rd5108;
	cvt.u32.u64 	%r4713, %rd5107;
	prmt.b32 	%r4714, %r4713, %r4712, 0x3340U;
	prmt.b32 	%r4715, %r4714, %r4711, 0x5410U;
	{ .reg .b32 tmp; mov.b64 {tmp, %r4716}, %rd414; }
	prmt.b32 	%r4717, %r4702, %r4716, 0x3340U;
	cvt.u32.u64 	%r4718, %rd5104;
	prmt.b32 	%r4719, %r4718, %r4705, 0x3340U;
	prmt.b32 	%r4720, %r4719, %r4717, 0x5410U;
	st.local.v2.b32 	[%rd2+328], {%r4720, %r4715};
	cvt.u32.u64 	%r4721, %rd5097;
	cvt.u32.u64 	%r4722, %rd5115;
	prmt.b32 	%r4723, %r4722, %r4721, 0x3340U;
	cvt.u32.u64 	%r4724, %rd5114;
	cvt.u32.u64 	%r4725, %rd5113;
	prmt.b32 	%r4726, %r4725, %r4724, 0x3340U;
	prmt.b32 	%r4727, %r4726, %r4723, 0x5410U;
	{ .reg .b32 tmp; mov.b64 {tmp, %r4728}, %rd5097; }
	cvt.u32.u64 	%r4729, %rd5112;
	prmt.b32 	%r4730, %r4729, %r4728, 0x3340U;
	cvt.u32.u64 	%r4731, %rd5111;
	cvt.u32.u64 	%r4732, %rd5110;
	prmt.b32 	%r4733, %r4732, %r4731, 0x3340U;
	prmt.b32 	%r4734, %r4733, %r4730, 0x5410U;
	st.local.v2.b32 	[%rd2+336], {%r4734, %r4727};
	cvt.u32.u64 	%r4735, %rd5098;
	cvt.u32.u64 	%r4736, %rd5121;
	prmt.b32 	%r4737, %r4736, %r4735, 0x3340U;
	cvt.u32.u64 	%r4738, %rd5120;
	cvt.u32.u64 	%r4739, %rd5119;
	prmt.b32 	%r4740, %r4739, %r4738, 0x3340U;
	prmt.b32 	%r4741, %r4740, %r4737, 0x5410U;
	{ .reg .b32 tmp; mov.b64 {tmp, %r4742}, %rd5098; }
	cvt.u32.u64 	%r4743, %rd5118;
	prmt.b32 	%r4744, %r4743, %r4742, 0x3340U;
	cvt.u32.u64 	%r4745, %rd5117;
	cvt.u32.u64 	%r4746, %rd5116;
	prmt.b32 	%r4747, %r4746, %r4745, 0x3340U;
	prmt.b32 	%r4748, %r4747, %r4744, 0x5410U;
	st.local.v2.b32 	[%rd2+344], {%r4748, %r4741};
	cvt.u32.u64 	%r4749, %rd5099;
	cvt.u32.u64 	%r4750, %rd5127;
	prmt.b32 	%r4751, %r4750, %r4749, 0x3340U;
	cvt.u32.u64 	%r4752, %rd5126;
	cvt.u32.u64 	%r4753, %rd5125;
	prmt.b32 	%r4754, %r4753, %r4752, 0x3340U;
	prmt.b32 	%r4755, %r4754, %r4751, 0x5410U;
	{ .reg .b32 tmp; mov.b64 {tmp, %r4756}, %rd5099; }
	cvt.u32.u64 	%r4757, %rd5124;
	prmt.b32 	%r4758, %r4757, %r4756, 0x3340U;
	cvt.u32.u64 	%r4759, %rd5123;
	cvt.u32.u64 	%r4760, %rd5122;
	prmt.b32 	%r4761, %r4760, %r4759, 0x3340U;
	prmt.b32 	%r4762, %r4761, %r4758, 0x5410U;
	st.local.v2.b32 	[%rd2+352], {%r4762, %r4755};
	cvt.u32.u64 	%r4763, %rd5100;
	cvt.u32.u64 	%r4764, %rd5133;
	prmt.b32 	%r4765, %r4764, %r4763, 0x3340U;
	cvt.u32.u64 	%r4766, %rd5132;
	cvt.u32.u64 	%r4767, %rd5131;
	prmt.b32 	%r4768, %r4767, %r4766, 0x3340U;
	prmt.b32 	%r4769, %r4768, %r4765, 0x5410U;
	{ .reg .b32 tmp; mov.b64 {tmp, %r4770}, %rd5100; }
	cvt.u32.u64 	%r4771, %rd5130;
	prmt.b32 	%r4772, %r4771, %r4770, 0x3340U;
	cvt.u32.u64 	%r4773, %rd5129;
	cvt.u32.u64 	%r4774, %rd5128;
	prmt.b32 	%r4775, %r4774, %r4773, 0x3340U;
	prmt.b32 	%r4776, %r4775, %r4772, 0x5410U;
	st.local.v2.b32 	[%rd2+360], {%r4776, %r4769};
	cvt.u32.u64 	%r4777, %rd5101;
	cvt.u32.u64 	%r4778, %rd5139;
	prmt.b32 	%r4779, %r4778, %r4777, 0x3340U;
	cvt.u32.u64 	%r4780, %rd5138;
	cvt.u32.u64 	%r4781, %rd5137;
	prmt.b32 	%r4782, %r4781, %r4780, 0x3340U;
	prmt.b32 	%r4783, %r4782, %r4779, 0x5410U;
	{ .reg .b32 tmp; mov.b64 {tmp, %r4784}, %rd5101; }
	cvt.u32.u64 	%r4785, %rd5136;
	prmt.b32 	%r4786, %r4785, %r4784, 0x3340U;
	cvt.u32.u64 	%r4787, %rd5135;
	cvt.u32.u64 	%r4788, %rd5134;
	prmt.b32 	%r4789, %r4788, %r4787, 0x3340U;
	prmt.b32 	%r4790, %r4789, %r4786, 0x5410U;
	st.local.v2.b32 	[%rd2+368], {%r4790, %r4783};
	cvt.u32.u64 	%r4791, %rd5102;
	cvt.u32.u64 	%r4792, %rd5145;
	prmt.b32 	%r4793, %r4792, %r4791, 0x3340U;
	cvt.u32.u64 	%r4794, %rd5144;
	cvt.u32.u64 	%r4795, %rd5143;
	prmt.b32 	%r4796, %r4795, %r4794, 0x3340U;
	prmt.b32 	%r4797, %r4796, %r4793, 0x5410U;
	{ .reg .b32 tmp; mov.b64 {tmp, %r4798}, %rd5102; }
	cvt.u32.u64 	%r4799, %rd5142;
	prmt.b32 	%r4800, %r4799, %r4798, 0x3340U;
	cvt.u32.u64 	%r4801, %rd5141;
	cvt.u32.u64 	%r4802, %rd5140;
	prmt.b32 	%r4803, %r4802, %r4801, 0x3340U;
	prmt.b32 	%r4804, %r4803, %r4800, 0x5410U;
	st.local.v2.b32 	[%rd2+376], {%r4804, %r4797};
	cvt.u32.u64 	%r4805, %rd5103;
	cvt.u32.u64 	%r4806, %rd5151;
	prmt.b32 	%r4807, %r4806, %r4805, 0x3340U;
	cvt.u32.u64 	%r4808, %rd5150;
	cvt.u32.u64 	%r4809, %rd5149;
	prmt.b32 	%r4810, %r4809, %r4808, 0x3340U;
	prmt.b32 	%r4811, %r4810, %r4807, 0x5410U;
	{ .reg .b32 tmp; mov.b64 {tmp, %r4812}, %rd5103; }
	cvt.u32.u64 	%r4813, %rd5148;
	prmt.b32 	%r4814, %r4813, %r4812, 0x3340U;
	cvt.u32.u64 	%r4815, %rd5147;
	cvt.u32.u64 	%r4816, %rd5146;
	prmt.b32 	%r4817, %r4816, %r4815, 0x3340U;
	prmt.b32 	%r4818, %r4817, %r4814, 0x5410U;
	st.local.v2.b32 	[%rd2+384], {%r4818, %r4811};
	mov.b16 	%rs1197, 128;
	st.local.u8 	[%rd2+392], %rs1197;
	mov.b64 	%rd5153, {%r4708, %r4819};
	shr.u64 	%rd5154, %rd5153, 8;
	cvt.u16.u64 	%rs516, %rd5154;
	mov.b32 	%r5386, 0;
$L__BB0_146:
	.pragma "nounroll";
	mov.b16 	%rs1198, 0;
	st.local.u8 	[%rd5779], %rs1198;
	st.local.v2.u8 	[%rd5779+1], {%rs1198, %rs1198};
	mov.b32 	%r4820, 0;
	st.local.u32 	[%rd5779+3], %r4820;
	st.local.v2.b32 	[%rd5779+7], {%r4820, %r4820};
	st.local.u8 	[%rd5779+15], %rs1198;
	add.s32 	%r5386, %r5386, 16;
	add.s64 	%rd5779, %rd5779, 16;
	setp.eq.s32 	%p83, %r5386, 32;
	@%p83 bra 	$L__BB0_147;
	bra.uni 	$L__BB0_146;
$L__BB0_147:
	mov.b16 	%rs1199, 0;
	st.local.u8 	[%rd5779], %rs1199;
	st.local.v2.u8 	[%rd5779+1], {%rs1199, %rs1199};
	mov.b32 	%r5385, 0;
	st.local.u32 	[%rd5779+3], %r5385;
	st.local.u32 	[%rd5779+7], %r5385;
	st.local.u8 	[%rd5779+11], %rs1199;
$L__BB0_148:
	.pragma "nounroll";
	mov.b16 	%rs1200, 0;
	st.local.u8 	[%rd5778], %rs1200;
	add.s32 	%r5385, %r5385, 1;
	add.s64 	%rd5778, %rd5778, 1;
	setp.eq.s32 	%p84, %r5385, 3;
	@%p84 bra 	$L__BB0_149;
	bra.uni 	$L__BB0_148;
$L__BB0_149:
	mov.b32 	%r5387, 0;
	st.local.v2.b32 	[%rd2+440], {%r5387, %r5387};
	mov.b32 	%r4823, 393216;
	st.local.v2.b32 	[%rd2+448], {%r5387, %r4823};
	and.b64  	%rd5157, %rd414, -72057594037927936;
	cvt.u64.u16 	%rd5158, %rs516;
	shl.b64 	%rd5159, %rd5158, 48;
	and.b64  	%rd5160, %rd5159, 71776119061217280;
	or.b64  	%rd5161, %rd5160, %rd5157;
	ld.local.v2.u8 	{%rs1201, %rs1202}, [%rd2+330];
	cvt.u64.u16 	%rd5162, %rs1201;
	shl.b64 	%rd5163, %rd5162, 40;
	or.b64  	%rd5164, %rd5161, %rd5163;
	cvt.u64.u16 	%rd5165, %rs1202;
	shl.b64 	%rd5166, %rd5165, 32;
	or.b64  	%rd5167, %rd5164, %rd5166;
	ld.local.u32 	%r4824, [%rd2+332];
	bfe.u32 	%r4825, %r4824, 24, 8;
	bfe.u32 	%r4826, %r4824, 0, 8;
	mul.wide.u32 	%rd5168, %r4826, 16777216;
	or.b64  	%rd5169, %rd5167, %rd5168;
	bfe.u32 	%r4827, %r4824, 8, 8;
	mul.wide.u32 	%rd5170, %r4827, 65536;
	or.b64  	%rd5171, %rd5169, %rd5170;
	bfe.u32 	%r4828, %r4824, 16, 8;
	mul.wide.u32 	%rd5172, %r4828, 256;
	or.b64  	%rd5173, %rd5171, %rd5172;
	cvt.u64.u32 	%rd5174, %r4825;
	and.b64  	%rd5175, %rd5174, 255;
	or.b64  	%rd5782, %rd5173, %rd5175;
	ld.local.v2.b32 	{%r4829, %r4830}, [%rd2+336];
	bfe.u32 	%r4831, %r4830, 24, 8;
	bfe.u32 	%r4832, %r4829, 24, 8;
	bfe.u32 	%r4833, %r4829, 16, 8;
	bfe.u32 	%r4834, %r4829, 8, 8;
	bfe.u32 	%r4835, %r4829, 0, 8;
	cvt.u64.u32 	%rd5176, %r4835;
	shl.b64 	%rd5177, %rd5176, 56;
	cvt.u64.u32 	%rd5178, %r4834;
	shl.b64 	%rd5179, %rd5178, 48;
	and.b64  	%rd5180, %rd5179, 71776119061217280;
	or.b64  	%rd5181, %rd5180, %rd5177;
	cvt.u64.u32 	%rd5182, %r4833;
	shl.b64 	%rd5183, %rd5182, 40;
	and.b64  	%rd5184, %rd5183, 280375465082880;
	or.b64  	%rd5185, %rd5181, %rd5184;
	cvt.u64.u32 	%rd5186, %r4832;
	shl.b64 	%rd5187, %rd5186, 32;
	and.b64  	%rd5188, %rd5187, 1095216660480;
	or.b64  	%rd5189, %rd5185, %rd5188;
	bfe.u32 	%r4836, %r4830, 0, 8;
	mul.wide.u32 	%rd5190, %r4836, 16777216;
	or.b64  	%rd5191, %rd5189, %rd5190;
	bfe.u32 	%r4837, %r4830, 8, 8;
	mul.wide.u32 	%rd5192, %r4837, 65536;
	or.b64  	%rd5193, %rd5191, %rd5192;
	bfe.u32 	%r4838, %r4830, 16, 8;
	mul.wide.u32 	%rd5194, %r4838, 256;
	or.b64  	%rd5195, %rd5193, %rd5194;
	cvt.u64.u32 	%rd5196, %r4831;
	and.b64  	%rd5197, %rd5196, 255;
	or.b64  	%rd5198, %rd5195, %rd5197;
	st.local.v2.u64 	[%rd5785], {%rd5782, %rd5198};
	ld.local.v2.b32 	{%r4839, %r4840}, [%rd2+344];
	bfe.u32 	%r4841, %r4840, 24, 8;
	bfe.u32 	%r4842, %r4839, 24, 8;
	bfe.u32 	%r4843, %r4839, 16, 8;
	bfe.u32 	%r4844, %r4839, 8, 8;
	bfe.u32 	%r4845, %r4839, 0, 8;
	cvt.u64.u32 	%rd5199, %r4845;
	shl.b64 	%rd5200, %rd5199, 56;
	cvt.u64.u32 	%rd5201, %r4844;
	shl.b64 	%rd5202, %rd5201, 48;
	and.b64  	%rd5203, %rd5202, 71776119061217280;
	or.b64  	%rd5204, %rd5203, %rd5200;
	cvt.u64.u32 	%rd5205, %r4843;
	shl.b64 	%rd5206, %rd5205, 40;
	and.b64  	%rd5207, %rd5206, 280375465082880;
	or.b64  	%rd5208, %rd5204, %rd5207;
	cvt.u64.u32 	%rd5209, %r4842;
	shl.b64 	%rd5210, %rd5209, 32;
	and.b64  	%rd5211, %rd5210, 1095216660480;
	or.b64  	%rd5212, %rd5208, %rd5211;
	bfe.u32 	%r4846, %r4840, 0, 8;
	mul.wide.u32 	%rd5213, %r4846, 16777216;
	or.b64  	%rd5214, %rd5212, %rd5213;
	bfe.u32 	%r4847, %r4840, 8, 8;
	mul.wide.u32 	%rd5215, %r4847, 65536;
	or.b64  	%rd5216, %rd5214, %rd5215;
	bfe.u32 	%r4848, %r4840, 16, 8;
	mul.wide.u32 	%rd5217, %r4848, 256;
	or.b64  	%rd5218, %rd5216, %rd5217;
	cvt.u64.u32 	%rd5219, %r4841;
	and.b64  	%rd5220, %rd5219, 255;
	or.b64  	%rd5221, %rd5218, %rd5220;
	ld.local.v2.b32 	{%r4849, %r4850}, [%rd2+352];
	bfe.u32 	%r4851, %r4850, 24, 8;
	bfe.u32 	%r4852, %r4849, 24, 8;
	bfe.u32 	%r4853, %r4849, 16, 8;
	bfe.u32 	%r4854, %r4849, 8, 8;
	bfe.u32 	%r4855, %r4849, 0, 8;
	cvt.u64.u32 	%rd5222, %r4855;
	shl.b64 	%rd5223, %rd5222, 56;
	cvt.u64.u32 	%rd5224, %r4854;
	shl.b64 	%rd5225, %rd5224, 48;
	and.b64  	%rd5226, %rd5225, 71776119061217280;
	or.b64  	%rd5227, %rd5226, %rd5223;
	cvt.u64.u32 	%rd5228, %r4853;
	shl.b64 	%rd5229, %rd5228, 40;
	and.b64  	%rd5230, %rd5229, 280375465082880;
	or.b64  	%rd5231, %rd5227, %rd5230;
	cvt.u64.u32 	%rd5232, %r4852;
	shl.b64 	%rd5233, %rd5232, 32;
	and.b64  	%rd5234, %rd5233, 1095216660480;
	or.b64  	%rd5235, %rd5231, %rd5234;
	bfe.u32 	%r4856, %r4850, 0, 8;
	mul.wide.u32 	%rd5236, %r4856, 16777216;
	or.b64  	%rd5237, %rd5235, %rd5236;
	bfe.u32 	%r4857, %r4850, 8, 8;
	mul.wide.u32 	%rd5238, %r4857, 65536;
	or.b64  	%rd5239, %rd5237, %rd5238;
	bfe.u32 	%r4858, %r4850, 16, 8;
	mul.wide.u32 	%rd5240, %r4858, 256;
	or.b64  	%rd5241, %rd5239, %rd5240;
	cvt.u64.u32 	%rd5242, %r4851;
	and.b64  	%rd5243, %rd5242, 255;
	or.b64  	%rd5244, %rd5241, %rd5243;
	st.local.v2.u64 	[%rd5785+16], {%rd5221, %rd5244};
	ld.local.v2.b32 	{%r4859, %r4860}, [%rd2+360];
	bfe.u32 	%r4861, %r4860, 24, 8;
	bfe.u32 	%r4862, %r4859, 24, 8;
	bfe.u32 	%r4863, %r4859, 16, 8;
	bfe.u32 	%r4864, %r4859, 8, 8;
	bfe.u32 	%r4865, %r4859, 0, 8;
	cvt.u64.u32 	%rd5245, %r4865;
	shl.b64 	%rd5246, %rd5245, 56;
	cvt.u64.u32 	%rd5247, %r4864;
	shl.b64 	%rd5248, %rd5247, 48;
	and.b64  	%rd5249, %rd5248, 71776119061217280;
	or.b64  	%rd5250, %rd5249, %rd5246;
	cvt.u64.u32 	%rd5251, %r4863;
	shl.b64 	%rd5252, %rd5251, 40;
	and.b64  	%rd5253, %rd5252, 280375465082880;
	or.b64  	%rd5254, %rd5250, %rd5253;
	cvt.u64.u32 	%rd5255, %r4862;
	shl.b64 	%rd5256, %rd5255, 32;
	and.b64  	%rd5257, %rd5256, 1095216660480;
	or.b64  	%rd5258, %rd5254, %rd5257;
	bfe.u32 	%r4866, %r4860, 0, 8;
	mul.wide.u32 	%rd5259, %r4866, 16777216;
	or.b64  	%rd5260, %rd5258, %rd5259;
	bfe.u32 	%r4867, %r4860, 8, 8;
	mul.wide.u32 	%rd5261, %r4867, 65536;
	or.b64  	%rd5262, %rd5260, %rd5261;
	bfe.u32 	%r4868, %r4860, 16, 8;
	mul.wide.u32 	%rd5263, %r4868, 256;
	or.b64  	%rd5264, %rd5262, %rd5263;
	cvt.u64.u32 	%rd5265, %r4861;
	and.b64  	%rd5266, %rd5265, 255;
	or.b64  	%rd5267, %rd5264, %rd5266;
	ld.local.v2.b32 	{%r4869, %r4870}, [%rd2+368];
	bfe.u32 	%r4871, %r4870, 24, 8;
	bfe.u32 	%r4872, %r4869, 24, 8;
	bfe.u32 	%r4873, %r4869, 16, 8;
	bfe.u32 	%r4874, %r4869, 8, 8;
	bfe.u32 	%r4875, %r4869, 0, 8;
	cvt.u64.u32 	%rd5268, %r4875;
	shl.b64 	%rd5269, %rd5268, 56;
	cvt.u64.u32 	%rd5270, %r4874;
	shl.b64 	%rd5271, %rd5270, 48;
	and.b64  	%rd5272, %rd5271, 71776119061217280;
	or.b64  	%rd5273, %rd5272, %rd5269;
	cvt.u64.u32 	%rd5274, %r4873;
	shl.b64 	%rd5275, %rd5274, 40;
	and.b64  	%rd5276, %rd5275, 280375465082880;
	or.b64  	%rd5277, %rd5273, %rd5276;
	cvt.u64.u32 	%rd5278, %r4872;
	shl.b64 	%rd5279, %rd5278, 32;
	and.b64  	%rd5280, %rd5279, 1095216660480;
	or.b64  	%rd5281, %rd5277, %rd5280;
	bfe.u32 	%r4876, %r4870, 0, 8;
	mul.wide.u32 	%rd5282, %r4876, 16777216;
	or.b64  	%rd5283, %rd5281, %rd5282;
	bfe.u32 	%r4877, %r4870, 8, 8;
	mul.wide.u32 	%rd5284, %r4877, 65536;
	or.b64  	%rd5285, %rd5283, %rd5284;
	bfe.u32 	%r4878, %r4870, 16, 8;
	mul.wide.u32 	%rd5286, %r4878, 256;
	or.b64  	%rd5287, %rd5285, %rd5286;
	cvt.u64.u32 	%rd5288, %r4871;
	and.b64  	%rd5289, %rd5288, 255;
	or.b64  	%rd5290, %rd5287, %rd5289;
	st.local.v2.u64 	[%rd5785+32], {%rd5267, %rd5290};
	ld.local.v2.b32 	{%r4879, %r4880}, [%rd2+376];
	bfe.u32 	%r4881, %r4880, 24, 8;
	bfe.u32 	%r4882, %r4879, 24, 8;
	bfe.u32 	%r4883, %r4879, 16, 8;
	bfe.u32 	%r4884, %r4879, 8, 8;
	bfe.u32 	%r4885, %r4879, 0, 8;
	cvt.u64.u32 	%rd5291, %r4885;
	shl.b64 	%rd5292, %rd5291, 56;
	cvt.u64.u32 	%rd5293, %r4884;
	shl.b64 	%rd5294, %rd5293, 48;
	and.b64  	%rd5295, %rd5294, 71776119061217280;
	or.b64  	%rd5296, %rd5295, %rd5292;
	cvt.u64.u32 	%rd5297, %r4883;
	shl.b64 	%rd5298, %rd5297, 40;
	and.b64  	%rd5299, %rd5298, 280375465082880;
	or.b64  	%rd5300, %rd5296, %rd5299;
	cvt.u64.u32 	%rd5301, %r4882;
	shl.b64 	%rd5302, %rd5301, 32;
	and.b64  	%rd5303, %rd5302, 1095216660480;
	or.b64  	%rd5304, %rd5300, %rd5303;
	bfe.u32 	%r4886, %r4880, 0, 8;
	mul.wide.u32 	%rd5305, %r4886, 16777216;
	or.b64  	%rd5306, %rd5304, %rd5305;
	bfe.u32 	%r4887, %r4880, 8, 8;
	mul.wide.u32 	%rd5307, %r4887, 65536;
	or.b64  	%rd5308, %rd5306, %rd5307;
	bfe.u32 	%r4888, %r4880, 16, 8;
	mul.wide.u32 	%rd5309, %r4888, 256;
	or.b64  	%rd5310, %rd5308, %rd5309;
	cvt.u64.u32 	%rd5311, %r4881;
	and.b64  	%rd5312, %rd5311, 255;
	or.b64  	%rd5313, %rd5310, %rd5312;
	ld.local.v2.b32 	{%r4889, %r4890}, [%rd2+384];
	bfe.u32 	%r4891, %r4890, 24, 8;
	bfe.u32 	%r4892, %r4889, 24, 8;
	bfe.u32 	%r4893, %r4889, 16, 8;
	bfe.u32 	%r4894, %r4889, 8, 8;
	bfe.u32 	%r4895, %r4889, 0, 8;
	cvt.u64.u32 	%rd5314, %r4895;
	shl.b64 	%rd5315, %rd5314, 56;
	cvt.u64.u32 	%rd5316, %r4894;
	shl.b64 	%rd5317, %rd5316, 48;
	and.b64  	%rd5318, %rd5317, 71776119061217280;
	or.b64  	%rd5319, %rd5318, %rd5315;
	cvt.u64.u32 	%rd5320, %r4893;
	shl.b64 	%rd5321, %rd5320, 40;
	and.b64  	%rd5322, %rd5321, 280375465082880;
	or.b64  	%rd5323, %rd5319, %rd5322;
	cvt.u64.u32 	%rd5324, %r4892;
	shl.b64 	%rd5325, %rd5324, 32;
	and.b64  	%rd5326, %rd5325, 1095216660480;
	or.b64  	%rd5327, %rd5323, %rd5326;
	bfe.u32 	%r4896, %r4890, 0, 8;
	mul.wide.u32 	%rd5328, %r4896, 16777216;
	or.b64  	%rd5329, %rd5327, %rd5328;
	bfe.u32 	%r4897, %r4890, 8, 8;
	mul.wide.u32 	%rd5330, %r4897, 65536;
	or.b64  	%rd5331, %rd5329, %rd5330;
	bfe.u32 	%r4898, %r4890, 16, 8;
	mul.wide.u32 	%rd5332, %r4898, 256;
	or.b64  	%rd5333, %rd5331, %rd5332;
	cvt.u64.u32 	%rd5334, %r4891;
	and.b64  	%rd5335, %rd5334, 255;
	or.b64  	%rd5336, %rd5333, %rd5335;
	st.local.v2.u64 	[%rd5785+48], {%rd5313, %rd5336};
	ld.local.v2.b32 	{%r4899, %r4900}, [%rd2+392];
	bfe.u32 	%r4901, %r4900, 24, 8;
	bfe.u32 	%r4902, %r4899, 24, 8;
	bfe.u32 	%r4903, %r4899, 16, 8;
	bfe.u32 	%r4904, %r4899, 8, 8;
	bfe.u32 	%r4905, %r4899, 0, 8;
	cvt.u64.u32 	%rd5337, %r4905;
	shl.b64 	%rd5338, %rd5337, 56;
	cvt.u64.u32 	%rd5339, %r4904;
	shl.b64 	%rd5340, %rd5339, 48;
	and.b64  	%rd5341, %rd5340, 71776119061217280;
	or.b64  	%rd5342, %rd5341, %rd5338;
	cvt.u64.u32 	%rd5343, %r4903;
	shl.b64 	%rd5344, %rd5343, 40;
	and.b64  	%rd5345, %rd5344, 280375465082880;
	or.b64  	%rd5346, %rd5342, %rd5345;
	cvt.u64.u32 	%rd5347, %r4902;
	shl.b64 	%rd5348, %rd5347, 32;
	and.b64  	%rd5349, %rd5348, 1095216660480;
	or.b64  	%rd5350, %rd5346, %rd5349;
	bfe.u32 	%r4906, %r4900, 0, 8;
	mul.wide.u32 	%rd5351, %r4906, 16777216;
	or.b64  	%rd5352, %rd5350, %rd5351;
	bfe.u32 	%r4907, %r4900, 8, 8;
	mul.wide.u32 	%rd5353, %r4907, 65536;
	or.b64  	%rd5354, %rd5352, %rd5353;
	bfe.u32 	%r4908, %r4900, 16, 8;
	mul.wide.u32 	%rd5355, %r4908, 256;
	or.b64  	%rd5356, %rd5354, %rd5355;
	cvt.u64.u32 	%rd5357, %r4901;
	and.b64  	%rd5358, %rd5357, 255;
	or.b64  	%rd5359, %rd5356, %rd5358;
	ld.local.v2.b32 	{%r4909, %r4910}, [%rd2+400];
	bfe.u32 	%r4911, %r4910, 24, 8;
	bfe.u32 	%r4912, %r4909, 24, 8;
	bfe.u32 	%r4913, %r4909, 16, 8;
	bfe.u32 	%r4914, %r4909, 8, 8;
	bfe.u32 	%r4915, %r4909, 0, 8;
	cvt.u64.u32 	%rd5360, %r4915;
	shl.b64 	%rd5361, %rd5360, 56;
	cvt.u64.u32 	%rd5362, %r4914;
	shl.b64 	%rd5363, %rd5362, 48;
	and.b64  	%rd5364, %rd5363, 71776119061217280;
	or.b64  	%rd5365, %rd5364, %rd5361;
	cvt.u64.u32 	%rd5366, %r4913;
	shl.b64 	%rd5367, %rd5366, 40;
	and.b64  	%rd5368, %rd5367, 280375465082880;
	or.b64  	%rd5369, %rd5365, %rd5368;
	cvt.u64.u32 	%rd5370, %r4912;
	shl.b64 	%rd5371, %rd5370, 32;
	and.b64  	%rd5372, %rd5371, 1095216660480;
	or.b64  	%rd5373, %rd5369, %rd5372;
	bfe.u32 	%r4916, %r4910, 0, 8;
	mul.wide.u32 	%rd5374, %r4916, 16777216;
	or.b64  	%rd5375, %rd5373, %rd5374;
	bfe.u32 	%r4917, %r4910, 8, 8;
	mul.wide.u32 	%rd5376, %r4917, 65536;
	or.b64  	%rd5377, %rd5375, %rd5376;
	bfe.u32 	%r4918, %r4910, 16, 8;
	mul.wide.u32 	%rd5378, %r4918, 256;
	or.b64  	%rd5379, %rd5377, %rd5378;
	cvt.u64.u32 	%rd5380, %r4911;
	and.b64  	%rd5381, %rd5380, 255;
	or.b64  	%rd5382, %rd5379, %rd5381;
	st.local.v2.u64 	[%rd5785+64], {%rd5359, %rd5382};
	ld.local.v2.b32 	{%r4919, %r4920}, [%rd2+408];
	bfe.u32 	%r4921, %r4920, 24, 8;
	bfe.u32 	%r4922, %r4919, 24, 8;
	bfe.u32 	%r4923, %r4919, 16, 8;
	bfe.u32 	%r4924, %r4919, 8, 8;
	bfe.u32 	%r4925, %r4919, 0, 8;
	cvt.u64.u32 	%rd5383, %r4925;
	shl.b64 	%rd5384, %rd5383, 56;
	cvt.u64.u32 	%rd5385, %r4924;
	shl.b64 	%rd5386, %rd5385, 48;
	and.b64  	%rd5387, %rd5386, 71776119061217280;
	or.b64  	%rd5388, %rd5387, %rd5384;
	cvt.u64.u32 	%rd5389, %r4923;
	shl.b64 	%rd5390, %rd5389, 40;
	and.b64  	%rd5391, %rd5390, 280375465082880;
	or.b64  	%rd5392, %rd5388, %rd5391;
	cvt.u64.u32 	%rd5393, %r4922;
	shl.b64 	%rd5394, %rd5393, 32;
	and.b64  	%rd5395, %rd5394, 1095216660480;
	or.b64  	%rd5396, %rd5392, %rd5395;
	bfe.u32 	%r4926, %r4920, 0, 8;
	mul.wide.u32 	%rd5397, %r4926, 16777216;
	or.b64  	%rd5398, %rd5396, %rd5397;
	bfe.u32 	%r4927, %r4920, 8, 8;
	mul.wide.u32 	%rd5399, %r4927, 65536;
	or.b64  	%rd5400, %rd5398, %rd5399;
	bfe.u32 	%r4928, %r4920, 16, 8;
	mul.wide.u32 	%rd5401, %r4928, 256;
	or.b64  	%rd5402, %rd5400, %rd5401;
	cvt.u64.u32 	%rd5403, %r4921;
	and.b64  	%rd5404, %rd5403, 255;
	or.b64  	%rd5405, %rd5402, %rd5404;
	ld.local.v2.b32 	{%r4929, %r4930}, [%rd2+416];
	bfe.u32 	%r4931, %r4930, 24, 8;
	bfe.u32 	%r4932, %r4929, 24, 8;
	bfe.u32 	%r4933, %r4929, 16, 8;
	bfe.u32 	%r4934, %r4929, 8, 8;
	bfe.u32 	%r4935, %r4929, 0, 8;
	cvt.u64.u32 	%rd5406, %r4935;
	shl.b64 	%rd5407, %rd5406, 56;
	cvt.u64.u32 	%rd5408, %r4934;
	shl.b64 	%rd5409, %rd5408, 48;
	and.b64  	%rd5410, %rd5409, 71776119061217280;
	or.b64  	%rd5411, %rd5410, %rd5407;
	cvt.u64.u32 	%rd5412, %r4933;
	shl.b64 	%rd5413, %rd5412, 40;
	and.b64  	%rd5414, %rd5413, 280375465082880;
	or.b64  	%rd5415, %rd5411, %rd5414;
	cvt.u64.u32 	%rd5416, %r4932;
	shl.b64 	%rd5417, %rd5416, 32;
	and.b64  	%rd5418, %rd5417, 1095216660480;
	or.b64  	%rd5419, %rd5415, %rd5418;
	bfe.u32 	%r4936, %r4930, 0, 8;
	mul.wide.u32 	%rd5420, %r4936, 16777216;
	or.b64  	%rd5421, %rd5419, %rd5420;
	bfe.u32 	%r4937, %r4930, 8, 8;
	mul.wide.u32 	%rd5422, %r4937, 65536;
	or.b64  	%rd5423, %rd5421, %rd5422;
	bfe.u32 	%r4938, %r4930, 16, 8;
	mul.wide.u32 	%rd5424, %r4938, 256;
	or.b64  	%rd5425, %rd5423, %rd5424;
	cvt.u64.u32 	%rd5426, %r4931;
	and.b64  	%rd5427, %rd5426, 255;
	or.b64  	%rd5428, %rd5425, %rd5427;
	st.local.v2.u64 	[%rd5785+80], {%rd5405, %rd5428};
	ld.local.v2.b32 	{%r4939, %r4940}, [%rd2+424];
	bfe.u32 	%r4941, %r4940, 24, 8;
	bfe.u32 	%r4942, %r4939, 24, 8;
	bfe.u32 	%r4943, %r4939, 16, 8;
	bfe.u32 	%r4944, %r4939, 8, 8;
	bfe.u32 	%r4945, %r4939, 0, 8;
	cvt.u64.u32 	%rd5429, %r4945;
	shl.b64 	%rd5430, %rd5429, 56;
	cvt.u64.u32 	%rd5431, %r4944;
	shl.b64 	%rd5432, %rd5431, 48;
	and.b64  	%rd5433, %rd5432, 71776119061217280;
	or.b64  	%rd5434, %rd5433, %rd5430;
	cvt.u64.u32 	%rd5435, %r4943;
	shl.b64 	%rd5436, %rd5435, 40;
	and.b64  	%rd5437, %rd5436, 280375465082880;
	or.b64  	%rd5438, %rd5434, %rd5437;
	cvt.u64.u32 	%rd5439, %r4942;
	shl.b64 	%rd5440, %rd5439, 32;
	and.b64  	%rd5441, %rd5440, 1095216660480;
	or.b64  	%rd5442, %rd5438, %rd5441;
	bfe.u32 	%r4946, %r4940, 0, 8;
	mul.wide.u32 	%rd5443, %r4946, 16777216;
	or.b64  	%rd5444, %rd5442, %rd5443;
	bfe.u32 	%r4947, %r4940, 8, 8;
	mul.wide.u32 	%rd5445, %r4947, 65536;
	or.b64  	%rd5446, %rd5444, %rd5445;
	bfe.u32 	%r4948, %r4940, 16, 8;
	mul.wide.u32 	%rd5447, %r4948, 256;
	or.b64  	%rd5448, %rd5446, %rd5447;
	cvt.u64.u32 	%rd5449, %r4941;
	and.b64  	%rd5450, %rd5449, 255;
	or.b64  	%rd5451, %rd5448, %rd5450;
	ld.local.v2.b32 	{%r4949, %r4950}, [%rd2+432];
	bfe.u32 	%r4951, %r4950, 24, 8;
	bfe.u32 	%r4952, %r4949, 24, 8;
	bfe.u32 	%r4953, %r4949, 16, 8;
	bfe.u32 	%r4954, %r4949, 8, 8;
	bfe.u32 	%r4955, %r4949, 0, 8;
	cvt.u64.u32 	%rd5452, %r4955;
	shl.b64 	%rd5453, %rd5452, 56;
	cvt.u64.u32 	%rd5454, %r4954;
	shl.b64 	%rd5455, %rd5454, 48;
	and.b64  	%rd5456, %rd5455, 71776119061217280;
	or.b64  	%rd5457, %rd5456, %rd5453;
	cvt.u64.u32 	%rd5458, %r4953;
	shl.b64 	%rd5459, %rd5458, 40;
	and.b64  	%rd5460, %rd5459, 280375465082880;
	or.b64  	%rd5461, %rd5457, %rd5460;
	cvt.u64.u32 	%rd5462, %r4952;
	shl.b64 	%rd5463, %rd5462, 32;
	and.b64  	%rd5464, %rd5463, 1095216660480;
	or.b64  	%rd5465, %rd5461, %rd5464;
	bfe.u32 	%r4956, %r4950, 0, 8;
	mul.wide.u32 	%rd5466, %r4956, 16777216;
	or.b64  	%rd5467, %rd5465, %rd5466;
	bfe.u32 	%r4957, %r4950, 8, 8;
	mul.wide.u32 	%rd5468, %r4957, 65536;
	or.b64  	%rd5469, %rd5467, %rd5468;
	bfe.u32 	%r4958, %r4950, 16, 8;
	mul.wide.u32 	%rd5470, %r4958, 256;
	or.b64  	%rd5471, %rd5469, %rd5470;
	cvt.u64.u32 	%rd5472, %r4951;
	and.b64  	%rd5473, %rd5472, 255;
	or.b64  	%rd5474, %rd5471, %rd5473;
	st.local.v2.u64 	[%rd5785+96], {%rd5451, %rd5474};
	mov.b64 	%rd5781, 1536;
	mov.b64 	%rd5783, 0;
	st.local.v2.u64 	[%rd5785+112], {%rd5783, %rd5781};
$L__BB0_150:
	mov.b64 	{%r4959, %r4960}, %rd5783;
	shf.l.wrap.b32 	%r4961, %r4960, %r4959, 13;
	shf.l.wrap.b32 	%r4962, %r4959, %r4960, 13;
	mov.b64 	%rd5475, {%r4962, %r4961};
	shf.l.wrap.b32 	%r4963, %r4959, %r4960, 3;
	shf.l.wrap.b32 	%r4964, %r4960, %r4959, 3;
	mov.b64 	%rd5476, {%r4964, %r4963};
	xor.b64  	%rd5477, %rd5475, %rd5476;
	shr.u64 	%rd5478, %rd5783, 6;
	xor.b64  	%rd5479, %rd5477, %rd5478;
	ld.local.u64 	%rd5480, [%rd5780];
	add.s64 	%rd5481, %rd5479, %rd5480;
	ld.local.u64 	%rd5482, [%rd5780+-64];
	mov.b64 	{%r4965, %r4966}, %rd5482;
	shf.l.wrap.b32 	%r4967, %r4966, %r4965, 31;
	shf.l.wrap.b32 	%r4968, %r4965, %r4966, 31;
	mov.b64 	%rd5483, {%r4968, %r4967};
	shf.l.wrap.b32 	%r4969, %r4966, %r4965, 24;
	shf.l.wrap.b32 	%r4970, %r4965, %r4966, 24;
	mov.b64 	%rd5484, {%r4970, %r4969};
	xor.b64  	%rd5485, %rd5483, %rd5484;
	shr.u64 	%rd5486, %rd5482, 7;
	xor.b64  	%rd5487, %rd5485, %rd5486;
	add.s64 	%rd5488, %rd5481, %rd5782;
	add.s64 	%rd5783, %rd5488, %rd5487;
	mov.b64 	{%r4971, %r4972}, %rd5781;
	shf.l.wrap.b32 	%r4973, %r4972, %r4971, 13;
	shf.l.wrap.b32 	%r4974, %r4971, %r4972, 13;
	mov.b64 	%rd5489, {%r4974, %r4973};
	shf.l.wrap.b32 	%r4975, %r4971, %r4972, 3;
	shf.l.wrap.b32 	%r4976, %r4972, %r4971, 3;
	mov.b64 	%rd5490, {%r4976, %r4975};
	xor.b64  	%rd5491, %rd5489, %rd5490;
	shr.u64 	%rd5492, %rd5781, 6;
	xor.b64  	%rd5493, %rd5491, %rd5492;
	ld.local.u64 	%rd5494, [%rd5780+8];
	add.s64 	%rd5495, %rd5493, %rd5494;
	ld.local.u64 	%rd5782, [%rd5780+-56];
	mov.b64 	{%r4977, %r4978}, %rd5782;
	shf.l.wrap.b32 	%r4979, %r4978, %r4977, 31;
	shf.l.wrap.b32 	%r4980, %r4977, %r4978, 31;
	mov.b64 	%rd5496, {%r4980, %r4979};
	shf.l.wrap.b32 	%r4981, %r4978, %r4977, 24;
	shf.l.wrap.b32 	%r4982, %r4977, %r4978, 24;
	mov.b64 	%rd5497, {%r4982, %r4981};
	xor.b64  	%rd5498, %rd5496, %rd5497;
	shr.u64 	%rd5499, %rd5782, 7;
	xor.b64  	%rd5500, %rd5498, %rd5499;
	add.s64 	%rd5501, %rd5495, %rd5482;
	add.s64 	%rd5781, %rd5501, %rd5500;
	st.local.v2.u64 	[%rd5780+56], {%rd5783, %rd5781};
	add.s32 	%r5387, %r5387, 2;
	add.s64 	%rd5780, %rd5780, 16;
	setp.ne.s32 	%p85, %r5387, 64;
	@%p85 bra 	$L__BB0_150;
	mov.u64 	%rd5503, K512;
	add.s64 	%rd5784, %rd5503, 8;
	mov.b32 	%r5388, 0;
	mov.u64 	%rd5786, %rd342;
	mov.u64 	%rd5787, %rd343;
	mov.u64 	%rd5788, %rd344;
	mov.u64 	%rd5789, %rd345;
	mov.u64 	%rd5790, %rd346;
	mov.u64 	%rd5791, %rd347;
	mov.u64 	%rd5792, %rd349;
	mov.u64 	%rd5793, %rd348;
$L__BB0_152:
	mov.u64 	%rd437, %rd5791;
	mov.u64 	%rd436, %rd5790;
	mov.u64 	%rd433, %rd5787;
	mov.u64 	%rd432, %rd5786;
	mov.b64 	{%r4984, %r4985}, %rd436;
	shf.l.wrap.b32 	%r4986, %r4985, %r4984, 18;
	shf.l.wrap.b32 	%r4987, %r4984, %r4985, 18;
	mov.b64 	%rd5504, {%r4987, %r4986};
	shf.l.wrap.b32 	%r4988, %r4985, %r4984, 14;
	shf.l.wrap.b32 	%r4989, %r4984, %r4985, 14;
	mov.b64 	%rd5505, {%r4989, %r4988};
	xor.b64  	%rd5506, %rd5504, %rd5505;
	shf.l.wrap.b32 	%r4990, %r4984, %r4985, 23;
	shf.l.wrap.b32 	%r4991, %r4985, %r4984, 23;
	mov.b64 	%rd5507, {%r4991, %r4990};
	xor.b64  	%rd5508, %rd5506, %rd5507;
	add.s64 	%rd5509, %rd5792, %rd5508;
	xor.b64  	%rd5510, %rd5793, %rd437;
	and.b64  	%rd5511, %rd5510, %rd436;
	xor.b64  	%rd5512, %rd5511, %rd5793;
	add.s64 	%rd5513, %rd5509, %rd5512;
	ld.global.nc.u64 	%rd5514, [%rd5784+-8];
	add.s64 	%rd5515, %rd5513, %rd5514;
	ld.local.v2.u64 	{%rd5516, %rd5517}, [%rd5785];
	add.s64 	%rd5518, %rd5515, %rd5516;
	mov.b64 	{%r4992, %r4993}, %rd432;
	shf.l.wrap.b32 	%r4994, %r4993, %r4992, 4;
	shf.l.wrap.b32 	%r4995, %r4992, %r4993, 4;
	mov.b64 	%rd5519, {%r4995, %r4994};
	shf.l.wrap.b32 	%r4996, %r4992, %r4993, 30;
	shf.l.wrap.b32 	%r4997, %r4993, %r4992, 30;
	mov.b64 	%rd5520, {%r4997, %r4996};
	xor.b64  	%rd5521, %rd5519, %rd5520;
	shf.l.wrap.b32 	%r4998, %r4992, %r4993, 25;
	shf.l.wrap.b32 	%r4999, %r4993, %r4992, 25;
	mov.b64 	%rd5522, {%r4999, %r4998};
	xor.b64  	%rd5523, %rd5521, %rd5522;
	and.b64  	%rd5524, %rd432, %rd433;
	or.b64  	%rd5525, %rd432, %rd433;
	and.b64  	%rd5526, %rd5525, %rd5788;
	or.b64  	%rd5527, %rd5526, %rd5524;
	add.s64 	%rd5528, %rd5523, %rd5527;
	add.s64 	%rd5791, %rd5518, %rd5789;
	add.s64 	%rd5787, %rd5528, %rd5518;
	mov.b64 	{%r5000, %r5001}, %rd5791;
	shf.l.wrap.b32 	%r5002, %r5001, %r5000, 18;
	shf.l.wrap.b32 	%r5003, %r5000, %r5001, 18;
	mov.b64 	%rd5529, {%r5003, %r5002};
	shf.l.wrap.b32 	%r5004, %r5001, %r5000, 14;
	shf.l.wrap.b32 	%r5005, %r5000, %r5001, 14;
	mov.b64 	%rd5530, {%r5005, %r5004};
	xor.b64  	%rd5531, %rd5529, %rd5530;
	shf.l.wrap.b32 	%r5006, %r5000, %r5001, 23;
	shf.l.wrap.b32 	%r5007, %r5001, %r5000, 23;
	mov.b64 	%rd5532, {%r5007, %r5006};
	xor.b64  	%rd5533, %rd5531, %rd5532;
	add.s64 	%rd5534, %rd5793, %rd5533;
	xor.b64  	%rd5535, %rd437, %rd436;
	and.b64  	%rd5536, %rd5535, %rd5791;
	xor.b64  	%rd5537, %rd5536, %rd437;
	add.s64 	%rd5538, %rd5534, %rd5537;
	ld.global.nc.u64 	%rd5539, [%rd5784];
	add.s64 	%rd5540, %rd5538, %rd5539;
	add.s64 	%rd5541, %rd5540, %rd5517;
	mov.b64 	{%r5008, %r5009}, %rd5787;
	shf.l.wrap.b32 	%r5010, %r5009, %r5008, 4;
	shf.l.wrap.b32 	%r5011, %r5008, %r5009, 4;
	mov.b64 	%rd5542, {%r5011, %r5010};
	shf.l.wrap.b32 	%r5012, %r5008, %r5009, 30;
	shf.l.wrap.b32 	%r5013, %r5009, %r5008, 30;
	mov.b64 	%rd5543, {%r5013, %r5012};
	xor.b64  	%rd5544, %rd5542, %rd5543;
	shf.l.wrap.b32 	%r5014, %r5008, %r5009, 25;
	shf.l.wrap.b32 	%r5015, %r5009, %r5008, 25;
	mov.b64 	%rd5545, {%r5015, %r5014};
	xor.b64  	%rd5546, %rd5544, %rd5545;
	and.b64  	%rd5547, %rd5787, %rd432;
	or.b64  	%rd5548, %rd5787, %rd432;
	and.b64  	%rd5549, %rd5548, %rd433;
	or.b64  	%rd5550, %rd5549, %rd5547;
	add.s64 	%rd5551, %rd5546, %rd5550;
	add.s64 	%rd5790, %rd5541, %rd5788;
	add.s64 	%rd5786, %rd5551, %rd5541;
	add.s32 	%r5388, %r5388, 2;
	add.s64 	%rd5785, %rd5785, 16;
	add.s64 	%rd5784, %rd5784, 16;
	setp.ne.s32 	%p86, %r5388, 80;
	mov.u64 	%rd5788, %rd432;
	mov.u64 	%rd5789, %rd433;
	mov.u64 	%rd5792, %rd437;
	mov.u64 	%rd5793, %rd436;
	@%p86 bra 	$L__BB0_152;
	add.u64 	%rd5552, %SP, 16;
	add.u64 	%rd5553, %SPL, 16;
	add.s64 	%rd5554, %rd342, %rd5786;
	add.s64 	%rd5555, %rd343, %rd5787;
	add.s64 	%rd5556, %rd344, %rd432;
	add.s64 	%rd5557, %rd345, %rd433;
	add.s64 	%rd5558, %rd346, %rd5790;
	add.s64 	%rd5559, %rd347, %rd5791;
	add.s64 	%rd5560, %rd348, %rd436;
	add.s64 	%rd5561, %rd349, %rd437;
	shr.u64 	%rd5562, %rd5554, 56;
	shr.u64 	%rd5563, %rd5554, 48;
	cvt.u32.u64 	%r5016, %rd5563;
	shr.u64 	%rd5564, %rd5554, 40;
	cvt.u32.u64 	%r5017, %rd5564;
	{ .reg .b32 tmp; mov.b64 {tmp, %r5018}, %rd5554; }
	cvt.u32.u64 	%r5019, %rd5554;
	shr.u32 	%r5020, %r5019, 24;
	shr.u32 	%r5021, %r5019, 16;
	shr.u32 	%r5022, %r5019, 8;
	shr.u64 	%rd5565, %rd5555, 56;
	shr.u64 	%rd5566, %rd5555, 48;
	cvt.u32.u64 	%r5023, %rd5566;
	shr.u64 	%rd5567, %rd5555, 40;
	cvt.u32.u64 	%r5024, %rd5567;
	{ .reg .b32 tmp; mov.b64 {tmp, %r5025}, %rd5555; }
	cvt.u32.u64 	%r5026, %rd5555;
	shr.u32 	%r5027, %r5026, 24;
	shr.u32 	%r5028, %r5026, 16;
	shr.u32 	%r5029, %r5026, 8;
	shr.u64 	%rd5568, %rd5556, 56;
	shr.u64 	%rd5569, %rd5556, 48;
	cvt.u32.u64 	%r5030, %rd5569;
	shr.u64 	%rd5570, %rd5556, 40;
	cvt.u32.u64 	%r5031, %rd5570;
	{ .reg .b32 tmp; mov.b64 {tmp, %r5032}, %rd5556; }
	cvt.u32.u64 	%r5033, %rd5556;
	shr.u32 	%r5034, %r5033, 24;
	shr.u32 	%r5035, %r5033, 16;
	shr.u32 	%r5036, %r5033, 8;
	shr.u64 	%rd5571, %rd5557, 56;
	shr.u64 	%rd5572, %rd5557, 48;
	cvt.u32.u64 	%r5037, %rd5572;
	shr.u64 	%rd5573, %rd5557, 40;
	cvt.u32.u64 	%r5038, %rd5573;
	{ .reg .b32 tmp; mov.b64 {tmp, %r5039}, %rd5557; }
	cvt.u32.u64 	%r5040, %rd5557;
	shr.u32 	%r5041, %r5040, 24;
	shr.u32 	%r5042, %r5040, 16;
	shr.u32 	%r5043, %r5040, 8;
	shr.u64 	%rd5574, %rd5558, 56;
	shr.u64 	%rd5575, %rd5558, 48;
	cvt.u32.u64 	%r5044, %rd5575;
	shr.u64 	%rd5576, %rd5558, 40;
	cvt.u32.u64 	%r5045, %rd5576;
	{ .reg .b32 tmp; mov.b64 {tmp, %r5046}, %rd5558; }
	cvt.u32.u64 	%r5047, %rd5558;
	shr.u32 	%r5048, %r5047, 24;
	shr.u32 	%r5049, %r5047, 16;
	shr.u32 	%r5050, %r5047, 8;
	shr.u64 	%rd5577, %rd5559, 56;
	shr.u64 	%rd5578, %rd5559, 48;
	cvt.u32.u64 	%r5051, %rd5578;
	shr.u64 	%rd5579, %rd5559, 40;
	cvt.u32.u64 	%r5052, %rd5579;
	{ .reg .b32 tmp; mov.b64 {tmp, %r5053}, %rd5559; }
	cvt.u32.u64 	%r5054, %rd5559;
	shr.u32 	%r5055, %r5054, 24;
	shr.u32 	%r5056, %r5054, 16;
	shr.u32 	%r5057, %r5054, 8;
	shr.u64 	%rd5580, %rd5560, 56;
	shr.u64 	%rd5581, %rd5560, 48;
	cvt.u32.u64 	%r5058, %rd5581;
	shr.u64 	%rd5582, %rd5560, 40;
	cvt.u32.u64 	%r5059, %rd5582;
	{ .reg .b32 tmp; mov.b64 {tmp, %r5060}, %rd5560; }
	cvt.u32.u64 	%r5061, %rd5560;
	shr.u32 	%r5062, %r5061, 24;
	shr.u32 	%r5063, %r5061, 16;
	shr.u32 	%r5064, %r5061, 8;
	shr.u64 	%rd5583, %rd5561, 56;
	shr.u64 	%rd5584, %rd5561, 48;
	cvt.u32.u64 	%r5065, %rd5584;
	shr.u64 	%rd5585, %rd5561, 40;
	cvt.u32.u64 	%r5066, %rd5585;
	{ .reg .b32 tmp; mov.b64 {tmp, %r5067}, %rd5561; }
	cvt.u32.u64 	%r5068, %rd5561;
	shr.u32 	%r5069, %r5068, 24;
	shr.u32 	%r5070, %r5068, 16;
	shr.u32 	%r5071, %r5068, 8;
	mov.u64 	%rd5586, $str$14;
	cvta.global.u64 	%rd5587, %rd5586;
	{ // callseq 121, 0
	.param .b64 param0;
	st.param.b64 	[param0], %rd5587;
	.param .b64 param1;
	st.param.b64 	[param1], 0;
	.param .b32 retval0;
	call.uni (retval0), 
	vprintf, 
	(
	param0, 
	param1
	);
	ld.param.b32 	%r5072, [retval0];
	} // callseq 121
	st.local.u32 	[%rd5553], %rd5574;
	mov.u64 	%rd5588, $str$8;
	cvta.global.u64 	%rd5589, %rd5588;
	{ // callseq 122, 0
	.param .b64 param0;
	st.param.b64 	[param0], %rd5589;
	.param .b64 param1;
	st.param.b64 	[param1], %rd5552;
	.param .b32 retval0;
	call.uni (retval0), 
	vprintf, 
	(
	param0, 
	param1
	);
	ld.param.b32 	%r5074, [retval0];
	} // callseq 122
	and.b32  	%r5076, %r5044, 255;
	st.local.u32 	[%rd5553], %r5076;
	{ // callseq 123, 0
	.param .b64 param0;
	st.param.b64 	[param0], %rd5589;
	.param .b64 param1;
	st.param.b64 	[param1], %rd5552;
	.param .b32 retval0;
	call.uni (retval0), 
	vprintf, 
	(
	param0, 
	param1
	);
	ld.param.b32 	%r5077, [retval0];
	} // callseq 123
	and.b32  	%r5079, %r5045, 255;
	st.local.u32 	[%rd5553], %r5079;
	{ // callseq 124, 0
	.param .b64 param0;
	st.param.b64 	[param0], %rd5589;
	.param .b64 param1;
	st.param.b64 	[param1], %rd5552;
	.param .b32 retval0;
	call.uni (retval0), 
	vprintf, 
	(
	param0, 
	param1
	);
	ld.param.b32 	%r5080, [retval0];
	} // callseq 124
	and.b32  	%r5082, %r5046, 255;
	st.local.u32 	[%rd5553], %r5082;
	{ // callseq 125, 0
	.param .b64 param0;
	st.param.b64 	[param0], %rd5589;
	.param .b64 param1;
	st.param.b64 	[param1], %rd5552;
	.param .b32 retval0;
	call.uni (retval0), 
	vprintf, 
	(
	param0, 
	param1
	);
	ld.param.b32 	%r5083, [retval0];
	} // callseq 125
	st.local.u32 	[%rd5553], %r5048;
	{ // callseq 126, 0
	.param .b64 param0;
	st.param.b64 	[param0], %rd5589;
	.param .b64 param1;
	st.param.b64 	[param1], %rd5552;
	.param .b32 retval0;
	call.uni (retval0), 
	vprintf, 
	(
	param0, 
	param1
	);
	ld.param.b32 	%r5085, [retval0];
	} // callseq 126
	and.b32  	%r5087, %r5049, 255;
	st.local.u32 	[%rd5553], %r5087;
	{ // callseq 127, 0
	.param .b64 param0;
	st.param.b64 	[param0], %rd5589;
	.param .b64 param1;
	st.param.b64 	[param1], %rd5552;
	.param .b32 retval0;
	call.uni (retval0), 
	vprintf, 
	(
	param0, 
	param1
	);
	ld.param.b32 	%r5088, [retval0];
	} // callseq 127
	and.b32  	%r5090, %r5050, 255;
	st.local.u32 	[%rd5553], %r5090;
	{ // callseq 128, 0
	.param .b64 param0;
	st.param.b64 	[param0], %rd5589;
	.param .b64 param1;
	st.param.b64 	[param1], %rd5552;
	.param .b32 retval0;
	call.uni (retval0), 
	vprintf, 
	(
	param0, 
	param1
	);
	ld.param.b32 	%r5091, [retval0];
	} // callseq 128
	and.b32  	%r5093, %r5047, 255;
	st.local.u32 	[%rd5553], %r5093;
	{ // callseq 129, 0
	.param .b64 param0;
	st.param.b64 	[param0], %rd5589;
	.param .b64 param1;
	st.param.b64 	[param1], %rd5552;
	.param .b32 retval0;
	call.uni (retval0), 
	vprintf, 
	(
	param0, 
	param1
	);
	ld.param.b32 	%r5094, [retval0];
	} // callseq 129
	st.local.u32 	[%rd5553], %rd5577;
	{ // callseq 130, 0
	.param .b64 param0;
	st.param.b64 	[param0], %rd5589;
	.param .b64 param1;
	st.param.b64 	[param1], %rd5552;
	.param .b32 retval0;
	call.uni (retval0), 
	vprintf, 
	(
	param0, 
	param1
	);
	ld.param.b32 	%r5096, [retval0];
	} // callseq 130
	and.b32  	%r5098, %r5051, 255;
	st.local.u32 	[%rd5553], %r5098;
	{ // callseq 131, 0
	.param .b64 param0;
	st.param.b64 	[param0], %rd5589;
	.param .b64 param1;
	st.param.b64 	[param1], %rd5552;
	.param .b32 retval0;
	call.uni (retval0), 
	vprintf, 
	(
	param0, 
	param1
	);
	ld.param.b32 	%r5099, [retval0];
	} // callseq 131
	and.b32  	%r5101, %r5052, 255;
	st.local.u32 	[%rd5553], %r5101;
	{ // callseq 132, 0
	.param .b64 param0;
	st.param.b64 	[param0], %rd5589;
	.param .b64 param1;
	st.param.b64 	[param1], %rd5552;
	.param .b32 retval0;
	call.uni (retval0), 
	vprintf, 
	(
	param0, 
	param1
	);
	ld.param.b32 	%r5102, [retval0];
	} // callseq 132
	and.b32  	%r5104, %r5053, 255;
	st.local.u32 	[%rd5553], %r5104;
	{ // callseq 133, 0
	.param .b64 param0;
	st.param.b64 	[param0], %rd5589;
	.param .b64 param1;
	st.param.b64 	[param1], %rd5552;
	.param .b32 retval0;
	call.uni (retval0), 
	vprintf, 
	(
	param0, 
	param1
	);
	ld.param.b32 	%r5105, [retval0];
	} // callseq 133
	st.local.u32 	[%rd5553], %r5055;
	{ // callseq 134, 0
	.param .b64 param0;
	st.param.b64 	[param0], %rd5589;
	.param .b64 param1;
	st.param.b64 	[param1], %rd5552;
	.param .b32 retval0;
	call.uni (retval0), 
	vprintf, 
	(
	param0, 
	param1
	);
	ld.param.b32 	%r5107, [retval0];
	} // callseq 134
	and.b32  	%r5109, %r5056, 255;
	st.local.u32 	[%rd5553], %r5109;
	{ // callseq 135, 0
	.param .b64 param0;
	st.param.b64 	[param0], %rd5589;
	.param .b64 param1;
	st.param.b64 	[param1], %rd5552;
	.param .b32 retval0;
	call.uni (retval0), 
	vprintf, 
	(
	param0, 
	param1
	);
	ld.param.b32 	%r5110, [retval0];
	} // callseq 135
	and.b32  	%r5112, %r5057, 255;
	st.local.u32 	[%rd5553], %r5112;
	{ // callseq 136, 0
	.param .b64 param0;
	st.param.b64 	[param0], %rd5589;
	.param .b64 param1;
	st.param.b64 	[param1], %rd5552;
	.param .b32 retval0;
	call.uni (retval0), 
	vprintf, 
	(
	param0, 
	param1
	);
	ld.param.b32 	%r5113, [retval0];
	} // callseq 136
	and.b32  	%r5115, %r5054, 255;
	st.local.u32 	[%rd5553], %r5115;
	{ // callseq 137, 0
	.param .b64 param0;
	st.param.b64 	[param0], %rd5589;
	.param .b64 param1;
	st.param.b64 	[param1], %rd5552;
	.param .b32 retval0;
	call.uni (retval0), 
	vprintf, 
	(
	param0, 
	param1
	);
	ld.param.b32 	%r5116, [retval0];
	} // callseq 137
	st.local.u32 	[%rd5553], %rd5580;
	{ // callseq 138, 0
	.param .b64 param0;
	st.param.b64 	[param0], %rd5589;
	.param .b64 param1;
	st.param.b64 	[param1], %rd5552;
	.param .b32 retval0;
	call.uni (retval0), 
	vprintf, 
	(
	param0, 
	param1
	);
	ld.param.b32 	%r5118, [retval0];
	} // callseq 138
	and.b32  	%r5120, %r5058, 255;
	st.local.u32 	[%rd5553], %r5120;
	{ // callseq 139, 0
	.param .b64 param0;
	st.param.b64 	[param0], %rd5589;
	.param .b64 param1;
	st.param.b64 	[param1], %rd5552;
	.param .b32 retval0;
	call.uni (retval0), 
	vprintf, 
	(
	param0, 
	param1
	);
	ld.param.b32 	%r5121, [retval0];
	} // callseq 139
	and.b32  	%r5123, %r5059, 255;
	st.local.u32 	[%rd5553], %r5123;
	{ // callseq 140, 0
	.param .b64 param0;
	st.param.b64 	[param0], %rd5589;
	.param .b64 param1;
	st.param.b64 	[param1], %rd5552;
	.param .b32 retval0;
	call.uni (retval0), 
	vprintf, 
	(
	param0, 
	param1
	);
	ld.param.b32 	%r5124, [retval0];
	} // callseq 140
	and.b32  	%r5126, %r5060, 255;
	st.local.u32 	[%rd5553], %r5126;
	{ // callseq 141, 0
	.param .b64 param0;
	st.param.b64 	[param0], %rd5589;
	.param .b64 param1;
	st.param.b64 	[param1], %rd5552;
	.param .b32 retval0;
	call.uni (retval0), 
	vprintf, 
	(
	param0, 
	param1
	);
	ld.param.b32 	%r5127, [retval0];
	} // callseq 141
	st.local.u32 	[%rd5553], %r5062;
	{ // callseq 142, 0
	.param .b64 param0;
	st.param.b64 	[param0], %rd5589;
	.param .b64 param1;
	st.param.b64 	[param1], %rd5552;
	.param .b32 retval0;
	call.uni (retval0), 
	vprintf, 
	(
	param0, 
	param1
	);
	ld.param.b32 	%r5129, [retval0];
	} // callseq 142
	and.b32  	%r5131, %r5063, 255;
	st.local.u32 	[%rd5553], %r5131;
	{ // callseq 143, 0
	.param .b64 param0;
	st.param.b64 	[param0], %rd5589;
	.param .b64 param1;
	st.param.b64 	[param1], %rd5552;
	.param .b32 retval0;
	call.uni (retval0), 
	vprintf, 
	(
	param0, 
	param1
	);
	ld.param.b32 	%r5132, [retval0];
	} // callseq 143
	and.b32  	%r5134, %r5064, 255;
	st.local.u32 	[%rd5553], %r5134;
	{ // callseq 144, 0
	.param .b64 param0;
	st.param.b64 	[param0], %rd5589;
	.param .b64 param1;
	st.param.b64 	[param1], %rd5552;
	.param .b32 retval0;
	call.uni (retval0), 
	vprintf, 
	(
	param0, 
	param1
	);
	ld.param.b32 	%r5135, [retval0];
	} // callseq 144
	and.b32  	%r5137, %r5061, 255;
	st.local.u32 	[%rd5553], %r5137;
	{ // callseq 145, 0
	.param .b64 param0;
	st.param.b64 	[param0], %rd5589;
	.param .b64 param1;
	st.param.b64 	[param1], %rd5552;
	.param .b32 retval0;
	call.uni (retval0), 
	vprintf, 
	(
	param0, 
	param1
	);
	ld.param.b32 	%r5138, [retval0];
	} // callseq 145
	st.local.u32 	[%rd5553], %rd5583;
	{ // callseq 146, 0
	.param .b64 param0;
	st.param.b64 	[param0], %rd5589;
	.param .b64 param1;
	st.param.b64 	[param1], %rd5552;
	.param .b32 retval0;
	call.uni (retval0), 
	vprintf, 
	(
	param0, 
	param1
	);
	ld.param.b32 	%r5140, [retval0];
	} // callseq 146
	and.b32  	%r5142, %r5065, 255;
	st.local.u32 	[%rd5553], %r5142;
	{ // callseq 147, 0
	.param .b64 param0;
	st.param.b64 	[param0], %rd5589;
	.param .b64 param1;
	st.param.b64 	[param1], %rd5552;
	.param .b32 retval0;
	call.uni (retval0), 
	vprintf, 
	(
	param0, 
	param1
	);
	ld.param.b32 	%r5143, [retval0];
	} // callseq 147
	and.b32  	%r5145, %r5066, 255;
	st.local.u32 	[%rd5553], %r5145;
	{ // callseq 148, 0
	.param .b64 param0;
	st.param.b64 	[param0], %rd5589;
	.param .b64 param1;
	st.param.b64 	[param1], %rd5552;
	.param .b32 retval0;
	call.uni (retval0), 
	vprintf, 
	(
	param0, 
	param1
	);
	ld.param.b32 	%r5146, [retval0];
	} // callseq 148
	and.b32  	%r5148, %r5067, 255;
	st.local.u32 	[%rd5553], %r5148;
	{ // callseq 149, 0
	.param .b64 param0;
	st.param.b64 	[param0], %rd5589;
	.param .b64 param1;
	st.param.b64 	[param1], %rd5552;
	.param .b32 retval0;
	call.uni (retval0), 
	vprintf, 
	(
	param0, 
	param1
	);
	ld.param.b32 	%r5149, [retval0];
	} // callseq 149
	st.local.u32 	[%rd5553], %r5069;
	{ // callseq 150, 0
	.param .b64 param0;
	st.param.b64 	[param0], %rd5589;
	.param .b64 param1;
	st.param.b64 	[param1], %rd5552;
	.param .b32 retval0;
	call.uni (retval0), 
	vprintf, 
	(
	param0, 
	param1
	);
	ld.param.b32 	%r5151, [retval0];
	} // callseq 150
	and.b32  	%r5153, %r5070, 255;
	st.local.u32 	[%rd5553], %r5153;
	{ // callseq 151, 0
	.param .b64 param0;
	st.param.b64 	[param0], %rd5589;
	.param .b64 param1;
	st.param.b64 	[param1], %rd5552;
	.param .b32 retval0;
	call.uni (retval0), 
	vprintf, 
	(
	param0, 
	param1
	);
	ld.param.b32 	%r5154, [retval0];
	} // callseq 151
	and.b32  	%r5156, %r5071, 255;
	st.local.u32 	[%rd5553], %r5156;
	{ // callseq 152, 0
	.param .b64 param0;
	st.param.b64 	[param0], %rd5589;
	.param .b64 param1;
	st.param.b64 	[param1], %rd5552;
	.param .b32 retval0;
	call.uni (retval0), 
	vprintf, 
	(
	param0, 
	param1
	);
	ld.param.b32 	%r5157, [retval0];
	} // callseq 152
	and.b32  	%r5159, %r5068, 255;
	st.local.u32 	[%rd5553], %r5159;
	{ // callseq 153, 0
	.param .b64 param0;
	st.param.b64 	[param0], %rd5589;
	.param .b64 param1;
	st.param.b64 	[param1], %rd5552;
	.param .b32 retval0;
	call.uni (retval0), 
	vprintf, 
	(
	param0, 
	param1
	);
	ld.param.b32 	%r5160, [retval0];
	} // callseq 153
	mov.u64 	%rd5590, $str$3;
	cvta.global.u64 	%rd5591, %rd5590;
	{ // callseq 154, 0
	.param .b64 param0;
	st.param.b64 	[param0], %rd5591;
	.param .b64 param1;
	st.param.b64 	[param1], 0;
	.param .b32 retval0;
	call.uni (retval0), 
	vprintf, 
	(
	param0, 
	param1
	);
	ld.param.b32 	%r5162, [retval0];
	} // callseq 154
	mov.u64 	%rd5592, $str$15;
	cvta.global.u64 	%rd5593, %rd5592;
	{ // callseq 155, 0
	.param .b64 param0;
	st.param.b64 	[param0], %rd5593;
	.param .b64 param1;
	st.param.b64 	[param1], 0;
	.param .b32 retval0;
	call.uni (retval0), 
	vprintf, 
	(
	param0, 
	param1
	);
	ld.param.b32 	%r5164, [retval0];
	} // callseq 155
	add.u64 	%rd5594, %SP, 0;
	add.u64 	%rd5595, %SPL, 0;
	st.local.u32 	[%rd5595], %rd5562;
	{ // callseq 156, 0
	.param .b64 param0;
	st.param.b64 	[param0], %rd5589;
	.param .b64 param1;
	st.param.b64 	[param1], %rd5594;
	.param .b32 retval0;
	call.uni (retval0), 
	vprintf, 
	(
	param0, 
	param1
	);
	ld.param.b32 	%r5166, [retval0];
	} // callseq 156
	and.b32  	%r5168, %r5016, 255;
	st.local.u32 	[%rd5595], %r5168;
	{ // callseq 157, 0
	.param .b64 param0;
	st.param.b64 	[param0], %rd5589;
	.param .b64 param1;
	st.param.b64 	[param1], %rd5594;
	.param .b32 retval0;
	call.uni (retval0), 
	vprintf, 
	(
	param0, 
	param1
	);
	ld.param.b32 	%r5169, [retval0];
	} // callseq 157
	and.b32  	%r5171, %r5017, 255;
	st.local.u32 	[%rd5595], %r5171;
	{ // callseq 158, 0
	.param .b64 param0;
	st.param.b64 	[param0], %rd5589;
	.param .b64 param1;
	st.param.b64 	[param1], %rd5594;
	.param .b32 retval0;
	call.uni (retval0), 
	vprintf, 
	(
	param0, 
	param1
	);
	ld.param.b32 	%r5172, [retval0];
	} // callseq 158
	and.b32  	%r5174, %r5018, 255;
	st.local.u32 	[%rd5595], %r5174;
	{ // callseq 159, 0
	.param .b64 param0;
	st.param.b64 	[param0], %rd5589;
	.param .b64 param1;
	st.param.b64 	[param1], %rd5594;
	.param .b32 retval0;
	call.uni (retval0), 
	vprintf, 
	(
	param0, 
	param1
	);
	ld.param.b32 	%r5175, [retval0];
	} // callseq 159
	st.local.u32 	[%rd5595], %r5020;
	{ // callseq 160, 0
	.param .b64 param0;
	st.param.b64 	[param0], %rd5589;
	.param .b64 param1;
	st.param.b64 	[param1], %rd5594;
	.param .b32 retval0;
	call.uni (retval0), 
	vprintf, 
	(
	param0, 
	param1
	);
	ld.param.b32 	%r5177, [retval0];
	} // callseq 160
	and.b32  	%r5179, %r5021, 255;
	st.local.u32 	[%rd5595], %r5179;
	{ // callseq 161, 0
	.param .b64 param0;
	st.param.b64 	[param0], %rd5589;
	.param .b64 param1;
	st.param.b64 	[param1], %rd5594;
	.param .b32 retval0;
	call.uni (retval0), 
	vprintf, 
	(
	param0, 
	param1
	);
	ld.param.b32 	%r5180, [retval0];
	} // callseq 161
	and.b32  	%r5182, %r5022, 255;
	st.local.u32 	[%rd5595], %r5182;
	{ // callseq 162, 0
	.param .b64 param0;
	st.param.b64 	[param0], %rd5589;
	.param .b64 param1;
	st.param.b64 	[param1], %rd5594;
	.param .b32 retval0;
	call.uni (retval0), 
	vprintf, 
	(
	param0, 
	param1
	);
	ld.param.b32 	%r5183, [retval0];
	} // callseq 162
	and.b32  	%r5185, %r5019, 255;
	st.local.u32 	[%rd5595], %r5185;
	{ // callseq 163, 0
	.param .b64 param0;
	st.param.b64 	[param0], %rd5589;
	.param .b64 param1;
	st.param.b64 	[param1], %rd5594;
	.param .b32 retval0;
	call.uni (retval0), 
	vprintf, 
	(
	param0, 
	param1
	);
	ld.param.b32 	%r5186, [retval0];
	} // callseq 163
	st.local.u32 	[%rd5595], %rd5565;
	{ // callseq 164, 0
	.param .b64 param0;
	st.param.b64 	[param0], %rd5589;
	.param .b64 param1;
	st.param.b64 	[param1], %rd5594;
	.param .b32 retval0;
	call.uni (retval0), 
	vprintf, 
	(
	param0, 
	param1
	);
	ld.param.b32 	%r5188, [retval0];
	} // callseq 164
	and.b32  	%r5190, %r5023, 255;
	st.local.u32 	[%rd5595], %r5190;
	{ // callseq 165, 0
	.param .b64 param0;
	st.param.b64 	[param0], %rd5589;
	.param .b64 param1;
	st.param.b64 	[param1], %rd5594;
	.param .b32 retval0;
	call.uni (retval0), 
	vprintf, 
	(
	param0, 
	param1
	);
	ld.param.b32 	%r5191, [retval0];
	} // callseq 165
	and.b32  	%r5193, %r5024, 255;
	st.local.u32 	[%rd5595], %r5193;
	{ // callseq 166, 0
	.param .b64 param0;
	st.param.b64 	[param0], %rd5589;
	.param .b64 param1;
	st.param.b64 	[param1], %rd5594;
	.param .b32 retval0;
	call.uni (retval0), 
	vprintf, 
	(
	param0, 
	param1
	);
	ld.param.b32 	%r5194, [retval0];
	} // callseq 166
	and.b32  	%r5196, %r5025, 255;
	st.local.u32 	[%rd5595], %r5196;
	{ // callseq 167, 0
	.param .b64 param0;
	st.param.b64 	[param0], %rd5589;
	.param .b64 param1;
	st.param.b64 	[param1], %rd5594;
	.param .b32 retval0;
	call.uni (retval0), 
	vprintf, 
	(
	param0, 
	param1
	);
	ld.param.b32 	%r5197, [retval0];
	} // callseq 167
	st.local.u32 	[%rd5595], %r5027;
	{ // callseq 168, 0
	.param .b64 param0;
	st.param.b64 	[param0], %rd5589;
	.param .b64 param1;
	st.param.b64 	[param1], %rd5594;
	.param .b32 retval0;
	call.uni (retval0), 
	vprintf, 
	(
	param0, 
	param1
	);
	ld.param.b32 	%r5199, [retval0];
	} // callseq 168
	and.b32  	%r5201, %r5028, 255;
	st.local.u32 	[%rd5595], %r5201;
	{ // callseq 169, 0
	.param .b64 param0;
	st.param.b64 	[param0], %rd5589;
	.param .b64 param1;
	st.param.b64 	[param1], %rd5594;
	.param .b32 retval0;
	call.uni (retval0), 
	vprintf, 
	(
	param0, 
	param1
	);
	ld.param.b32 	%r5202, [retval0];
	} // callseq 169
	and.b32  	%r5204, %r5029, 255;
	st.local.u32 	[%rd5595], %r5204;
	{ // callseq 170, 0
	.param .b64 param0;
	st.param.b64 	[param0], %rd5589;
	.param .b64 param1;
	st.param.b64 	[param1], %rd5594;
	.param .b32 retval0;
	call.uni (retval0), 
	vprintf, 
	(
	param0, 
	param1
	);
	ld.param.b32 	%r5205, [retval0];
	} // callseq 170
	and.b32  	%r5207, %r5026, 255;
	st.local.u32 	[%rd5595], %r5207;
	{ // callseq 171, 0
	.param .b64 param0;
	st.param.b64 	[param0], %rd5589;
	.param .b64 param1;
	st.param.b64 	[param1], %rd5594;
	.param .b32 retval0;
	call.uni (retval0), 
	vprintf, 
	(
	param0, 
	param1
	);
	ld.param.b32 	%r5208, [retval0];
	} // callseq 171
	st.local.u32 	[%rd5595], %rd5568;
	{ // callseq 172, 0
	.param .b64 param0;
	st.param.b64 	[param0], %rd5589;
	.param .b64 param1;
	st.param.b64 	[param1], %rd5594;
	.param .b32 retval0;
	call.uni (retval0), 
	vprintf, 
	(
	param0, 
	param1
	);
	ld.param.b32 	%r5210, [retval0];
	} // callseq 172
	and.b32  	%r5212, %r5030, 255;
	st.local.u32 	[%rd5595], %r5212;
	{ // callseq 173, 0
	.param .b64 param0;
	st.param.b64 	[param0], %rd5589;
	.param .b64 param1;
	st.param.b64 	[param1], %rd5594;
	.param .b32 retval0;
	call.uni (retval0), 
	vprintf, 
	(
	param0, 
	param1
	);
	ld.param.b32 	%r5213, [retval0];
	} // callseq 173
	and.b32  	%r5215, %r5031, 255;
	st.local.u32 	[%rd5595], %r5215;
	{ // callseq 174, 0
	.param .b64 param0;
	st.param.b64 	[param0], %rd5589;
	.param .b64 param1;
	st.param.b64 	[param1], %rd5594;
	.param .b32 retval0;
	call.uni (retval0), 
	vprintf, 
	(
	param0, 
	param1
	);
	ld.param.b32 	%r5216, [retval0];
	} // callseq 174
	and.b32  	%r5218, %r5032, 255;
	st.local.u32 	[%rd5595], %r5218;
	{ // callseq 175, 0
	.param .b64 param0;
	st.param.b64 	[param0], %rd5589;
	.param .b64 param1;
	st.param.b64 	[param1], %rd5594;
	.param .b32 retval0;
	call.uni (retval0), 
	vprintf, 
	(
	param0, 
	param1
	);
	ld.param.b32 	%r5219, [retval0];
	} // callseq 175
	st.local.u32 	[%rd5595], %r5034;
	{ // callseq 176, 0
	.param .b64 param0;
	st.param.b64 	[param0], %rd5589;
	.param .b64 param1;
	st.param.b64 	[param1], %rd5594;
	.param .b32 retval0;
	call.uni (retval0), 
	vprintf, 
	(
	param0, 
	param1
	);
	ld.param.b32 	%r5221, [retval0];
	} // callseq 176
	and.b32  	%r5223, %r5035, 255;
	st.local.u32 	[%rd5595], %r5223;
	{ // callseq 177, 0
	.param .b64 param0;
	st.param.b64 	[param0], %rd5589;
	.param .b64 param1;
	st.param.b64 	[param1], %rd5594;
	.param .b32 retval0;
	call.uni (retval0), 
	vprintf, 
	(
	param0, 
	param1
	);
	ld.param.b32 	%r5224, [retval0];
	} // callseq 177
	and.b32  	%r5226, %r5036, 255;
	st.local.u32 	[%rd5595], %r5226;
	{ // callseq 178, 0
	.param .b64 param0;
	st.param.b64 	[param0], %rd5589;
	.param .b64 param1;
	st.param.b64 	[param1], %rd5594;
	.param .b32 retval0;
	call.uni (retval0), 
	vprintf, 
	(
	param0, 
	param1
	);
	ld.param.b32 	%r5227, [retval0];
	} // callseq 178
	and.b32  	%r5229, %r5033, 255;
	st.local.u32 	[%rd5595], %r5229;
	{ // callseq 179, 0
	.param .b64 param0;
	st.param.b64 	[param0], %rd5589;
	.param .b64 param1;
	st.param.b64 	[param1], %rd5594;
	.param .b32 retval0;
	call.uni (retval0), 
	vprintf, 
	(
	param0, 
	param1
	);
	ld.param.b32 	%r5230, [retval0];
	} // callseq 179
	st.local.u32 	[%rd5595], %rd5571;
	{ // callseq 180, 0
	.param .b64 param0;
	st.param.b64 	[param0], %rd5589;
	.param .b64 param1;
	st.param.b64 	[param1], %rd5594;
	.param .b32 retval0;
	call.uni (retval0), 
	vprintf, 
	(
	param0, 
	param1
	);
	ld.param.b32 	%r5232, [retval0];
	} // callseq 180
	and.b32  	%r5234, %r5037, 255;
	st.local.u32 	[%rd5595], %r5234;
	{ // callseq 181, 0
	.param .b64 param0;
	st.param.b64 	[param0], %rd5589;
	.param .b64 param1;
	st.param.b64 	[param1], %rd5594;
	.param .b32 retval0;
	call.uni (retval0), 
	vprintf, 
	(
	param0, 
	param1
	);
	ld.param.b32 	%r5235, [retval0];
	} // callseq 181
	and.b32  	%r5237, %r5038, 255;
	st.local.u32 	[%rd5595], %r5237;
	{ // callseq 182, 0
	.param .b64 param0;
	st.param.b64 	[param0], %rd5589;
	.param .b64 param1;
	st.param.b64 	[param1], %rd5594;
	.param .b32 retval0;
	call.uni (retval0), 
	vprintf, 
	(
	param0, 
	param1
	);
	ld.param.b32 	%r5238, [retval0];
	} // callseq 182
	and.b32  	%r5240, %r5039, 255;
	st.local.u32 	[%rd5595], %r5240;
	{ // callseq 183, 0
	.param .b64 param0;
	st.param.b64 	[param0], %rd5589;
	.param .b64 param1;
	st.param.b64 	[param1], %rd5594;
	.param .b32 retval0;
	call.uni (retval0), 
	vprintf, 
	(
	param0, 
	param1
	);
	ld.param.b32 	%r5241, [retval0];
	} // callseq 183
	st.local.u32 	[%rd5595], %r5041;
	{ // callseq 184, 0
	.param .b64 param0;
	st.param.b64 	[param0], %rd5589;
	.param .b64 param1;
	st.param.b64 	[param1], %rd5594;
	.param .b32 retval0;
	call.uni (retval0), 
	vprintf, 
	(
	param0, 
	param1
	);
	ld.param.b32 	%r5243, [retval0];
	} // callseq 184
	and.b32  	%r5245, %r5042, 255;
	st.local.u32 	[%rd5595], %r5245;
	{ // callseq 185, 0
	.param .b64 param0;
	st.param.b64 	[param0], %rd5589;
	.param .b64 param1;
	st.param.b64 	[param1], %rd5594;
	.param .b32 retval0;
	call.uni (retval0), 
	vprintf, 
	(
	param0, 
	param1
	);
	ld.param.b32 	%r5246, [retval0];
	} // callseq 185
	and.b32  	%r5248, %r5043, 255;
	st.local.u32 	[%rd5595], %r5248;
	{ // callseq 186, 0
	.param .b64 param0;
	st.param.b64 	[param0], %rd5589;
	.param .b64 param1;
	st.param.b64 	[param1], %rd5594;
	.param .b32 retval0;
	call.uni (retval0), 
	vprintf, 
	(
	param0, 
	param1
	);
	ld.param.b32 	%r5249, [retval0];
	} // callseq 186
	and.b32  	%r5251, %r5040, 255;
	st.local.u32 	[%rd5595], %r5251;
	{ // callseq 187, 0
	.param .b64 param0;
	st.param.b64 	[param0], %rd5589;
	.param .b64 param1;
	st.param.b64 	[param1], %rd5594;
	.param .b32 retval0;
	call.uni (retval0), 
	vprintf, 
	(
	param0, 
	param1
	);
	ld.param.b32 	%r5252, [retval0];
	} // callseq 187
	{ // callseq 188, 0
	.param .b64 param0;
	st.param.b64 	[param0], %rd5591;
	.param .b64 param1;
	st.param.b64 	[param1], 0;
	.param .b32 retval0;
	call.uni (retval0), 
	vprintf, 
	(
	param0, 
	param1
	);
	ld.param.b32 	%r5254, [retval0];
	} // callseq 188
	ret;

}


// ===== COMPILED SASS (sm_100) =====

	.target	sm_100

	.elftype	@"ET_EXEC"


//--------------------- .note.nv.tkinfo           --------------------------
	.section	.note.nv.tkinfo,"",@"SHT_NOTE"
	.sectionflags	@"SHF_NOTE_NV_TKINFO"
	.tkinfo
        /*0018*/ 	.word	0x00000002
        /*0030*/ 	.string	""
        /*0030*/ 	.string	"ptxas"
        /*0030*/ 	.string	"Cuda compilation tools, release 13.0, V13.0.88"
        /*0030*/ 	.string	"Build cuda_13.0.r13.0/compiler.36424714_0"
        /*0030*/ 	.string	"-arch sm_100 -m 64 "



//--------------------- .note.nv.cuinfo           --------------------------
	.section	.note.nv.cuinfo,"",@"SHT_NOTE"
	.sectionflags	@"SHF_NOTE_NV_CUINFO"
        /*0018*/ 	.short	0x0002
        /*001a*/ 	.short	0x0064
        /*001c*/ 	.short	0x0082
	.zero		2


//--------------------- .nv.info                  --------------------------
	.section	.nv.info,"",@"SHT_CUDA_INFO"
	.align	4


	//----- nvinfo : EIATTR_REGCOUNT
	.align		4
        /*0000*/ 	.byte	0x04, 0x2f
        /*0002*/ 	.short	(.L_16 - .L_15)
	.align		4
.L_15:
        /*0004*/ 	.word	index@(_Z18Bip39SeedGeneratorv)
        /*0008*/ 	.word	0x000000f6


	//----- nvinfo : EIATTR_FRAME_SIZE
	.align		4
.L_16:
        /*000c*/ 	.byte	0x04, 0x11
        /*000e*/ 	.short	(.L_18 - .L_17)
	.align		4
.L_17:
        /*0010*/ 	.word	index@(_Z18Bip39SeedGeneratorv)
        /*0014*/ 	.word	0x000004a0


	//----- nvinfo : EIATTR_MIN_STACK_SIZE
	.align		4
.L_18:
        /*0018*/ 	.byte	0x04, 0x12
        /*001a*/ 	.short	(.L_20 - .L_19)
	.align		4
.L_19:
        /*001c*/ 	.word	index@(_Z18Bip39SeedGeneratorv)
        /*0020*/ 	.word	0x000004a0
.L_20:


//--------------------- .nv.compat                --------------------------
	.section	.nv.compat,"",@"SHT_CUDA_COMPAT_INFO"
	.align	4
        /*0000*/ 	.byte	0x02, 0x09, 0x00, 0x00, 0x02, 0x02, 0x01, 0x00, 0x02, 0x05, 0x05, 0x00, 0x03, 0x07, 0x01, 0x01
        /*0010*/ 	.byte	0x02, 0x03, 0x00, 0x00, 0x02, 0x06, 0x01, 0x00, 0x04, 0x0b, 0x08, 0x00, 0x09, 0x00, 0x00, 0x00
        /*0020*/ 	.byte	0x00, 0x00, 0x00, 0x00


//--------------------- .nv.info._Z18Bip39SeedGeneratorv --------------------------
	.section	.nv.info._Z18Bip39SeedGeneratorv,"",@"SHT_CUDA_INFO"
	.sectionflags	@""
	.align	4


	//----- nvinfo : EIATTR_CUDA_API_VERSION
	.align		4
        /*0000*/ 	.byte	0x04, 0x37
        /*0002*/ 	.short	(.L_22 - .L_21)
.L_21:
        /*0004*/ 	.word	0x00000082


	//----- nvinfo : EIATTR_SPARSE_MMA_MASK
	.align		4
.L_22:
        /*0008*/ 	.byte	0x03, 0x50
        /*000a*/ 	.short	0x0000


	//----- nvinfo : EIATTR_MAXREG_COUNT
	.align		4
        /*000c*/ 	.byte	0x03, 0x1b
        /*000e*/ 	.short	0x00ff


	//----- nvinfo : EIATTR_EXTERNS
	.align		4
        /*0010*/ 	.byte	0x04, 0x0f
        /*0012*/ 	.short	(.L_24 - .L_23)


	//   ....[0]....
	.align		4
.L_23:
        /*0014*/ 	.word	index@(vprintf)


	//   ....[1]....
	.align		4
        /*0018*/ 	.word	index@(malloc)


	//   ....[2]....
	.align		4
        /*001c*/ 	.word	index@(free)


	//----- nvinfo : EIATTR_MERCURY_ISA_VERSION
	.align		4
.L_24:
        /*0020*/ 	.byte	0x03, 0x5f
        /*0022*/ 	.short	0x0101


	//----- nvinfo : EIATTR_VRC_CTA_INIT_COUNT
	.align		4
        /*0024*/ 	.byte	0x02, 0x4a
	.zero		1
	.zero		1


	//----- nvinfo : EIATTR_SYSCALL_OFFSETS
	.align		4
        /*0028*/ 	.byte	0x04, 0x46
        /*002a*/ 	.short	(.L_26 - .L_25)


	//   ....[0]....
.L_25:
        /*002c*/ 	.word	0x000002b0


	//   ....[1]....
        /*0030*/ 	.word	0x00020290


	//   ....[2]....
        /*0034*/ 	.word	0x000203a0


	//   ....[3]....
        /*0038*/ 	.word	0x00020460


	//   ....[4]....
        /*003c*/ 	.word	0x00020520


	//   ....[5]....
        /*0040*/ 	.word	0x000205e0


	//   ....[6]....
        /*0044*/ 	.word	0x000206a0


	//   ....[7]....
        /*0048*/ 	.word	0x00020760


	//   ....[8]....
        /*004c*/ 	.word	0x00020820


	//   ....[9]....
        /*0050*/ 	.word	0x000208e0


	//   ....[10]....
        /*0054*/ 	.word	0x000209a0


	//   ....[11]....
        /*0058*/ 	.word	0x00020a60


	//   ....[12]....
        /*005c*/ 	.word	0x00020b20


	//   ....[13]....
        /*0060*/ 	.word	0x00020be0


	//   ....[14]....
        /*0064*/ 	.word	0x00020ca0


	//   ....[15]....
        /*0068*/ 	.word	0x00020d60


	//   ....[16]....
        /*006c*/ 	.word	0x00020e20


	//   ....[17]....
        /*0070*/ 	.word	0x00020f10


	//   ....[18]....
        /*0074*/ 	.word	0x00020fe0


	//   ....[19]....
        /*0078*/ 	.word	0x00021780


	//   ....[20]....
        /*007c*/ 	.word	0x000217f0


	//   ....[21]....
        /*0080*/ 	.word	0x000218a0


	//   ....[22]....
        /*0084*/ 	.word	0x00021950


	//   ....[23]....
        /*0088*/ 	.word	0x00021a00


	//   ....[24]....
        /*008c*/ 	.word	0x00021ab0


	//   ....[25]....
        /*0090*/ 	.word	0x00021b60


	//   ....[26]....
        /*0094*/ 	.word	0x00021c10


	//   ....[27]....
        /*0098*/ 	.word	0x00021cc0


	//   ....[28]....
        /*009c*/ 	.word	0x00021d70


	//   ....[29]....
        /*00a0*/ 	.word	0x00021e20


	//   ....[30]....
        /*00a4*/ 	.word	0x00021ed0


	//   ....[31]....
        /*00a8*/ 	.word	0x00021f80


	//   ....[32]....
        /*00ac*/ 	.word	0x00022030


	//   ....[33]....
        /*00b0*/ 	.word	0x000220e0


	//   ....[34]....
        /*00b4*/ 	.word	0x00022190


	//   ....[35]....
        /*00b8*/ 	.word	0x00022240


	//   ....[36]....
        /*00bc*/ 	.word	0x000222f0


	//   ....[37]....
        /*00c0*/ 	.word	0x000223a0


	//   ....[38]....
        /*00c4*/ 	.word	0x00022450


	//   ....[39]....
        /*00c8*/ 	.word	0x00022500


	//   ....[40]....
        /*00cc*/ 	.word	0x000225b0


	//   ....[41]....
        /*00d0*/ 	.word	0x00022660


	//   ....[42]....
        /*00d4*/ 	.word	0x00022710


	//   ....[43]....
        /*00d8*/ 	.word	0x000227c0


	//   ....[44]....
        /*00dc*/ 	.word	0x00022870


	//   ....[45]....
        /*00e0*/ 	.word	0x00022920


	//   ....[46]....
        /*00e4*/ 	.word	0x000229d0


	//   ....[47]....
        /*00e8*/ 	.word	0x00022a80


	//   ....[48]....
        /*00ec*/ 	.word	0x00022b30


	//   ....[49]....
        /*00f0*/ 	.word	0x00022be0


	//   ....[50]....
        /*00f4*/ 	.word	0x00022c90


	//   ....[51]....
        /*00f8*/ 	.word	0x00022d40


	//   ....[52]....
        /*00fc*/ 	.word	0x00022df0


	//   ....[53]....
        /*0100*/ 	.word	0x00022ea0


	//   ....[54]....
        /*0104*/ 	.word	0x00022f50


	//   ....[55]....
        /*0108*/ 	.word	0x00023000


	//   ....[56]....
        /*010c*/ 	.word	0x000230b0


	//   ....[57]....
        /*0110*/ 	.word	0x00023160


	//   ....[58]....
        /*0114*/ 	.word	0x00023210


	//   ....[59]....
        /*0118*/ 	.word	0x000232c0


	//   ....[60]....
        /*011c*/ 	.word	0x00023370


	//   ....[61]....
        /*0120*/ 	.word	0x00023420


	//   ....[62]....
        /*0124*/ 	.word	0x000234d0


	//   ....[63]....
        /*0128*/ 	.word	0x00023580


	//   ....[64]....
        /*012c*/ 	.word	0x00023630


	//   ....[65]....
        /*0130*/ 	.word	0x000236e0


	//   ....[66]....
        /*0134*/ 	.word	0x00023790


	//   ....[67]....
        /*0138*/ 	.word	0x00023840


	//   ....[68]....
        /*013c*/ 	.word	0x000238f0


	//   ....[69]....
        /*0140*/ 	.word	0x000239a0


	//   ....[70]....
        /*0144*/ 	.word	0x00023a50


	//   ....[71]....
        /*0148*/ 	.word	0x00023b00


	//   ....[72]....
        /*014c*/ 	.word	0x00023bb0


	//   ....[73]....
        /*0150*/ 	.word	0x00023c60


	//   ....[74]....
        /*0154*/ 	.word	0x00023d10


	//   ....[75]....
        /*0158*/ 	.word	0x00023dc0


	//   ....[76]....
        /*015c*/ 	.word	0x00023e70


	//   ....[77]....
        /*0160*/ 	.word	0x00023f20


	//   ....[78]....
        /*0164*/ 	.word	0x00023fd0


	//   ....[79]....
        /*0168*/ 	.word	0x00024080


	//   ....[80]....
        /*016c*/ 	.word	0x00024130


	//   ....[81]....
        /*0170*/ 	.word	0x000241e0


	//   ....[82]....
        /*0174*/ 	.word	0x00024290


	//   ....[83]....
        /*0178*/ 	.word	0x00024340


	//   ....[84]....
        /*017c*/ 	.word	0x000243f0


	//   ....[85]....
        /*0180*/ 	.word	0x00024460


	//   ....[86]....
        /*0184*/ 	.word	0x0002a640


	//   ....[87]....
        /*0188*/ 	.word	0x0002a6f0


	//   ....[88]....
        /*018c*/ 	.word	0x0002a7b0


	//   ....[89]....
        /*0190*/ 	.word	0x0002a870


	//   ....[90]....
        /*0194*/ 	.word	0x0002a930


	//   ....[91]....
        /*0198*/ 	.word	0x0002a9e0


	//   ....[92]....
        /*019c*/ 	.word	0x0002aaa0


	//   ....[93]....
        /*01a0*/ 	.word	0x0002ab60


	//   ....[94]....
        /*01a4*/ 	.word	0x0002ac20


	//   ....[95]....
        /*01a8*/ 	.word	0x0002acd0


	//   ....[96]....
        /*01ac*/ 	.word	0x0002ad90


	//   ....[97]....
        /*01b0*/ 	.word	0x0002ae50


	//   ....[98]....
        /*01b4*/ 	.word	0x0002af10


	//   ....[99]....
        /*01b8*/ 	.word	0x0002afc0


	//   ....[100]....
        /*01bc*/ 	.word	0x0002b080


	//   ....[101]....
        /*01c0*/ 	.word	0x0002b140


	//   ....[102]....
        /*01c4*/ 	.word	0x0002b200


	//   ....[103]....
        /*01c8*/ 	.word	0x0002b2b0


	//   ....[104]....
        /*01cc*/ 	.word	0x0002b370


	//   ....[105]....
        /*01d0*/ 	.word	0x0002b430


	//   ....[106]....
        /*01d4*/ 	.word	0x0002b4f0


	//   ....[107]....
        /*01d8*/ 	.word	0x0002b5a0


	//   ....[108]....
        /*01dc*/ 	.word	0x0002b660


	//   ....[109]....
        /*01e0*/ 	.word	0x0002b720


	//   ....[110]....
        /*01e4*/ 	.word	0x0002b7e0


	//   ....[111]....
        /*01e8*/ 	.word	0x0002b890


	//   ....[112]....
        /*01ec*/ 	.word	0x0002b950


	//   ....[113]....
        /*01f0*/ 	.word	0x0002ba10


	//   ....[114]....
        /*01f4*/ 	.word	0x0002bad0


	//   ....[115]....
        /*01f8*/ 	.word	0x0002bb80


	//   ....[116]....
        /*01fc*/ 	.word	0x0002bc40


	//   ....[117]....
        /*0200*/ 	.word	0x0002bd00


	//   ....[118]....
        /*0204*/ 	.word	0x0002bdc0


	//   ....[119]....
        /*0208*/ 	.word	0x0002be30


	//   ....[120]....
        /*020c*/ 	.word	0x0002bed0


	//   ....[121]....
        /*0210*/ 	.word	0x000352f0


	//   ....[122]....
        /*0214*/ 	.word	0x00035380


	//   ....[123]....
        /*0218*/ 	.word	0x00035420


	//   ....[124]....
        /*021c*/ 	.word	0x000354c0


	//   ....[125]....
        /*0220*/ 	.word	0x00035560


	//   ....[126]....
        /*0224*/ 	.word	0x000355f0


	//   ....[127]....
        /*0228*/ 	.word	0x00035690


	//   ....[128]....
        /*022c*/ 	.word	0x00035730


	//   ....[129]....
        /*0230*/ 	.word	0x000357d0


	//   ....[130]....
        /*0234*/ 	.word	0x00035860


	//   ....[131]....
        /*0238*/ 	.word	0x00035900


	//   ....[132]....
        /*023c*/ 	.word	0x000359a0


	//   ....[133]....
        /*0240*/ 	.word	0x00035a40


	//   ....[134]....
        /*0244*/ 	.word	0x00035ad0


	//   ....[135]....
        /*0248*/ 	.word	0x00035b70


	//   ....[136]....
        /*024c*/ 	.word	0x00035c10


	//   ....[137]....
        /*0250*/ 	.word	0x00035cb0


	//   ....[138]....
        /*0254*/ 	.word	0x00035d40


	//   ....[139]....
        /*0258*/ 	.word	0x00035de0


	//   ....[140]....
        /*025c*/ 	.word	0x00035e80


	//   ....[141]....
        /*0260*/ 	.word	0x00035f20


	//   ....[142]....
        /*0264*/ 	.word	0x00035fb0


	//   ....[143]....
        /*0268*/ 	.word	0x00036050


	//   ....[144]....
        /*026c*/ 	.word	0x000360f0


	//   ....[145]....
        /*0270*/ 	.word	0x00036190


	//   ....[146]....
        /*0274*/ 	.word	0x00036220


	//   ....[147]....
        /*0278*/ 	.word	0x000362c0


	//   ....[148]....
        /*027c*/ 	.word	0x00036360


	//   ....[149]....
        /*0280*/ 	.word	0x00036400


	//   ....[150]....
        /*0284*/ 	.word	0x00036490


	//   ....[151]....
        /*0288*/ 	.word	0x00036530


	//   ....[152]....
        /*028c*/ 	.word	0x000365d0


	//   ....[153]....
        /*0290*/ 	.word	0x00036670


	//   ....[154]....
        /*0294*/ 	.word	0x000366e0


	//   ....[155]....
        /*0298*/ 	.word	0x00036750


	//   ....[156]....
        /*029c*/ 	.word	0x000367e0


	//   ....[157]....
        /*02a0*/ 	.word	0x00036880


	//   ....[158]....
        /*02a4*/ 	.word	0x00036920


	//   ....[159]....
        /*02a8*/ 	.word	0x000369c0


	//   ....[160]....
        /*02ac*/ 	.word	0x00036a50


	//   ....[161]....
        /*02b0*/ 	.word	0x00036af0


	//   ....[162]....
        /*02b4*/ 	.word	0x00036b90


	//   ....[163]....
        /*02b8*/ 	.word	0x00036c30


	//   ....[164]....
        /*02bc*/ 	.word	0x00036cc0


	//   ....[165]....
        /*02c0*/ 	.word	0x00036d60


	//   ....[166]....
        /*02c4*/ 	.word	0x00036e00


	//   ....[167]....
        /*02c8*/ 	.word	0x00036ea0


	//   ....[168]....
        /*02cc*/ 	.word	0x00036f30


	//   ....[169]....
        /*02d0*/ 	.word	0x00036fd0


	//   ....[170]....
        /*02d4*/ 	.word	0x00037070


	//   ....[171]....
        /*02d8*/ 	.word	0x00037110


	//   ....[172]....
        /*02dc*/ 	.word	0x000371a0


	//   ....[173]....
        /*02e0*/ 	.word	0x00037240


	//   ....[174]....
        /*02e4*/ 	.word	0x000372e0


	//   ....[175]....
        /*02e8*/ 	.word	0x00037380


	//   ....[176]....
        /*02ec*/ 	.word	0x00037410


	//   ....[177]....
        /*02f0*/ 	.word	0x000374b0


	//   ....[178]....
        /*02f4*/ 	.word	0x00037550


	//   ....[179]....
        /*02f8*/ 	.word	0x000375f0


	//   ....[180]....
        /*02fc*/ 	.word	0x00037680


	//   ....[181]....
        /*0300*/ 	.word	0x00037720


	//   ....[182]....
        /*0304*/ 	.word	0x000377c0


	//   ....[183]....
        /*0308*/ 	.word	0x00037860


	//   ....[184]....
        /*030c*/ 	.word	0x000378f0


	//   ....[185]....
        /*0310*/ 	.word	0x00037990


	//   ....[186]....
        /*0314*/ 	.word	0x00037a30


	//   ....[187]....
        /*0318*/ 	.word	0x00037ad0


	//   ....[188]....
        /*031c*/ 	.word	0x00037b40


	//----- nvinfo : EIATTR_EXIT_INSTR_OFFSETS
	.align		4
.L_26:
        /*0320*/ 	.byte	0x04, 0x1c
        /*0322*/ 	.short	(.L_28 - .L_27)


	//   ....[0]....
.L_27:
        /*0324*/ 	.word	0x00037b50


	//----- nvinfo : EIATTR_CRS_STACK_SIZE
	.align		4
.L_28:
        /*0328*/ 	.byte	0x04, 0x1e
        /*032a*/ 	.short	(.L_30 - .L_29)
.L_29:
        /*032c*/ 	.word	0x00000000


	//----- nvinfo : EIATTR_SW_WAR
	.align		4
.L_30:
        /*0330*/ 	.byte	0x04, 0x36
        /*0332*/ 	.short	(.L_32 - .L_31)
.L_31:
        /*0334*/ 	.word	0x00000008
.L_32:


//--------------------- .nv.callgraph             --------------------------
	.section	.nv.callgraph,"",@"SHT_CUDA_CALLGRAPH"
	.align	4
	.sectionentsize	8
	.align		4
        /*0000*/ 	.word	0x00000000
	.align		4
        /*0004*/ 	.word	0xffffffff
	.align		4
        /*0008*/ 	.word	index@(_Z18Bip39SeedGeneratorv)
	.align		4
        /*000c*/ 	.word	index@(free)
	.align		4
        /*0010*/ 	.word	index@(_Z18Bip39SeedGeneratorv)
	.align		4
        /*0014*/ 	.word	index@(vprintf)
	.align		4
        /*0018*/ 	.word	index@(_Z18Bip39SeedGeneratorv)
	.align		4
        /*001c*/ 	.word	index@(malloc)
	.align		4
        /*0020*/ 	.word	0x00000000
	.align		4
        /*0024*/ 	.word	0xfffffffe
	.align		4
        /*0028*/ 	.word	0x00000000
	.align		4
        /*002c*/ 	.word	0xfffffffd
	.align		4
        /*0030*/ 	.word	0x00000000
	.align		4
        /*0034*/ 	.word	0xfffffffc


//--------------------- .nv.constant4             --------------------------
	.section	.nv.constant4,"a",@progbits
	.align	8
	.align		8
.nv.constant4:
        /*0000*/ 	.dword	vprintf
	.align		8
        /*0008*/ 	.dword	malloc
	.align		8
        /*0010*/ 	.dword	free
	.align		8
        /*0018*/ 	.dword	K512
	.align		8
        /*0020*/ 	.dword	K256
	.align		8
        /*0028*/ 	.dword	$str
	.align		8
        /*0030*/ 	.dword	$str$1
	.align		8
        /*0038*/ 	.dword	$str$2
	.align		8
        /*0040*/ 	.dword	$str$3
	.align		8
        /*0048*/ 	.dword	$str$6
	.align		8
        /*0050*/ 	.dword	$str$7
	.align		8
        /*0058*/ 	.dword	$str$8
	.align		8
        /*0060*/ 	.dword	$str$9
	.align		8
        /*0068*/ 	.dword	$str$11
	.align		8
        /*0070*/ 	.dword	$str$12
	.align		8
        /*0078*/ 	.dword	$str$13
	.align		8
        /*0080*/ 	.dword	$str$14
	.align		8
        /*0088*/ 	.dword	$str$15


//--------------------- .text._Z18Bip39SeedGeneratorv --------------------------
	.section	.text._Z18Bip39SeedGeneratorv,"ax",@progbits
	.align	128
        .global         _Z18Bip39SeedGeneratorv
        .type           _Z18Bip39SeedGeneratorv,@function
        .size           _Z18Bip39SeedGeneratorv,(.L_x_335 - _Z18Bip39SeedGeneratorv)
        .other          _Z18Bip39SeedGeneratorv,@"STO_CUDA_ENTRY STV_DEFAULT"
_Z18Bip39SeedGeneratorv:
.text._Z18Bip39SeedGeneratorv:
[----:B------:R-:W0:Y:S02]  /*0000*/  LDC R1, c[0x0][0x37c] ;  /* 0x0000df00ff017b82 */ /* 0x000e240000000800 */
[----:B0-----:R-:W-:Y:S01]  /*0010*/  VIADD R1, R1, 0xfffffb60 ;  /* 0xfffffb6001017836 */ /* 0x001fe20000000000 */
[----:B------:R-:W0:Y:S01]  /*0020*/  LDCU UR4, c[0x0][0x2f8] ;  /* 0x00005f00ff0477ac */ /* 0x000e220008000800 */
[----:B------:R-:W-:Y:S01]  /*0030*/  IMAD.MOV.U32 R0, RZ, RZ, 0x1 ;  /* 0x00000001ff007424 */ /* 0x000fe200078e00ff */
[----:B------:R-:W-:Y:S01]  /*0040*/  CS2R R16, SRZ ;  /* 0x0000000000107805 */ /* 0x000fe2000001ff00 */
[C---:B------:R-:W-:Y:S01]  /*0050*/  VIADD R72, R1.reuse, 0x10 ;  /* 0x0000001001487836 */ /* 0x040fe20000000000 */
[----:B------:R1:W-:Y:S01]  /*0060*/  STL.128 [R1+0x460], RZ ;  /* 0x000460ff01007387 */ /* 0x0003e20000100c00 */
[----:B------:R-:W2:Y:S02]  /*0070*/  LDCU UR5, c[0x0][0x2fc] ;  /* 0x00005f80ff0577ac */ /* 0x000ea40008000800 */
[----:B------:R-:W-:Y:S01]  /*0080*/  IMAD.MOV.U32 R73, RZ, RZ, R72 ;  /* 0x000000ffff497224 */ /* 0x000fe200078e0048 */
[----:B------:R1:W-:Y:S01]  /*0090*/  STL.128 [R1+0x470], RZ ;  /* 0x000470ff01007387 */ /* 0x0003e20000100c00 */
[----:B------:R-:W3:Y:S03]  /*00a0*/  LDCU.64 UR36, c[0x0][0x358] ;  /* 0x00006b00ff2477ac */ /* 0x000ee60008000a00 */
[----:B------:R1:W-:Y:S01]  /*00b0*/  STL.128 [R1+0x480], RZ ;  /* 0x000480ff01007387 */ /* 0x0003e20000100c00 */
[----:B------:R-:W4:Y:S03]  /*00c0*/  LDCU.64 UR8, c[0x4][0x68] ;  /* 0x01000d00ff0877ac */ /* 0x000f260008000a00 */
[----:B------:R1:W-:Y:S01]  /*00d0*/  STL.128 [R1+0x490], RZ ;  /* 0x000490ff01007387 */ /* 0x0003e20000100c00 */
[----:B------:R-:W-:Y:S01]  /*00e0*/  UMOV UR38, URZ ;  /* 0x000000ff00267c82 */ /* 0x000fe20008000000 */
[----:B0-----:R-:W-:Y:S01]  /*00f0*/  IADD3 R2, P0, PT, R1, UR4, RZ ;  /* 0x0000000401027c10 */ /* 0x001fe2000ff1e0ff */
[----:B------:R-:W-:-:S04]  /*0100*/  UMOV UR4, 0x1 ;  /* 0x0000000100047882 */ /* 0x000fc80000000000 */
[----:B--2---:R-:W-:-:S08]  /*0110*/  IMAD.X R74, RZ, RZ, UR5, P0 ;  /* 0x00000005ff4a7e24 */ /* 0x004fd000080e06ff */
.L_x_0:
[----:B----4-:R-:W-:Y:S02]  /*0120*/  IMAD.U32 R4, RZ, RZ, UR8 ;  /* 0x00000008ff047e24 */ /* 0x010fe4000f8e00ff */
[----:B------:R-:W-:-:S05]  /*0130*/  IMAD.U32 R5, RZ, RZ, UR9 ;  /* 0x00000009ff057e24 */ /* 0x000fca000f8e00ff */
[----:B---3--:R-:W2:Y:S01]  /*0140*/  LDG.E.U8.CONSTANT R4, desc[UR36][R4.64+0x1] ;  /* 0x0000012404047981 */ /* 0x008ea2000c1e9100 */
[----:B------:R-:W-:Y:S01]  /*0150*/  UIADD3 UR5, UP0, UPT, UR8, 0x1, URZ ;  /* 0x0000000108057890 */ /* 0x000fe2000ff1e0ff */
[----:B------:R-:W-:Y:S01]  /*0160*/  IMAD.MOV.U32 R34, RZ, RZ, R16 ;  /* 0x000000ffff227224 */ /* 0x000fe200078e0010 */
[----:B------:R-:W-:Y:S01]  /*0170*/  IADD3 R16, P1, PT, R16, 0x1, RZ ;  /* 0x0000000110107810 */ /* 0x000fe20007f3e0ff */
[C---:B------:R-:W-:Y:S01]  /*0180*/  VIADD R3, R0.reuse, 0x1 ;  /* 0x0000000100037836 */ /* 0x040fe20000000000 */
[----:B------:R-:W-:Y:S01]  /*0190*/  UIADD3.X UR6, UPT, UPT, URZ, UR9, URZ, UP0, !UPT ;  /* 0x00000009ff067290 */ /* 0x000fe200087fe4ff */
[----:B------:R-:W-:Y:S01]  /*01a0*/  PRMT R18, R0, 0x7610, R18 ;  /* 0x0000761000127816 */ /* 0x000fe20000000012 */
[----:B------:R-:W-:Y:S01]  /*01b0*/  UMOV UR39, UR38 ;  /* 0x0000002600277c82 */ /* 0x000fe20008000000 */
[----:B------:R-:W-:Y:S01]  /*01c0*/  UMOV UR40, UR4 ;  /* 0x0000000400287c82 */ /* 0x000fe20008000000 */
[----:B------:R-:W-:Y:S01]  /*01d0*/  UIADD3 UR38, UPT, UPT, UR38, 0x1, URZ ;  /* 0x0000000126267890 */ /* 0x000fe2000fffe0ff */
[----:B------:R-:W-:Y:S01]  /*01e0*/  PRMT R0, R3, 0x7610, R0 ;  /* 0x0000761003007816 */ /* 0x000fe20000000000 */
[----:B------:R-:W-:Y:S01]  /*01f0*/  UIADD3 UR4, UPT, UPT, UR4, 0x1, URZ ;  /* 0x0000000104047890 */ /* 0x000fe2000fffe0ff */
[----:B------:R-:W-:Y:S01]  /*0200*/  IMAD.X R17, RZ, RZ, R17, P1 ;  /* 0x000000ffff117224 */ /* 0x000fe200008e0611 */
[----:B------:R-:W-:Y:S01]  /*0210*/  UMOV UR8, UR5 ;  /* 0x0000000500087c82 */ /* 0x000fe20008000000 */
[----:B------:R-:W-:Y:S01]  /*0220*/  UMOV UR9, UR6 ;  /* 0x0000000600097c82 */ /* 0x000fe20008000000 */
[----:B--2---:R-:W-:-:S13]  /*0230*/  ISETP.NE.AND P0, PT, R4, RZ, PT ;  /* 0x000000ff0400720c */ /* 0x004fda0003f05270 */
[----:B------:R-:W-:Y:S05]  /*0240*/  @P0 BRA `(.L_x_0) ;  /* 0xfffffffc00b40947 */ /* 0x000fea000383ffff */
[----:B------:R-:W-:Y:S01]  /*0250*/  MOV R0, 0x8 ;  /* 0x0000000800007802 */ /* 0x000fe20000000f00 */
[----:B------:R-:W-:Y:S02]  /*0260*/  IMAD.MOV.U32 R4, RZ, RZ, 0x40 ;  /* 0x00000040ff047424 */ /* 0x000fe400078e00ff */
[----:B------:R-:W-:Y:S01]  /*0270*/  IMAD.MOV.U32 R5, RZ, RZ, RZ ;  /* 0x000000ffff057224 */ /* 0x000fe200078e00ff */
[----:B------:R0:W2:Y:S01]  /*0280*/  LDC.64 R6, c[0x4][R0] ;  /* 0x0100000000067b82 */ /* 0x0000a20000000a00 */
[----:B------:R-:W-:-:S07]  /*0290*/  VIADD R19, R1, 0x290 ;  /* 0x0000029001137836 */ /* 0x000fce0000000000 */
[----:B------:R-:W-:-:S07]  /*02a0*/  LEPC R20, `(.L_x_1) ;  /* 0x000000001014794e */ /* 0x000fce0000000000 */
[----:B012---:R-:W-:Y:S05]  /*02b0*/  CALL.ABS.NOINC R6 ;  /* 0x0000000006007343 */ /* 0x007fea0003c00000 */
.L_x_1:
[----:B------:R-:W-:Y:S01]  /*02c0*/  ISETP.GT.U32.AND P0, PT, R16, 0x80, PT ;  /* 0x000000801000780c */ /* 0x000fe20003f04070 */
[----:B------:R-:W-:Y:S02]  /*02d0*/  IMAD.MOV.U32 R138, RZ, RZ, R4 ;  /* 0x000000ffff8a7224 */ /* 0x000fe400078e0004 */
[----:B------:R-:W-:-:S10]  /*02e0*/  IMAD.MOV.U32 R139, RZ, RZ, R5 ;  /* 0x000000ffff8b7224 */ /* 0x000fd400078e0005 */
[----:B------:R-:W-:Y:S05]  /*02f0*/  @P0 BRA `(.L_x_2) ;  /* 0x0000001800940947 */ /* 0x000fea0003800000 */
[----:B------:R-:W-:-:S13]  /*0300*/  ISETP.NE.AND P0, PT, R16, RZ, PT ;  /* 0x000000ff1000720c */ /* 0x000fda0003f05270 */
[----:B------:R-:W-:Y:S05]  /*0310*/  @!P0 BRA `(.L_x_3) ;  /* 0x00000004006c8947 */ /* 0x000fea0003800000 */
[----:B------:R-:W-:Y:S01]  /*0320*/  UISETP.GE.U32.AND UP0, UPT, UR39, 0xf, UPT ;  /* 0x0000000f2700788c */ /* 0x000fe2000bf06070 */
[----:B------:R-:W-:Y:S01]  /*0330*/  LOP3.LUT R11, R16, 0xf, RZ, 0xc0, !PT ;  /* 0x0000000f100b7812 */ /* 0x000fe200078ec0ff */
[----:B------:R-:W-:-:S03]  /*0340*/  IMAD.MOV.U32 R0, RZ, RZ, RZ ;  /* 0x000000ffff007224 */ /* 0x000fc600078e00ff */
[----:B------:R-:W-:-:S04]  /*0350*/  ISETP.NE.AND P1, PT, R11, RZ, PT ;  /* 0x000000ff0b00720c */ /* 0x000fc80003f25270 */
[----:B------:R-:W-:Y:S09]  /*0360*/  BRA.U !UP0, `(.L_x_4) ;  /* 0x0000000108607547 */ /* 0x000ff2000b800000 */
[----:B------:R-:W-:Y:S01]  /*0370*/  ULOP3.LUT UR4, UR40, 0xffff, URZ, 0xc0, !UPT ;  /* 0x0000ffff28047892 */ /* 0x000fe2000f8ec0ff */
[----:B------:R-:W-:Y:S01]  /*0380*/  BSSY.RECONVERGENT B0, `(.L_x_4) ;  /* 0x0000016000007945 */ /* 0x000fe20003800200 */
[----:B------:R-:W0:Y:S01]  /*0390*/  LDCU.64 UR6, c[0x4][0x68] ;  /* 0x01000d00ff0677ac */ /* 0x000e220008000a00 */
[----:B------:R-:W-:Y:S01]  /*03a0*/  LOP3.LUT R0, R16, 0xf0, RZ, 0xc0, !PT ;  /* 0x000000f010007812 */ /* 0x000fe200078ec0ff */
[----:B------:R-:W-:Y:S01]  /*03b0*/  VIADD R10, R1, 0x298 ;  /* 0x00000298010a7836 */ /* 0x000fe20000000000 */
[----:B------:R-:W-:-:S04]  /*03c0*/  USHF.R.U32.HI UR4, URZ, 0x4, UR4 ;  /* 0x00000004ff047899 */ /* 0x000fc80008011604 */
[----:B------:R-:W-:-:S04]  /*03d0*/  USHF.L.U32 UR4, UR4, 0x4, URZ ;  /* 0x0000000404047899 */ /* 0x000fc800080006ff */
[----:B------:R-:W-:-:S04]  /*03e0*/  ULOP3.LUT UR4, UR4, 0xf0, URZ, 0xe2, !UPT ;  /* 0x000000f004047892 */ /* 0x000fc8000f8ee2ff */
[----:B------:R-:W-:Y:S01]  /*03f0*/  UIADD3 UR4, UPT, UPT, -UR4, URZ, URZ ;  /* 0x000000ff04047290 */ /* 0x000fe2000fffe1ff */
[----:B0-----:R-:W-:Y:S02]  /*0400*/  IMAD.U32 R8, RZ, RZ, UR6 ;  /* 0x00000006ff087e24 */ /* 0x001fe4000f8e00ff */
[----:B------:R-:W-:-:S03]  /*0410*/  IMAD.U32 R9, RZ, RZ, UR7 ;  /* 0x00000007ff097e24 */ /* 0x000fc6000f8e00ff */
[----:B------:R-:W-:-:S07]  /*0420*/  IMAD.U32 R3, RZ, RZ, UR4 ;  /* 0x00000004ff037e24 */ /* 0x000fce000f8e00ff */
.L_x_5:
[----:B------:R-:W-:Y:S02]  /*0430*/  IMAD.MOV.U32 R4, RZ, RZ, R8 ;  /* 0x000000ffff047224 */ /* 0x000fe400078e0008 */
[----:B------:R-:W-:-:S06]  /*0440*/  IMAD.MOV.U32 R5, RZ, RZ, R9 ;  /* 0x000000ffff057224 */ /* 0x000fcc00078e0009 */
[----:B------:R-:W2:Y:S01]  /*0450*/  LDG.E.128.CONSTANT R4, desc[UR36][R4.64] ;  /* 0x0000002404047981 */ /* 0x000ea2000c1e9d00 */
[----:B------:R-:W-:Y:S01]  /*0460*/  VIADD R3, R3, 0x10 ;  /* 0x0000001003037836 */ /* 0x000fe20000000000 */
[----:B------:R-:W-:-:S04]  /*0470*/  IADD3 R8, P2, PT, R8, 0x10, RZ ;  /* 0x0000001008087810 */ /* 0x000fc80007f5e0ff */
[----:B------:R-:W-:Y:S01]  /*0480*/  ISETP.NE.AND P0, PT, R3, RZ, PT ;  /* 0x000000ff0300720c */ /* 0x000fe20003f05270 */
[----:B------:R-:W-:Y:S01]  /*0490*/  IMAD.X R9, RZ, RZ, R9, P2 ;  /* 0x000000ffff097224 */ /* 0x000fe200010e0609 */
[----:B--2---:R-:W-:Y:S04]  /*04a0*/  STL.64 [R10+-0x8], R4 ;  /* 0xfffff8040a007387 */ /* 0x004fe80000100a00 */
[----:B------:R0:W-:Y:S02]  /*04b0*/  STL.64 [R10], R6 ;  /* 0x000000060a007387 */ /* 0x0001e40000100a00 */
[----:B0-----:R-:W-:-:S05]  /*04c0*/  VIADD R10, R10, 0x10 ;  /* 0x000000100a0a7836 */ /* 0x001fca0000000000 */
[----:B------:R-:W-:Y:S05]  /*04d0*/  @P0 BRA `(.L_x_5) ;  /* 0xfffffffc00d40947 */ /* 0x000fea000383ffff */
[----:B------:R-:W-:Y:S05]  /*04e0*/  BSYNC.RECONVERGENT B0 ;  /* 0x0000000000007941 */ /* 0x000fea0003800200 */
.L_x_4:
[----:B------:R-:W-:Y:S04]  /*04f0*/  BSSY.RECONVERGENT B0, `(.L_x_3) ;  /* 0x000003d000007945 */ /* 0x000fe80003800200 */
[----:B------:R-:W-:Y:S05]  /*0500*/  @!P1 BRA `(.L_x_6) ;  /* 0x0000000000ec9947 */ /* 0x000fea0003800000 */
[----:B------:R-:W-:Y:S02]  /*0510*/  ISETP.GE.U32.AND P0, PT, R11, 0x8, PT ;  /* 0x000000080b00780c */ /* 0x000fe40003f06070 */
[----:B------:R-:W-:-:S04]  /*0520*/  LOP3.LUT R14, R16, 0x7, RZ, 0xc0, !PT ;  /* 0x00000007100e7812 */ /* 0x000fc800078ec0ff */
[----:B------:R-:W-:-:S07]  /*0530*/  ISETP.NE.AND P1, PT, R14, RZ, PT ;  /* 0x000000ff0e00720c */ /* 0x000fce0003f25270 */
[----:B------:R-:W-:Y:S06]  /*0540*/  @!P0 BRA `(.L_x_7) ;  /* 0x0000000000548947 */ /* 0x000fec0003800000 */
[----:B------:R-:W0:Y:S02]  /*0550*/  LDCU.64 UR4, c[0x4][0x68] ;  /* 0x01000d00ff0477ac */ /* 0x000e240008000a00 */
[----:B0-----:R-:W-:-:S05]  /*0560*/  IADD3 R4, P0, PT, R0, UR4, RZ ;  /* 0x0000000400047c10 */ /* 0x001fca000ff1e0ff */
[----:B------:R-:W-:-:S05]  /*0570*/  IMAD.X R5, RZ, RZ, UR5, P0 ;  /* 0x00000005ff057e24 */ /* 0x000fca00080e06ff */
[----:B------:R-:W2:Y:S04]  /*0580*/  LDG.E.U8.CONSTANT R3, desc[UR36][R4.64] ;  /* 0x0000002404037981 */ /* 0x000ea8000c1e9100 */
[----:B------:R-:W3:Y:S04]  /*0590*/  LDG.E.U8.CONSTANT R6, desc[UR36][R4.64+0x1] ;  /* 0x0000012404067981 */ /* 0x000ee8000c1e9100 */
[----:B------:R-:W4:Y:S04]  /*05a0*/  LDG.E.U8.CONSTANT R7, desc[UR36][R4.64+0x2] ;  /* 0x0000022404077981 */ /* 0x000f28000c1e9100 */
[----:B------:R-:W5:Y:S04]  /*05b0*/  LDG.E.U8.CONSTANT R8, desc[UR36][R4.64+0x3] ;  /* 0x0000032404087981 */ /* 0x000f68000c1e9100 */
[----:B------:R-:W5:Y:S04]  /*05c0*/  LDG.E.U8.CONSTANT R9, desc[UR36][R4.64+0x4] ;  /* 0x0000042404097981 */ /* 0x000f68000c1e9100 */
[----:B------:R-:W5:Y:S04]  /*05d0*/  LDG.E.U8.CONSTANT R10, desc[UR36][R4.64+0x5] ;  /* 0x00000524040a7981 */ /* 0x000f68000c1e9100 */
[----:B------:R-:W5:Y:S04]  /*05e0*/  LDG.E.U8.CONSTANT R11, desc[UR36][R4.64+0x6] ;  /* 0x00000624040b7981 */ /* 0x000f68000c1e9100 */
[----:B------:R-:W5:Y:S01]  /*05f0*/  LDG.E.U8.CONSTANT R12, desc[UR36][R4.64+0x7] ;  /* 0x00000724040c7981 */ /* 0x000f62000c1e9100 */
[----:B------:R-:W-:-:S02]  /*0600*/  IMAD.IADD R13, R1, 0x1, R0 ;  /* 0x00000001010d7824 */ /* 0x000fc400078e0200 */
[----:B------:R-:W-:-:S03]  /*0610*/  VIADD R0, R0, 0x8 ;  /* 0x0000000800007836 */ /* 0x000fc60000000000 */
[----:B--2---:R0:W-:Y:S04]  /*0620*/  STL.U8 [R13+0x290], R3 ;  /* 0x000290030d007387 */ /* 0x0041e80000100000 */
[----:B---3--:R0:W-:Y:S04]  /*0630*/  STL.U8 [R13+0x291], R6 ;  /* 0x000291060d007387 */ /* 0x0081e80000100000 */
[----:B----4-:R0:W-:Y:S04]  /*0640*/  STL.U8 [R13+0x292], R7 ;  /* 0x000292070d007387 */ /* 0x0101e80000100000 */
[----:B-----5:R0:W-:Y:S04]  /*0650*/  STL.U8 [R13+0x293], R8 ;  /* 0x000293080d007387 */ /* 0x0201e80000100000 */
[----:B------:R0:W-:Y:S04]  /*0660*/  STL.U8 [R13+0x294], R9 ;  /* 0x000294090d007387 */ /* 0x0001e80000100000 */
[----:B------:R0:W-:Y:S04]  /*0670*/  STL.U8 [R13+0x295], R10 ;  /* 0x0002950a0d007387 */ /* 0x0001e80000100000 */
[----:B------:R0:W-:Y:S04]  /*0680*/  STL.U8 [R13+0x296], R11 ;  /* 0x0002960b0d007387 */ /* 0x0001e80000100000 */
[----:B------:R0:W-:Y:S02]  /*0690*/  STL.U8 [R13+0x297], R12 ;  /* 0x0002970c0d007387 */ /* 0x0001e40000100000 */
.L_x_7:
[----:B------:R-:W-:Y:S05]  /*06a0*/  @!P1 BRA `(.L_x_6) ;  /* 0x0000000000849947 */ /* 0x000fea0003800000 */
[----:B------:R-:W-:Y:S02]  /*06b0*/  ISETP.GE.U32.AND P0, PT, R14, 0x4, PT ;  /* 0x000000040e00780c */ /* 0x000fe40003f06070 */
[----:B------:R-:W-:-:S11]  /*06c0*/  LOP3.LUT P1, RZ, R16, 0x3, RZ, 0xc0, !PT ;  /* 0x0000000310ff7812 */ /* 0x000fd6000782c0ff */
[----:B------:R-:W-:Y:S05]  /*06d0*/  @!P0 BRA `(.L_x_8) ;  /* 0x0000000000348947 */ /* 0x000fea0003800000 */
[----:B------:R-:W1:Y:S02]  /*06e0*/  LDCU.64 UR4, c[0x4][0x68] ;  /* 0x01000d00ff0477ac */ /* 0x000e640008000a00 */
[----:B-1----:R-:W-:-:S05]  /*06f0*/  IADD3 R4, P0, PT, R0, UR4, RZ ;  /* 0x0000000400047c10 */ /* 0x002fca000ff1e0ff */
[----:B------:R-:W-:-:S05]  /*0700*/  IMAD.X R5, RZ, RZ, UR5, P0 ;  /* 0x00000005ff057e24 */ /* 0x000fca00080e06ff */
[----:B0-----:R-:W2:Y:S04]  /*0710*/  LDG.E.U8.CONSTANT R3, desc[UR36][R4.64] ;  /* 0x0000002404037981 */ /* 0x001ea8000c1e9100 */
[----:B------:R-:W3:Y:S04]  /*0720*/  LDG.E.U8.CONSTANT R7, desc[UR36][R4.64+0x1] ;  /* 0x0000012404077981 */ /* 0x000ee8000c1e9100 */
[----:B------:R-:W4:Y:S04]  /*0730*/  LDG.E.U8.CONSTANT R9, desc[UR36][R4.64+0x2] ;  /* 0x0000022404097981 */ /* 0x000f28000c1e9100 */
[----:B------:R-:W5:Y:S01]  /*0740*/  LDG.E.U8.CONSTANT R11, desc[UR36][R4.64+0x3] ;  /* 0x00000324040b7981 */ /* 0x000f62000c1e9100 */
[----:B------:R-:W-:-:S02]  /*0750*/  IMAD.IADD R6, R1, 0x1, R0 ;  /* 0x0000000101067824 */ /* 0x000fc400078e0200 */
[----:B------:R-:W-:-:S03]  /*0760*/  VIADD R0, R0, 0x4 ;  /* 0x0000000400007836 */ /* 0x000fc60000000000 */
[----:B--2---:R1:W-:Y:S04]  /*0770*/  STL.U8 [R6+0x290], R3 ;  /* 0x0002900306007387 */ /* 0x0043e80000100000 */
[----:B---3--:R1:W-:Y:S04]  /*0780*/  STL.U8 [R6+0x291], R7 ;  /* 0x0002910706007387 */ /* 0x0083e80000100000 */
[----:B----4-:R1:W-:Y:S04]  /*0790*/  STL.U8 [R6+0x292], R9 ;  /* 0x0002920906007387 */ /* 0x0103e80000100000 */
[----:B-----5:R1:W-:Y:S02]  /*07a0*/  STL.U8 [R6+0x293], R11 ;  /* 0x0002930b06007387 */ /* 0x0203e40000100000 */
.L_x_8:
[----:B------:R-:W-:Y:S05]  /*07b0*/  @!P1 BRA `(.L_x_6) ;  /* 0x0000000000409947 */ /* 0x000fea0003800000 */
[----:B------:R-:W2:Y:S01]  /*07c0*/  LDCU.64 UR4, c[0x4][0x68] ;  /* 0x01000d00ff0477ac */ /* 0x000ea20008000a00 */
[----:B------:R-:W-:Y:S01]  /*07d0*/  LOP3.LUT R18, R18, 0x3, RZ, 0xc0, !PT ;  /* 0x0000000312127812 */ /* 0x000fe200078ec0ff */
[----:B01----:R-:W-:-:S04]  /*07e0*/  IMAD.IADD R7, R0, 0x1, R19 ;  /* 0x0000000100077824 */ /* 0x003fc800078e0213 */
[----:B------:R-:W-:Y:S01]  /*07f0*/  IMAD.MOV R18, RZ, RZ, -R18 ;  /* 0x000000ffff127224 */ /* 0x000fe200078e0a12 */
[----:B--2---:R-:W-:-:S05]  /*0800*/  IADD3 R3, P0, PT, R0, UR4, RZ ;  /* 0x0000000400037c10 */ /* 0x004fca000ff1e0ff */
[----:B------:R-:W-:-:S08]  /*0810*/  IMAD.X R6, RZ, RZ, UR5, P0 ;  /* 0x00000005ff067e24 */ /* 0x000fd000080e06ff */
.L_x_9:
[----:B------:R-:W-:Y:S02]  /*0820*/  IMAD.MOV.U32 R4, RZ, RZ, R3 ;  /* 0x000000ffff047224 */ /* 0x000fe400078e0003 */
[----:B------:R-:W-:-:S05]  /*0830*/  IMAD.MOV.U32 R5, RZ, RZ, R6 ;  /* 0x000000ffff057224 */ /* 0x000fca00078e0006 */
[----:B------:R-:W2:Y:S01]  /*0840*/  LDG.E.U8.CONSTANT R0, desc[UR36][R4.64] ;  /* 0x0000002404007981 */ /* 0x000ea2000c1e9100 */
[----:B------:R-:W-:Y:S01]  /*0850*/  VIADD R18, R18, 0x1 ;  /* 0x0000000112127836 */ /* 0x000fe20000000000 */
[----:B------:R-:W-:-:S04]  /*0860*/  IADD3 R3, P1, PT, R3, 0x1, RZ ;  /* 0x0000000103037810 */ /* 0x000fc80007f3e0ff */
[----:B------:R-:W-:Y:S01]  /*0870*/  ISETP.NE.AND P0, PT, R18, RZ, PT ;  /* 0x000000ff1200720c */ /* 0x000fe20003f05270 */
[----:B------:R-:W-:Y:S01]  /*0880*/  IMAD.X R6, RZ, RZ, R6, P1 ;  /* 0x000000ffff067224 */ /* 0x000fe200008e0606 */
[----:B--2---:R0:W-:Y:S02]  /*0890*/  STL.U8 [R7], R0 ;  /* 0x0000000007007387 */ /* 0x0041e40000100000 */
[----:B0-----:R-:W-:-:S09]  /*08a0*/  VIADD R7, R7, 0x1 ;  /* 0x0000000107077836 */ /* 0x001fd20000000000 */
[----:B------:R-:W-:Y:S05]  /*08b0*/  @P0 BRA `(.L_x_9) ;  /* 0xfffffffc00d80947 */ /* 0x000fea000383ffff */
.L_x_6:
[----:B------:R-:W-:Y:S05]  /*08c0*/  BSYNC.RECONVERGENT B0 ;  /* 0x0000000000007941 */ /* 0x000fea0003800200 */
.L_x_3:
[----:B------:R-:W-:-:S04]  /*08d0*/  IADD3 R34, PT, PT, -R34, 0x7f, RZ ;  /* 0x0000007f22227810 */ /* 0x000fc80007ffe1ff */
[----:B------:R-:W-:-:S04]  /*08e0*/  ISETP.NE.U32.AND P0, PT, R34, RZ, PT ;  /* 0x000000ff2200720c */ /* 0x000fc80003f05070 */
[----:B------:R-:W-:-:S13]  /*08f0*/  ISETP.NE.AND.EX P0, PT, RZ, RZ, PT, P0 ;  /* 0x000000ffff00720c */ /* 0x000fda0003f05300 */
[----:B------:R-:W-:Y:S05]  /*0900*/  @!P0 BRA `(.L_x_10) ;  /* 0x0000000000bc8947 */ /* 0x000fea0003800000 */
[----:B------:R-:W-:Y:S01]  /*0910*/  ISETP.GT.U32.AND P0, PT, R34, RZ, PT ;  /* 0x000000ff2200720c */ /* 0x000fe20003f04070 */
[----:B------:R-:W-:Y:S01]  /*0920*/  ULOP3.LUT UR4, UR38, 0xff, URZ, 0xc0, !UPT ;  /* 0x000000ff26047892 */ /* 0x000fe2000f8ec0ff */
[----:B01----:R-:W-:Y:S02]  /*0930*/  IMAD.MOV.U32 R3, RZ, RZ, RZ ;  /* 0x000000ffff037224 */ /* 0x003fe400078e00ff */
[----:B------:R-:W-:Y:S01]  /*0940*/  ISETP.GT.U32.AND.EX P0, PT, RZ, RZ, PT, P0 ;  /* 0x000000ffff00720c */ /* 0x000fe20003f04100 */
[----:B------:R-:W-:Y:S02]  /*0950*/  IMAD.MOV.U32 R4, RZ, RZ, RZ ;  /* 0x000000ffff047224 */ /* 0x000fe400078e00ff */
[----:B------:R-:W-:-:S10]  /*0960*/  VIADD R6, R19, UR4 ;  /* 0x0000000413067c36 */ /* 0x000fd40008000000 */
[----:B------:R-:W-:Y:S02]  /*0970*/  @!P0 IMAD.IADD R0, R3, 0x1, R6 ;  /* 0x0000000103008824 */ /* 0x000fe400078e0206 */
[----:B------:R-:W-:-:S03]  /*0980*/  @!P0 IMAD.MOV.U32 R3, RZ, RZ, 0x1 ;  /* 0x00000001ff038424 */ /* 0x000fc600078e00ff */
[----:B------:R0:W-:Y:S02]  /*0990*/  @!P0 STL.U8 [R0], RZ ;  /* 0x000000ff00008387 */ /* 0x0001e40000100000 */
[----:B------:R-:W-:Y:S02]  /*09a0*/  IADD3 R5, P3, PT, -R3, R34, RZ ;  /* 0x0000002203057210 */ /* 0x000fe40007f7e1ff */
[----:B------:R-:W-:Y:S02]  /*09b0*/  ISETP.GT.U32.AND P1, PT, R34, R3, PT ;  /* 0x000000032200720c */ /* 0x000fe40003f24070 */
[----:B------:R-:W-:Y:S01]  /*09c0*/  ISETP.LE.U32.AND P2, PT, R5, 0x3, PT ;  /* 0x000000030500780c */ /* 0x000fe20003f43070 */
[----:B------:R-:W-:Y:S01]  /*09d0*/  IMAD.X R5, RZ, RZ, ~R4, P3 ;  /* 0x000000ffff057224 */ /* 0x000fe200018e0e04 */
[----:B------:R-:W-:-:S04]  /*09e0*/  ISETP.GT.U32.AND.EX P1, PT, RZ, R4, PT, P1 ;  /* 0x00000004ff00720c */ /* 0x000fc80003f24110 */
[----:B------:R-:W-:-:S13]  /*09f0*/  ISETP.LE.U32.OR.EX P1, PT, R5, RZ, !P1, P2 ;  /* 0x000000ff0500720c */ /* 0x000fda0004f23520 */
[----:B0-----:R-:W-:Y:S05]  /*0a00*/  @P1 BRA `(.L_x_11) ;  /* 0x00000000003c1947 */ /* 0x001fea0003800000 */
[----:B------:R-:W-:Y:S01]  /*0a10*/  IADD3 R8, P1, PT, R34, -0x3, RZ ;  /* 0xfffffffd22087810 */ /* 0x000fe20007f3e0ff */
[----:B------:R-:W-:Y:S01]  /*0a20*/  BSSY.RECONVERGENT B0, `(.L_x_11) ;  /* 0x000000d000007945 */ /* 0x000fe20003800200 */
[----:B------:R-:W-:-:S03]  /*0a30*/  PLOP3.LUT P0, PT, PT, PT, PT, 0x8, 0x80 ;  /* 0x000000000080781c */ /* 0x000fc60003f0e170 */
[----:B------:R-:W-:-:S10]  /*0a40*/  IMAD.X R5, RZ, RZ, -0x1, P1 ;  /* 0xffffffffff057424 */ /* 0x000fd400008e06ff */
.L_x_12:
[C---:B0-----:R-:W-:Y:S01]  /*0a50*/  IMAD.IADD R0, R3.reuse, 0x1, R6 ;  /* 0x0000000103007824 */ /* 0x041fe200078e0206 */
[----:B------:R-:W-:-:S04]  /*0a60*/  IADD3 R3, P1, PT, R3, 0x4, RZ ;  /* 0x0000000403037810 */ /* 0x000fc80007f3e0ff */
[----:B------:R0:W-:Y:S01]  /*0a70*/  STL.U8 [R0], RZ ;  /* 0x000000ff00007387 */ /* 0x0001e20000100000 */
[----:B------:R-:W-:Y:S01]  /*0a80*/  IMAD.X R4, RZ, RZ, R4, P1 ;  /* 0x000000ffff047224 */ /* 0x000fe200008e0604 */
[----:B------:R-:W-:Y:S02]  /*0a90*/  ISETP.GE.U32.AND P1, PT, R3, R8, PT ;  /* 0x000000080300720c */ /* 0x000fe40003f26070 */
[----:B------:R0:W-:Y:S02]  /*0aa0*/  STL.U8 [R0+0x1], RZ ;  /* 0x000001ff00007387 */ /* 0x0001e40000100000 */
[----:B------:R-:W-:Y:S02]  /*0ab0*/  ISETP.GE.U32.AND.EX P1, PT, R4, R5, PT, P1 ;  /* 0x000000050400720c */ /* 0x000fe40003f26110 */
[----:B------:R0:W-:Y:S04]  /*0ac0*/  STL.U8 [R0+0x2], RZ ;  /* 0x000002ff00007387 */ /* 0x0001e80000100000 */
[----:B------:R0:W-:Y:S07]  /*0ad0*/  STL.U8 [R0+0x3], RZ ;  /* 0x000003ff00007387 */ /* 0x0001ee0000100000 */
[----:B------:R-:W-:Y:S05]  /*0ae0*/  @!P1 BRA `(.L_x_12) ;  /* 0xfffffffc00d89947 */ /* 0x000fea000383ffff */
[----:B------:R-:W-:Y:S05]  /*0af0*/  BSYNC.RECONVERGENT B0 ;  /* 0x0000000000007941 */ /* 0x000fea0003800200 */
.L_x_11:
[----:B0-----:R-:W-:Y:S02]  /*0b00*/  IADD3 R0, P3, PT, -R3, R34, RZ ;  /* 0x0000002203007210 */ /* 0x001fe40007f7e1ff */
[----:B------:R-:W-:Y:S02]  /*0b10*/  ISETP.GT.U32.AND P2, PT, R34, R3, PT ;  /* 0x000000032200720c */ /* 0x000fe40003f44070 */
[----:B------:R-:W-:Y:S01]  /*0b20*/  ISETP.LE.U32.AND P1, PT, R0, 0x1, PT ;  /* 0x000000010000780c */ /* 0x000fe20003f23070 */
[----:B------:R-:W-:Y:S01]  /*0b30*/  IMAD.X R0, RZ, RZ, ~R4, P3 ;  /* 0x000000ffff007224 */ /* 0x000fe200018e0e04 */
[----:B------:R-:W-:-:S04]  /*0b40*/  ISETP.GT.U32.AND.EX P2, PT, RZ, R4, PT, P2 ;  /* 0x00000004ff00720c */ /* 0x000fc80003f44120 */
[----:B------:R-:W-:-:S13]  /*0b50*/  ISETP.LE.U32.OR.EX P1, PT, R0, RZ, !P2, P1 ;  /* 0x000000ff0000720c */ /* 0x000fda0005723510 */
[C---:B------:R-:W-:Y:S01]  /*0b60*/  @!P1 IMAD.IADD R5, R3.reuse, 0x1, R6 ;  /* 0x0000000103059824 */ /* 0x040fe200078e0206 */
[----:B------:R-:W-:Y:S02]  /*0b70*/  @!P1 IADD3 R3, P3, PT, R3, 0x2, RZ ;  /* 0x0000000203039810 */ /* 0x000fe40007f7e0ff */
[----:B------:R-:W-:Y:S02]  /*0b80*/  @!P1 PLOP3.LUT P0, PT, PT, PT, PT, 0x8, 0x80 ;  /* 0x000000000080981c */ /* 0x000fe40003f0e170 */
[----:B------:R-:W-:Y:S01]  /*0b90*/  ISETP.LT.U32.AND P2, PT, R3, R34, PT ;  /* 0x000000220300720c */ /* 0x000fe20003f41070 */
[----:B------:R-:W-:Y:S01]  /*0ba0*/  @!P1 IMAD.X R4, RZ, RZ, R4, P3 ;  /* 0x000000ffff049224 */ /* 0x000fe200018e0604 */
[----:B------:R2:W-:Y:S04]  /*0bb0*/  @!P1 STL.U8 [R5], RZ ;  /* 0x000000ff05009387 */ /* 0x0005e80000100000 */
[----:B------:R-:W-:Y:S01]  /*0bc0*/  ISETP.LT.U32.OR.EX P0, PT, R4, RZ, P0, P2 ;  /* 0x000000ff0400720c */ /* 0x000fe20000701520 */
[----:B------:R2:W-:-:S12]  /*0bd0*/  @!P1 STL.U8 [R5+0x1], RZ ;  /* 0x000001ff05009387 */ /* 0x0005d80000100000 */
[----:B------:R-:W-:-:S05]  /*0be0*/  @P0 IMAD.IADD R0, R3, 0x1, R6 ;  /* 0x0000000103000824 */ /* 0x000fca00078e0206 */
[----:B------:R2:W-:Y:S02]  /*0bf0*/  @P0 STL.U8 [R0], RZ ;  /* 0x000000ff00000387 */ /* 0x0005e40000100000 */
.L_x_10:
[----:B------:R-:W3:Y:S04]  /*0c00*/  LDL.128 R20, [R1+0x2d0] ;  /* 0x0002d00001147983 */ /* 0x000ee80000100c00 */
[----:B------:R-:W4:Y:S04]  /*0c10*/  LDL.128 R28, [R1+0x2b0] ;  /* 0x0002b000011c7983 */ /* 0x000f280000100c00 */
[----:B0-----:R-:W5:Y:S04]  /*0c20*/  LDL.128 R12, [R1+0x2f0] ;  /* 0x0002f000010c7983 */ /* 0x001f680000100c00 */
[----:B------:R-:W5:Y:S04]  /*0c30*/  LDL.128 R32, [R1+0x290] ;  /* 0x0002900001207983 */ /* 0x000f680000100c00 */
[----:B------:R-:W5:Y:S04]  /*0c40*/  LDL.128 R24, [R1+0x2a0] ;  /* 0x0002a00001187983 */ /* 0x000f680000100c00 */
[----:B------:R-:W5:Y:S04]  /*0c50*/  LDL.128 R16, [R1+0x2e0] ;  /* 0x0002e00001107983 */ /* 0x000f680000100c00 */
[----:B-12---:R-:W2:Y:S04]  /*0c60*/  LDL.128 R4, [R1+0x300] ;  /* 0x0003000001047983 */ /* 0x006ea80000100c00 */
[----:B------:R-:W2:Y:S01]  /*0c70*/  LDL.128 R8, [R1+0x2c0] ;  /* 0x0002c00001087983 */ /* 0x000ea20000100c00 */
[----:B---3--:R-:W-:-:S02]  /*0c80*/  PRMT R86, R20, 0x7771, RZ ;  /* 0x0000777114567816 */ /* 0x008fc400000000ff */
[----:B------:R-:W-:Y:S02]  /*0c90*/  PRMT R82, R21, 0x7771, RZ ;  /* 0x0000777115527816 */ /* 0x000fe400000000ff */
[C---:B----4-:R-:W-:Y:S02]  /*0ca0*/  PRMT R66, R31.reuse, 0x7770, RZ ;  /* 0x000077701f427816 */ /* 0x050fe400000000ff */
[C---:B------:R-:W-:Y:S02]  /*0cb0*/  PRMT R67, R31.reuse, 0x7771, RZ ;  /* 0x000077711f437816 */ /* 0x040fe400000000ff */
[----:B------:R-:W-:Y:S02]  /*0cc0*/  PRMT R68, R31, 0x7772, RZ ;  /* 0x000077721f447816 */ /* 0x000fe400000000ff */
[----:B------:R-:W-:Y:S02]  /*0cd0*/  PRMT R87, R20, 0x7770, RZ ;  /* 0x0000777014577816 */ /* 0x000fe400000000ff */
[----:B------:R-:W-:-:S02]  /*0ce0*/  PRMT R92, R22, 0x7772, RZ ;  /* 0x00007772165c7816 */ /* 0x000fc400000000ff */
[----:B------:R-:W-:Y:S02]  /*0cf0*/  PRMT R93, R22, 0x7771, RZ ;  /* 0x00007771165d7816 */ /* 0x000fe400000000ff */
[C---:B-----5:R-:W-:Y:S02]  /*0d00*/  PRMT R116, R15.reuse, 0x7773, RZ ;  /* 0x000077730f747816 */ /* 0x060fe400000000ff */
[C---:B------:R-:W-:Y:S02]  /*0d10*/  PRMT R117, R15.reuse, 0x7772, RZ ;  /* 0x000077720f757816 */ /* 0x040fe400000000ff */
[C---:B------:R-:W-:Y:S02]  /*0d20*/  PRMT R118, R15.reuse, 0x7771, RZ ;  /* 0x000077710f767816 */ /* 0x040fe400000000ff */
[----:B------:R-:W-:Y:S02]  /*0d30*/  PRMT R126, R15, 0x7770, RZ ;  /* 0x000077700f7e7816 */ /* 0x000fe400000000ff */
[----:B------:R-:W-:-:S02]  /*0d40*/  PRMT R39, R32, 0x7770, RZ ;  /* 0x0000777020277816 */ /* 0x000fc400000000ff */
[C---:B------:R-:W-:Y:S02]  /*0d50*/  PRMT R40, R32.reuse, 0x7771, RZ ;  /* 0x0000777120287816 */ /* 0x040fe400000000ff */
[C---:B------:R-:W-:Y:S02]  /*0d60*/  PRMT R125, R32.reuse, 0x7772, RZ ;  /* 0x00007772207d7816 */ /* 0x040fe400000000ff */
[----:B------:R-:W-:Y:S02]  /*0d70*/  PRMT R123, R32, 0x7773, RZ ;  /* 0x00007773207b7816 */ /* 0x000fe400000000ff */
[C---:B------:R-:W-:Y:S02]  /*0d80*/  PRMT R122, R33.reuse, 0x7770, RZ ;  /* 0x00007770217a7816 */ /* 0x040fe400000000ff */
[C---:B------:R-:W-:Y:S02]  /*0d90*/  PRMT R121, R33.reuse, 0x7771, RZ ;  /* 0x0000777121797816 */ /* 0x040fe400000000ff */
[----:B------:R-:W-:-:S02]  /*0da0*/  PRMT R120, R33, 0x7772, RZ ;  /* 0x0000777221787816 */ /* 0x000fc400000000ff */
[----:B------:R-:W-:Y:S02]  /*0db0*/  PRMT R41, R33, 0x7773, RZ ;  /* 0x0000777321297816 */ /* 0x000fe400000000ff */
[C---:B------:R-:W-:Y:S02]  /*0dc0*/  PRMT R56, R27.reuse, 0x7770, RZ ;  /* 0x000077701b387816 */ /* 0x040fe400000000ff */
[C---:B------:R-:W-:Y:S02]  /*0dd0*/  PRMT R57, R27.reuse, 0x7771, RZ ;  /* 0x000077711b397816 */ /* 0x040fe400000000ff */
[----:B------:R-:W-:Y:S02]  /*0de0*/  PRMT R58, R27, 0x7772, RZ ;  /* 0x000077721b3a7816 */ /* 0x000fe400000000ff */
[----:B------:R-:W-:Y:S02]  /*0df0*/  PRMT R31, R31, 0x7773, RZ ;  /* 0x000077731f1f7816 */ /* 0x000fe400000000ff */
[----:B------:R-:W-:-:S02]  /*0e00*/  PRMT R89, R23, 0x7772, RZ ;  /* 0x0000777217597816 */ /* 0x000fc400000000ff */
[----:B------:R-:W-:Y:S02]  /*0e10*/  PRMT R94, R22, 0x7770, RZ ;  /* 0x00007770165e7816 */ /* 0x000fe400000000ff */
[----:B------:R-:W-:Y:S02]  /*0e20*/  PRMT R96, R17, 0x7772, RZ ;  /* 0x0000777211607816 */ /* 0x000fe400000000ff */
[C---:B------:R-:W-:Y:S02]  /*0e30*/  PRMT R98, R16.reuse, 0x7773, RZ ;  /* 0x0000777310627816 */ /* 0x040fe400000000ff */
[C---:B------:R-:W-:Y:S02]  /*0e40*/  PRMT R99, R16.reuse, 0x7772, RZ ;  /* 0x0000777210637816 */ /* 0x040fe400000000ff */
[C---:B------:R-:W-:Y:S02]  /*0e50*/  PRMT R100, R16.reuse, 0x7771, RZ ;  /* 0x0000777110647816 */ /* 0x040fe400000000ff */
[----:B------:R-:W-:-:S02]  /*0e60*/  PRMT R101, R16, 0x7770, RZ ;  /* 0x0000777010657816 */ /* 0x000fc400000000ff */
[C---:B------:R-:W-:Y:S02]  /*0e70*/  PRMT R108, R13.reuse, 0x7773, RZ ;  /* 0x000077730d6c7816 */ /* 0x040fe400000000ff */
[C---:B------:R-:W-:Y:S02]  /*0e80*/  PRMT R109, R13.reuse, 0x7772, RZ ;  /* 0x000077720d6d7816 */ /* 0x040fe400000000ff */
[C---:B------:R-:W-:Y:S02]  /*0e90*/  PRMT R110, R13.reuse, 0x7771, RZ ;  /* 0x000077710d6e7816 */ /* 0x040fe400000000ff */
[----:B------:R-:W-:Y:S02]  /*0ea0*/  PRMT R111, R13, 0x7770, RZ ;  /* 0x000077700d6f7816 */ /* 0x000fe400000000ff */
[C---:B------:R-:W-:Y:S02]  /*0eb0*/  PRMT R127, R14.reuse, 0x7773, RZ ;  /* 0x000077730e7f7816 */ /* 0x040fe400000000ff */
[----:B------:R-:W-:-:S02]  /*0ec0*/  PRMT R128, R14, 0x7772, RZ ;  /* 0x000077720e807816 */ /* 0x000fc400000000ff */
[C---:B------:R-:W-:Y:S02]  /*0ed0*/  PRMT R129, R14.reuse, 0x7771, RZ ;  /* 0x000077710e817816 */ /* 0x040fe400000000ff */
[----:B------:R-:W-:Y:S02]  /*0ee0*/  PRMT R130, R14, 0x7770, RZ ;  /* 0x000077700e827816 */ /* 0x000fe400000000ff */
[C---:B--2---:R-:W-:Y:S02]  /*0ef0*/  PRMT R131, R5.reuse, 0x7773, RZ ;  /* 0x0000777305837816 */ /* 0x044fe400000000ff */
[C---:B------:R-:W-:Y:S02]  /*0f00*/  PRMT R143, R5.reuse, 0x7772, RZ ;  /* 0x00007772058f7816 */ /* 0x040fe400000000ff */
[C---:B------:R-:W-:Y:S02]  /*0f10*/  PRMT R15, R5.reuse, 0x7771, RZ ;  /* 0x00007771050f7816 */ /* 0x040fe400000000ff */
[----:B------:R-:W-:-:S02]  /*0f20*/  PRMT R144, R5, 0x7770, RZ ;  /* 0x0000777005907816 */ /* 0x000fc400000000ff */
[----:B------:R-:W-:Y:S02]  /*0f30*/  PRMT R27, R27, 0x7773, RZ ;  /* 0x000077731b1b7816 */ /* 0x000fe400000000ff */
[C---:B------:R-:W-:Y:S02]  /*0f40*/  PRMT R137, R8.reuse, 0x7770, RZ ;  /* 0x0000777008897816 */ /* 0x040fe400000000ff */
        /* <DEDUP_REMOVED lines=17> */
[----:B------:R-:W-:Y:S02]  /*1060*/  PRMT R90, R23, 0x7771, RZ ;  /* 0x00007771175a7816 */ /* 0x000fe400000000ff */
        /* <DEDUP_REMOVED lines=14> */
[----:B------:R-:W-:Y:S02]  /*1150*/  PRMT R37, R21, 0x7772, RZ ;  /* 0x0000777215257816 */ /* 0x000fe400000000ff */
[----:B------:R-:W-:-:S02]  /*1160*/  PRMT R84, R20, 0x7773, RZ ;  /* 0x0000777314547816 */ /* 0x000fc400000000ff */
[----:B------:R-:W-:Y:S02]  /*1170*/  PRMT R85, R20, 0x7772, RZ ;  /* 0x0000777214557816 */ /* 0x000fe400000000ff */
[----:B------:R-:W-:Y:S02]  /*1180*/  PRMT R23, R23, 0x7770, RZ ;  /* 0x0000777017177816 */ /* 0x000fe400000000ff */
[----:B------:R-:W-:Y:S02]  /*1190*/  PRMT R95, R17, 0x7773, RZ ;  /* 0x00007773115f7816 */ /* 0x000fe400000000ff */
[C---:B------:R-:W-:Y:S02]  /*11a0*/  PRMT R105, R18.reuse, 0x7773, RZ ;  /* 0x0000777312697816 */ /* 0x040fe400000000ff */
[----:B------:R-:W-:Y:S02]  /*11b0*/  PRMT R107, R18, 0x7771, RZ ;  /* 0x00007771126b7816 */ /* 0x000fe400000000ff */
[----:B------:R-:W-:-:S02]  /*11c0*/  PRMT R4, R7, 0x7773, RZ ;  /* 0x0000777307047816 */ /* 0x000fc400000000ff */
[C---:B------:R-:W-:Y:S02]  /*11d0*/  PRMT R8, R7.reuse, 0x7772, RZ ;  /* 0x0000777207087816 */ /* 0x040fe400000000ff */
[----:B------:R-:W-:Y:S02]  /*11e0*/  PRMT R9, R7, 0x7771, RZ ;  /* 0x0000777107097816 */ /* 0x000fe400000000ff */
[C---:B------:R-:W-:Y:S02]  /*11f0*/  PRMT R10, R6.reuse, 0x7773, RZ ;  /* 0x00007773060a7816 */ /* 0x040fe400000000ff */
[C---:B------:R-:W-:Y:S02]  /*1200*/  PRMT R11, R6.reuse, 0x7772, RZ ;  /* 0x00007772060b7816 */ /* 0x040fe400000000ff */
[----:B------:R-:W-:Y:S02]  /*1210*/  PRMT R12, R6, 0x7771, RZ ;  /* 0x00007771060c7816 */ /* 0x000fe400000000ff */
[----:B------:R-:W-:-:S02]  /*1220*/  LOP3.LUT R86, R86, 0x5c, RZ, 0x3c, !PT ;  /* 0x0000005c56567812 */ /* 0x000fc400078e3cff */
[C---:B------:R-:W-:Y:S02]  /*1230*/  PRMT R133, R28.reuse, 0x7770, RZ ;  /* 0x000077701c857816 */ /* 0x040fe400000000ff */
[C---:B------:R-:W-:Y:S02]  /*1240*/  PRMT R134, R28.reuse, 0x7771, RZ ;  /* 0x000077711c867816 */ /* 0x040fe400000000ff */
[----:B------:R-:W-:Y:S02]  /*1250*/  PRMT R59, R28, 0x7772, RZ ;  /* 0x000077721c3b7816 */ /* 0x000fe400000000ff */
[C---:B------:R-:W-:Y:S02]  /*1260*/  PRMT R135, R30.reuse, 0x7770, RZ ;  /* 0x000077701e877816 */ /* 0x040fe400000000ff */
[C---:B------:R-:W-:Y:S02]  /*1270*/  PRMT R136, R30.reuse, 0x7771, RZ ;  /* 0x000077711e887816 */ /* 0x040fe400000000ff */
[----:B------:R-:W-:-:S02]  /*1280*/  PRMT R64, R30, 0x7772, RZ ;  /* 0x000077721e407816 */ /* 0x000fc400000000ff */
[----:B------:R-:W-:Y:S02]  /*1290*/  PRMT R91, R22, 0x7773, RZ ;  /* 0x00007773165b7816 */ /* 0x000fe400000000ff */
[----:B------:R-:W-:Y:S02]  /*12a0*/  PRMT R17, R17, 0x7770, RZ ;  /* 0x0000777011117816 */ /* 0x000fe400000000ff */
[----:B------:R-:W-:Y:S02]  /*12b0*/  PRMT R19, R19, 0x7770, RZ ;  /* 0x0000777013137816 */ /* 0x000fe400000000ff */
[----:B------:R-:W-:Y:S02]  /*12c0*/  PRMT R18, R18, 0x7770, RZ ;  /* 0x0000777012127816 */ /* 0x000fe400000000ff */
[----:B------:R-:W-:Y:S02]  /*12d0*/  PRMT R7, R7, 0x7770, RZ ;  /* 0x0000777007077816 */ /* 0x000fe400000000ff */
[----:B------:R-:W-:-:S02]  /*12e0*/  PRMT R6, R6, 0x7770, RZ ;  /* 0x0000777006067816 */ /* 0x000fc400000000ff */
[----:B------:R-:W-:Y:S02]  /*12f0*/  LOP3.LUT R82, R82, 0x5c, RZ, 0x3c, !PT ;  /* 0x0000005c52527812 */ /* 0x000fe400078e3cff */
[----:B------:R-:W-:Y:S02]  /*1300*/  LOP3.LUT R87, R87, 0x5c, RZ, 0x3c, !PT ;  /* 0x0000005c57577812 */ /* 0x000fe400078e3cff */
[----:B------:R-:W-:Y:S02]  /*1310*/  LOP3.LUT R92, R92, 0x5c, RZ, 0x3c, !PT ;  /* 0x0000005c5c5c7812 */ /* 0x000fe400078e3cff */
[----:B------:R-:W-:Y:S02]  /*1320*/  LOP3.LUT R93, R93, 0x5c, RZ, 0x3c, !PT ;  /* 0x0000005c5d5d7812 */ /* 0x000fe400078e3cff */
        /* <DEDUP_REMOVED lines=8> */
[C---:B------:R-:W-:Y:S02]  /*13b0*/  PRMT R62, R29.reuse, 0x7771, RZ ;  /* 0x000077711d3e7816 */ /* 0x040fe400000000ff */
[----:B------:R-:W-:Y:S02]  /*13c0*/  PRMT R63, R29, 0x7772, RZ ;  /* 0x000077721d3f7816 */ /* 0x000fe400000000ff */
[----:B------:R-:W-:Y:S02]  /*13d0*/  PRMT R30, R30, 0x7773, RZ ;  /* 0x000077731e1e7816 */ /* 0x000fe400000000ff */
[----:B------:R-:W-:Y:S02]  /*13e0*/  PRMT R22, R31, 0x7610, R22 ;  /* 0x000076101f167816 */ /* 0x000fe40000000016 */
[----:B------:R-:W-:Y:S02]  /*13f0*/  LOP3.LUT R89, R89, 0x5c, RZ, 0x3c, !PT ;  /* 0x0000005c59597812 */ /* 0x000fe400078e3cff */
[----:B------:R-:W-:-:S02]  /*1400*/  LOP3.LUT R94, R94, 0x5c, RZ, 0x3c, !PT ;  /* 0x0000005c5e5e7812 */ /* 0x000fc400078e3cff */
[----:B------:R-:W-:Y:S02]  /*1410*/  LOP3.LUT R96, R96, 0x5c, RZ, 0x3c, !PT ;  /* 0x0000005c60607812 */ /* 0x000fe400078e3cff */
[----:B------:R-:W-:Y:S02]  /*1420*/  LOP3.LUT R98, R98, 0x5c, RZ, 0x3c, !PT ;  /* 0x0000005c62627812 */ /* 0x000fe400078e3cff */
[----:B------:R-:W-:Y:S02]  /*1430*/  LOP3.LUT R99, R99, 0x5c, RZ, 0x3c, !PT ;  /* 0x0000005c63637812 */ /* 0x000fe400078e3cff */
[----:B------:R-:W-:Y:S02]  /*1440*/  LOP3.LUT R101, R101, 0x5c, RZ, 0x3c, !PT ;  /* 0x0000005c65657812 */ /* 0x000fe400078e3cff */
[----:B------:R-:W-:Y:S02]  /*1450*/  PRMT R24, R24, 0x7773, RZ ;  /* 0x0000777318187816 */ /* 0x000fe400000000ff */
[----:B------:R-:W-:-:S02]  /*1460*/  PRMT R25, R25, 0x7773, RZ ;  /* 0x0000777319197816 */ /* 0x000fc400000000ff */
[C---:B------:R-:W-:Y:S02]  /*1470*/  PRMT R47, R26.reuse, 0x7770, RZ ;  /* 0x000077701a2f7816 */ /* 0x040fe400000000ff */
[C---:B------:R-:W-:Y:S02]  /*1480*/  PRMT R132, R26.reuse, 0x7771, RZ ;  /* 0x000077711a847816 */ /* 0x040fe400000000ff */
[----:B------:R-:W-:Y:S02]  /*1490*/  PRMT R54, R26, 0x7772, RZ ;  /* 0x000077721a367816 */ /* 0x000fe400000000ff */
[----:B------:R-:W-:Y:S02]  /*14a0*/  PRMT R29, R29, 0x7773, RZ ;  /* 0x000077731d1d7816 */ /* 0x000fe400000000ff */
[----:B------:R-:W-:Y:S02]  /*14b0*/  PRMT R21, R27, 0x7610, R21 ;  /* 0x000076101b157816 */ /* 0x000fe40000000015 */
[----:B------:R-:W-:-:S02]  /*14c0*/  PRMT R31, R33, 0x7610, R31 ;  /* 0x00007610211f7816 */ /* 0x000fc4000000001f */
[----:B------:R-:W-:Y:S02]  /*14d0*/  LOP3.LUT R83, R83, 0x5c, RZ, 0x3c, !PT ;  /* 0x0000005c53537812 */ /* 0x000fe400078e3cff */
[----:B------:R-:W-:Y:S02]  /*14e0*/  LOP3.LUT R97, R97, 0x5c, RZ, 0x3c, !PT ;  /* 0x0000005c61617812 */ /* 0x000fe400078e3cff */
[----:B------:R-:W-:Y:S02]  /*14f0*/  LOP3.LUT R100, R100, 0x5c, RZ, 0x3c, !PT ;  /* 0x0000005c64647812 */ /* 0x000fe400078e3cff */
[----:B------:R-:W-:Y:S02]  /*1500*/  LOP3.LUT R102, R102, 0x5c, RZ, 0x3c, !PT ;  /* 0x0000005c66667812 */ /* 0x000fe400078e3cff */
[----:B------:R-:W-:Y:S02]  /*1510*/  LOP3.LUT R103, R103, 0x5c, RZ, 0x3c, !PT ;  /* 0x0000005c67677812 */ /* 0x000fe400078e3cff */
[----:B------:R-:W-:-:S02]  /*1520*/  LOP3.LUT R104, R104, 0x5c, RZ, 0x3c, !PT ;  /* 0x0000005c68687812 */ /* 0x000fc400078e3cff */
[----:B------:R-:W-:Y:S02]  /*1530*/  LOP3.LUT R106, R106, 0x5c, RZ, 0x3c, !PT ;  /* 0x0000005c6a6a7812 */ /* 0x000fe400078e3cff */
[----:B------:R-:W-:Y:S02]  /*1540*/  LOP3.LUT R109, R109, 0x5c, RZ, 0x3c, !PT ;  /* 0x0000005c6d6d7812 */ /* 0x000fe400078e3cff */
[----:B------:R-:W-:Y:S02]  /*1550*/  LOP3.LUT R110, R110, 0x5c, RZ, 0x3c, !PT ;  /* 0x0000005c6e6e7812 */ /* 0x000fe400078e3cff */
[C---:B------:R-:W-:Y:S02]  /*1560*/  PRMT R42, R34.reuse, 0x7770, RZ ;  /* 0x00007770222a7816 */ /* 0x040fe400000000ff */
[C---:B------:R-:W-:Y:S02]  /*1570*/  PRMT R43, R34.reuse, 0x7771, RZ ;  /* 0x00007771222b7816 */ /* 0x040fe400000000ff */
[----:B------:R-:W-:-:S02]  /*1580*/  PRMT R124, R34, 0x7772, RZ ;  /* 0x00007772227c7816 */ /* 0x000fc400000000ff */
[C---:B------:R-:W-:Y:S02]  /*1590*/  PRMT R0, R35.reuse, 0x7770, RZ ;  /* 0x0000777023007816 */ /* 0x040fe400000000ff */
[C---:B------:R-:W-:Y:S02]  /*15a0*/  PRMT R3, R35.reuse, 0x7771, RZ ;  /* 0x0000777123037816 */ /* 0x040fe400000000ff */
[----:B------:R-:W-:Y:S02]  /*15b0*/  PRMT R48, R35, 0x7772, RZ ;  /* 0x0000777223307816 */ /* 0x000fe400000000ff */
[----:B------:R-:W-:Y:S02]  /*15c0*/  PRMT R26, R26, 0x7773, RZ ;  /* 0x000077731a1a7816 */ /* 0x000fe400000000ff */
[----:B------:R-:W-:Y:S02]  /*15d0*/  LOP3.LUT R36, R36, 0x5c, RZ, 0x3c, !PT ;  /* 0x0000005c24247812 */ /* 0x000fe400078e3cff */
[----:B------:R-:W-:-:S02]  /*15e0*/  LOP3.LUT R37, R37, 0x5c, RZ, 0x3c, !PT ;  /* 0x0000005c25257812 */ /* 0x000fc400078e3cff */
        /* <DEDUP_REMOVED lines=18> */
[----:B------:R-:W-:Y:S02]  /*1710*/  PRMT R150, R86, 0x7610, R150 ;  /* 0x0000761056967816 */ /* 0x000fe40000000096 */
[----:B------:R-:W-:Y:S02]  /*1720*/  PRMT R34, R34, 0x7773, RZ ;  /* 0x0000777322227816 */ /* 0x000fe400000000ff */
[----:B------:R-:W-:Y:S02]  /*1730*/  PRMT R35, R35, 0x7773, RZ ;  /* 0x0000777323237816 */ /* 0x000fe400000000ff */
        /* <DEDUP_REMOVED lines=24> */
[----:B------:R-:W-:Y:S02]  /*18c0*/  PRMT R146, R82, 0x7610, R146 ;  /* 0x0000761052927816 */ /* 0x000fe40000000092 */
[----:B------:R-:W-:Y:S02]  /*18d0*/  PRMT R149, R87, 0x7610, R149 ;  /* 0x0000761057957816 */ /* 0x000fe40000000095 */
[----:B------:R-:W-:-:S02]  /*18e0*/  PRMT R86, R92, 0x7610, R86 ;  /* 0x000076105c567816 */ /* 0x000fc40000000056 */
[----:B------:R-:W-:Y:S02]  /*18f0*/  PRMT R152, R93, 0x7610, R152 ;  /* 0x000076105d987816 */ /* 0x000fe40000000098 */
[----:B------:R-:W-:Y:S02]  /*1900*/  PRMT R60, R28, 0x7610, R60 ;  /* 0x000076101c3c7816 */ /* 0x000fe4000000003c */
[----:B------:R-:W-:Y:S02]  /*1910*/  PRMT R65, R30, 0x7610, R65 ;  /* 0x000076101e417816 */ /* 0x000fe40000000041 */
        /* <DEDUP_REMOVED lines=65> */
[----:B------:R-:W-:Y:S01]  /*1d30*/  PRMT R37, R12, 0x7610, R37 ;  /* 0x000076100c257816 */ /* 0x000fe20000000025 */
[----:B------:R-:W-:Y:S06]  /*1d40*/  BRA `(.L_x_13) ;  /* 0x0000007000cc7947 */ /* 0x000fec0003800000 */
.L_x_2:
[----:B------:R-:W-:Y:S01]  /*1d50*/  IMAD.MOV.U32 R12, RZ, RZ, -0xc4336f8 ;  /* 0xf3bcc908ff0c7424 */ /* 0x000fe200078e00ff */
[----:B------:R-:W0:Y:S01]  /*1d60*/  LDCU.64 UR4, c[0x4][0x68] ;  /* 0x01000d00ff0477ac */ /* 0x000e220008000a00 */
[----:B------:R-:W-:Y:S01]  /*1d70*/  IMAD.MOV.U32 R13, RZ, RZ, 0x6a09e667 ;  /* 0x6a09e667ff0d7424 */ /* 0x000fe200078e00ff */
[----:B------:R-:W-:Y:S01]  /*1d80*/  BSSY.RECONVERGENT B0, `(.L_x_14) ;  /* 0x00002ab000007945 */ /* 0x000fe20003800200 */
[----:B------:R-:W-:Y:S02]  /*1d90*/  IMAD.MOV.U32 R14, RZ, RZ, 0x137e2179 ;  /* 0x137e2179ff0e7424 */ /* 0x000fe400078e00ff */
[----:B------:R-:W-:Y:S01]  /*1da0*/  IMAD.MOV.U32 R15, RZ, RZ, 0x5be0cd19 ;  /* 0x5be0cd19ff0f7424 */ /* 0x000fe200078e00ff */
[----:B------:R1:W-:Y:S01]  /*1db0*/  STL.64 [R1+0x398], R12 ;  /* 0x0003980c01007387 */ /* 0x0003e20000100a00 */
[----:B------:R-:W-:Y:S02]  /*1dc0*/  IMAD.MOV.U32 R20, RZ, RZ, -0x7b3558c5 ;  /* 0x84caa73bff147424 */ /* 0x000fe400078e00ff */
[----:B------:R-:W-:Y:S01]  /*1dd0*/  IMAD.MOV.U32 R21, RZ, RZ, -0x4498517b ;  /* 0xbb67ae85ff157424 */ /* 0x000fe200078e00ff */
[----:B------:R-:W-:Y:S01]  /*1de0*/  STL.64 [R1+0x3d0], R14 ;  /* 0x0003d00e01007387 */ /* 0x000fe20000100a00 */
[----:B------:R-:W-:-:S02]  /*1df0*/  IMAD.MOV.U32 R22, RZ, RZ, -0x16b07d5 ;  /* 0xfe94f82bff167424 */ /* 0x000fc400078e00ff */
[----:B------:R-:W-:Y:S02]  /*1e00*/  IMAD.MOV.U32 R23, RZ, RZ, 0x3c6ef372 ;  /* 0x3c6ef372ff177424 */ /* 0x000fe400078e00ff */
[----:B------:R-:W-:Y:S02]  /*1e10*/  IMAD.MOV.U32 R24, RZ, RZ, 0x5f1d36f1 ;  /* 0x5f1d36f1ff187424 */ /* 0x000fe400078e00ff */
[----:B------:R-:W-:Y:S01]  /*1e20*/  IMAD.MOV.U32 R25, RZ, RZ, -0x5ab00ac6 ;  /* 0xa54ff53aff197424 */ /* 0x000fe200078e00ff */
[----:B------:R2:W-:Y:S01]  /*1e30*/  STL.128 [R1+0x3a0], R20 ;  /* 0x0003a01401007387 */ /* 0x0005e20000100c00 */
[----:B-1----:R-:W-:Y:S02]  /*1e40*/  IMAD.MOV.U32 R12, RZ, RZ, R16 ;  /* 0x000000ffff0c7224 */ /* 0x002fe400078e0010 */
[----:B------:R-:W-:Y:S02]  /*1e50*/  IMAD.MOV.U32 R13, RZ, RZ, RZ ;  /* 0x000000ffff0d7224 */ /* 0x000fe400078e00ff */
[----:B------:R-:W-:-:S02]  /*1e60*/  IMAD.MOV.U32 R26, RZ, RZ, -0x52197d2f ;  /* 0xade682d1ff1a7424 */ /* 0x000fc400078e00ff */
[----:B------:R-:W-:Y:S01]  /*1e70*/  IMAD.MOV.U32 R27, RZ, RZ, 0x510e527f ;  /* 0x510e527fff1b7424 */ /* 0x000fe200078e00ff */
[----:B------:R-:W-:Y:S01]  /*1e80*/  STL.64 [R1+0x390], R12 ;  /* 0x0003900c01007387 */ /* 0x000fe20000100a00 */
[----:B------:R-:W-:Y:S02]  /*1e90*/  IMAD.MOV.U32 R28, RZ, RZ, 0x2b3e6c1f ;  /* 0x2b3e6c1fff1c7424 */ /* 0x000fe400078e00ff */
[----:B------:R-:W-:Y:S01]  /*1ea0*/  IMAD.MOV.U32 R29, RZ, RZ, -0x64fa9774 ;  /* 0x9b05688cff1d7424 */ /* 0x000fe200078e00ff */
[----:B------:R1:W-:Y:S01]  /*1eb0*/  STL.128 [R1+0x3b0], R24 ;  /* 0x0003b01801007387 */ /* 0x0003e20000100c00 */
[----:B------:R-:W-:Y:S02]  /*1ec0*/  IMAD.MOV.U32 R30, RZ, RZ, -0x4be4295 ;  /* 0xfb41bd6bff1e7424 */ /* 0x000fe400078e00ff */
[----:B------:R-:W-:Y:S02]  /*1ed0*/  IMAD.MOV.U32 R31, RZ, RZ, 0x1f83d9ab ;  /* 0x1f83d9abff1f7424 */ /* 0x000fe400078e00ff */
[----:B0-----:R-:W-:-:S02]  /*1ee0*/  IMAD.U32 R9, RZ, RZ, UR4 ;  /* 0x00000004ff097e24 */ /* 0x001fc4000f8e00ff */
[----:B------:R-:W-:Y:S01]  /*1ef0*/  IMAD.U32 R11, RZ, RZ, UR5 ;  /* 0x00000005ff0b7e24 */ /* 0x000fe2000f8e00ff */
[----:B------:R0:W-:Y:S01]  /*1f00*/  STL.128 [R1+0x3c0], R28 ;  /* 0x0003c01c01007387 */ /* 0x0001e20000100c00 */
[----:B------:R-:W-:Y:S02]  /*1f10*/  VIADD R0, R72, 0x48 ;  /* 0x0000004848007836 */ /* 0x000fe40000000000 */
[----:B------:R-:W-:Y:S02]  /*1f20*/  IMAD.MOV.U32 R4, RZ, RZ, -0xc4336f8 ;  /* 0xf3bcc908ff047424 */ /* 0x000fe400078e00ff */
[----:B------:R-:W-:Y:S02]  /*1f30*/  IMAD.MOV.U32 R7, RZ, RZ, 0x6a09e667 ;  /* 0x6a09e667ff077424 */ /* 0x000fe400078e00ff */
[----:B------:R-:W-:Y:S02]  /*1f40*/  IMAD.MOV.U32 R6, RZ, RZ, -0x7b3558c5 ;  /* 0x84caa73bff067424 */ /* 0x000fe400078e00ff */
[----:B------:R-:W-:-:S02]  /*1f50*/  IMAD.MOV.U32 R5, RZ, RZ, -0x4498517b ;  /* 0xbb67ae85ff057424 */ /* 0x000fc400078e00ff */
[----:B------:R-:W-:Y:S02]  /*1f60*/  IMAD.MOV.U32 R8, RZ, RZ, -0x16b07d5 ;  /* 0xfe94f82bff087424 */ /* 0x000fe400078e00ff */
[----:B------:R-:W-:Y:S02]  /*1f70*/  IMAD.MOV.U32 R3, RZ, RZ, 0x3c6ef372 ;  /* 0x3c6ef372ff037424 */ /* 0x000fe400078e00ff */
[----:B------:R-:W-:Y:S02]  /*1f80*/  IMAD.MOV.U32 R10, RZ, RZ, 0x5f1d36f1 ;  /* 0x5f1d36f1ff0a7424 */ /* 0x000fe400078e00ff */
[----:B------:R-:W-:Y:S02]  /*1f90*/  IMAD.MOV.U32 R55, RZ, RZ, -0x5ab00ac6 ;  /* 0xa54ff53aff377424 */ /* 0x000fe400078e00ff */
[----:B--2---:R-:W-:Y:S02]  /*1fa0*/  IMAD.MOV.U32 R22, RZ, RZ, -0x52197d2f ;  /* 0xade682d1ff167424 */ /* 0x004fe400078e00ff */
[----:B-1----:R-:W-:-:S02]  /*1fb0*/  IMAD.MOV.U32 R25, RZ, RZ, 0x510e527f ;  /* 0x510e527fff197424 */ /* 0x002fc400078e00ff */
[----:B------:R-:W-:Y:S02]  /*1fc0*/  IMAD.MOV.U32 R19, RZ, RZ, 0x2b3e6c1f ;  /* 0x2b3e6c1fff137424 */ /* 0x000fe400078e00ff */
[----:B------:R-:W-:Y:S02]  /*1fd0*/  IMAD.MOV.U32 R24, RZ, RZ, -0x64fa9774 ;  /* 0x9b05688cff187424 */ /* 0x000fe400078e00ff */
[----:B0-----:R-:W-:Y:S02]  /*1fe0*/  IMAD.MOV.U32 R29, RZ, RZ, -0x4be4295 ;  /* 0xfb41bd6bff1d7424 */ /* 0x001fe400078e00ff */
[----:B------:R-:W-:Y:S02]  /*1ff0*/  IMAD.MOV.U32 R70, RZ, RZ, 0x1f83d9ab ;  /* 0x1f83d9abff467424 */ /* 0x000fe400078e00ff */
[----:B------:R-:W-:Y:S02]  /*2000*/  IMAD.MOV.U32 R27, RZ, RZ, 0x137e2179 ;  /* 0x137e2179ff1b7424 */ /* 0x000fe400078e00ff */
[----:B------:R-:W-:-:S02]  /*2010*/  IMAD.MOV.U32 R78, RZ, RZ, 0x5be0cd19 ;  /* 0x5be0cd19ff4e7424 */ /* 0x000fc400078e00ff */
[----:B------:R-:W-:-:S07]  /*2020*/  IMAD.MOV.U32 R26, RZ, RZ, R16 ;  /* 0x000000ffff1a7224 */ /* 0x000fce00078e0010 */
.L_x_19:
[----:B------:R-:W-:Y:S02]  /*2030*/  IMAD.MOV.U32 R20, RZ, RZ, R9 ;  /* 0x000000ffff147224 */ /* 0x000fe400078e0009 */
[----:B------:R-:W-:-:S05]  /*2040*/  IMAD.MOV.U32 R21, RZ, RZ, R11 ;  /* 0x000000ffff157224 */ /* 0x000fca00078e000b */
[----:B------:R-:W2:Y:S04]  /*2050*/  LDG.E.U8.CONSTANT R12, desc[UR36][R20.64] ;  /* 0x00000024140c7981 */ /* 0x000ea8000c1e9100 */
[----:B------:R-:W3:Y:S04]  /*2060*/  LDG.E.U8.CONSTANT R13, desc[UR36][R20.64+0x1] ;  /* 0x00000124140d7981 */ /* 0x000ee8000c1e9100 */
[----:B------:R-:W4:Y:S04]  /*2070*/  LDG.E.U8.CONSTANT R14, desc[UR36][R20.64+0x2] ;  /* 0x00000224140e7981 */ /* 0x000f28000c1e9100 */
[----:B------:R-:W5:Y:S04]  /*2080*/  LDG.E.U8.CONSTANT R15, desc[UR36][R20.64+0x4] ;  /* 0x00000424140f7981 */ /* 0x000f68000c1e9100 */
        /* <DEDUP_REMOVED lines=123> */
[----:B------:R-:W5:Y:S01]  /*2840*/  LDG.E.U8.CONSTANT R9, desc[UR36][R20.64+0xf] ;  /* 0x00000f2414097981 */ /* 0x000f62000c1e9100 */
[----:B--2---:R-:W-:-:S02]  /*2850*/  IMAD.SHL.U32 R12, R12, 0x1000000, RZ ;  /* 0x010000000c0c7824 */ /* 0x004fc400078e00ff */
[----:B---3--:R-:W-:Y:S02]  /*2860*/  IMAD.U32 R13, R13, 0x10000, RZ ;  /* 0x000100000d0d7824 */ /* 0x008fe400078e00ff */
[----:B----4-:R-:W-:Y:S02]  /*2870*/  IMAD.SHL.U32 R14, R14, 0x100, RZ ;  /* 0x000001000e0e7824 */ /* 0x010fe400078e00ff */
[----:B-----5:R-:W-:-:S03]  /*2880*/  IMAD.WIDE.U32 R30, R30, 0x10000, RZ ;  /* 0x000100001e1e7825 */ /* 0x020fc600078e00ff */
[----:B------:R-:W-:Y:S01]  /*2890*/  LOP3.LUT R14, R14, R13, R12, 0xfe, !PT ;  /* 0x0000000d0e0e7212 */ /* 0x000fe200078efe0c */
[----:B------:R-:W-:-:S04]  /*28a0*/  IMAD.WIDE.U32 R12, R15, 0x1000000, RZ ;  /* 0x010000000f0c7825 */ /* 0x000fc800078e00ff */
[----:B------:R-:W-:-:S04]  /*28b0*/  IMAD.WIDE.U32 R32, R32, 0x100, RZ ;  /* 0x0000010020207825 */ /* 0x000fc800078e00ff */
[----:B------:R-:W-:Y:S02]  /*28c0*/  IMAD.SHL.U32 R36, R36, 0x1000000, RZ ;  /* 0x0100000024247824 */ /* 0x000fe400078e00ff */
[----:B------:R-:W-:Y:S02]  /*28d0*/  IMAD.U32 R37, R37, 0x10000, RZ ;  /* 0x0001000025257824 */ /* 0x000fe400078e00ff */
[----:B------:R-:W-:Y:S02]  /*28e0*/  IMAD.SHL.U32 R38, R38, 0x100, RZ ;  /* 0x0000010026267824 */ /* 0x000fe400078e00ff */
[----:B------:R-:W-:Y:S02]  /*28f0*/  IMAD.SHL.U32 R47, R47, 0x1000000, RZ ;  /* 0x010000002f2f7824 */ /* 0x000fe400078e00ff */
[----:B------:R-:W-:Y:S02]  /*2900*/  IMAD.U32 R48, R48, 0x10000, RZ ;  /* 0x0001000030307824 */ /* 0x000fe400078e00ff */
[----:B------:R-:W-:Y:S01]  /*2910*/  IMAD.SHL.U32 R49, R49, 0x100, RZ ;  /* 0x0000010031317824 */ /* 0x000fe200078e00ff */
[----:B------:R-:W-:Y:S01]  /*2920*/  LOP3.LUT R53, R13, R14, R53, 0xfe, !PT ;  /* 0x0000000e0d357212 */ /* 0x000fe200078efe35 */
[----:B------:R-:W-:Y:S01]  /*2930*/  IMAD.WIDE.U32 R14, R46, 0x100, RZ ;  /* 0x000001002e0e7825 */ /* 0x000fe200078e00ff */
[----:B------:R-:W-:-:S02]  /*2940*/  LOP3.LUT R61, R32, R12, R30, 0xfe, !PT ;  /* 0x0000000c203d7212 */ /* 0x000fc400078efe1e */
[----:B------:R-:W-:Y:S01]  /*2950*/  LOP3.LUT R163, R38, R37, R36, 0xfe, !PT ;  /* 0x0000002526a37212 */ /* 0x000fe200078efe24 */
[----:B------:R-:W-:Y:S01]  /*2960*/  IMAD.WIDE.U32 R38, R39, 0x1000000, RZ ;  /* 0x0100000027267825 */ /* 0x000fe200078e00ff */
[----:B------:R-:W-:-:S03]  /*2970*/  LOP3.LUT R47, R49, R48, R47, 0xfe, !PT ;  /* 0x00000030312f7212 */ /* 0x000fc600078efe2f */
[----:B------:R-:W-:-:S04]  /*2980*/  IMAD.WIDE.U32 R12, R42, 0x10000, RZ ;  /* 0x000100002a0c7825 */ /* 0x000fc800078e00ff */
[----:B------:R-:W-:Y:S01]  /*2990*/  IMAD.WIDE.U32 R36, R50, 0x1000000, RZ ;  /* 0x0100000032247825 */ /* 0x000fe200078e00ff */
[----:B------:R-:W-:-:S03]  /*29a0*/  LOP3.LUT R163, R39, R163, R43, 0xfe, !PT ;  /* 0x000000a327a37212 */ /* 0x000fc600078efe2b */
[----:B------:R-:W-:Y:S02]  /*29b0*/  IMAD.SHL.U32 R128, R128, 0x1000000, RZ ;  /* 0x0100000080807824 */ /* 0x000fe400078e00ff */
[----:B------:R-:W-:Y:S02]  /*29c0*/  IMAD.U32 R129, R129, 0x10000, RZ ;  /* 0x0001000081817824 */ /* 0x000fe400078e00ff */
[----:B------:R-:W-:Y:S01]  /*29d0*/  IMAD.SHL.U32 R130, R130, 0x100, RZ ;  /* 0x0000010082827824 */ /* 0x000fe200078e00ff */
[----:B------:R-:W-:Y:S01]  /*29e0*/  LOP3.LUT R30, R14, R38, R12, 0xfe, !PT ;  /* 0x000000260e1e7212 */ /* 0x000fe200078efe0c */
[----:B------:R-:W-:Y:S01]  /*29f0*/  IMAD.WIDE.U32 R38, R91, 0x10000, RZ ;  /* 0x000100005b267825 */ /* 0x000fe200078e00ff */
[----:B------:R-:W-:Y:S02]  /*2a00*/  LOP3.LUT R37, R37, R47, R51, 0xfe, !PT ;  /* 0x0000002f25257212 */ /* 0x000fe400078efe33 */
[----:B------:R-:W-:Y:S01]  /*2a10*/  LOP3.LUT R128, R130, R129, R128, 0xfe, !PT ;  /* 0x0000008182807212 */ /* 0x000fe200078efe80 */
[----:B------:R-:W-:-:S04]  /*2a20*/  IMAD.WIDE.U32 R42, R132, 0x1000000, RZ ;  /* 0x01000000842a7825 */ /* 0x000fc800078e00ff */
[----:B------:R-:W-:-:S04]  /*2a30*/  IMAD.WIDE.U32 R46, R126, 0x100, RZ ;  /* 0x000001007e2e7825 */ /* 0x000fc800078e00ff */
[----:B------:R-:W-:-:S04]  /*2a40*/  IMAD.WIDE.U32 R48, R133, 0x10000, RZ ;  /* 0x0001000085307825 */ /* 0x000fc800078e00ff */
[----:B------:R-:W-:Y:S01]  /*2a50*/  IMAD.WIDE.U32 R50, R134, 0x100, RZ ;  /* 0x0000010086327825 */ /* 0x000fe200078e00ff */
[----:B------:R-:W-:-:S03]  /*2a60*/  LOP3.LUT R91, R15, R163, R13, 0xfe, !PT ;  /* 0x000000a30f5b7212 */ /* 0x000fc600078efe0d */
[----:B------:R-:W-:Y:S02]  /*2a70*/  IMAD.SHL.U32 R136, R136, 0x1000000, RZ ;  /* 0x0100000088887824 */ /* 0x000fe400078e00ff */
[----:B------:R-:W-:Y:S02]  /*2a80*/  IMAD.U32 R137, R137, 0x10000, RZ ;  /* 0x0001000089897824 */ /* 0x000fe400078e00ff */
[----:B------:R-:W-:Y:S01]  /*2a90*/  IMAD.SHL.U32 R140, R140, 0x100, RZ ;  /* 0x000001008c8c7824 */ /* 0x000fe200078e00ff */
[----:B------:R-:W-:Y:S01]  /*2aa0*/  LOP3.LUT R15, R43, R128, R131, 0xfe, !PT ;  /* 0x000000802b0f7212 */ /* 0x000fe200078efe83 */
[----:B------:R-:W-:Y:S01]  /*2ab0*/  IMAD.SHL.U32 R146, R146, 0x1000000, RZ ;  /* 0x0100000092927824 */ /* 0x000fe200078e00ff */
[----:B------:R-:W-:Y:S01]  /*2ac0*/  LOP3.LUT R12, R46, R36, R38, 0xfe, !PT ;  /* 0x000000242e0c7212 */ /* 0x000fe200078efe26 */
[----:B------:R-:W-:Y:S01]  /*2ad0*/  IMAD.U32 R147, R147, 0x10000, RZ ;  /* 0x0001000093937824 */ /* 0x000fe200078e00ff */
[----:B------:R-:W-:Y:S01]  /*2ae0*/  LOP3.LUT R13, R47, R37, R39, 0xfe, !PT ;  /* 0x000000252f0d7212 */ /* 0x000fe200078efe27 */
[----:B------:R-:W-:Y:S01]  /*2af0*/  IMAD.SHL.U32 R148, R148, 0x100, RZ ;  /* 0x0000010094947824 */ /* 0x000fe200078e00ff */
[----:B------:R-:W-:Y:S01]  /*2b00*/  LOP3.LUT R14, R50, R42, R48, 0xfe, !PT ;  /* 0x0000002a320e7212 */ /* 0x000fe200078efe30 */
[----:B------:R-:W-:Y:S01]  /*2b10*/  IMAD.WIDE.U32 R38, R142, 0x1000000, RZ ;  /* 0x010000008e267825 */ /* 0x000fe200078e00ff */
[----:B------:R-:W-:-:S02]  /*2b20*/  LOP3.LUT R136, R140, R137, R136, 0xfe, !PT ;  /* 0x000000898c887212 */ /* 0x000fc400078efe88 */
[----:B------:R-:W-:Y:S01]  /*2b30*/  LOP3.LUT R15, R51, R15, R49, 0xfe, !PT ;  /* 0x0000000f330f7212 */ /* 0x000fe200078efe31 */
[----:B------:R-:W-:Y:S01]  /*2b40*/  IMAD.WIDE.U32 R36, R143, 0x10000, RZ ;  /* 0x000100008f247825 */ /* 0x000fe200078e00ff */
[----:B------:R-:W-:Y:S02]  /*2b50*/  LOP3.LUT R12, R12, R127, RZ, 0xfc, !PT ;  /* 0x0000007f0c0c7212 */ /* 0x000fe400078efcff */
[----:B------:R-:W-:Y:S01]  /*2b60*/  LOP3.LUT R14, R14, R135, RZ, 0xfc, !PT ;  /* 0x000000870e0e7212 */ /* 0x000fe200078efcff */
[----:B------:R-:W-:Y:S01]  /*2b70*/  IMAD.WIDE.U32 R42, R144, 0x100, RZ ;  /* 0x00000100902a7825 */ /* 0x000fe200078e00ff */
[----:B------:R-:W-:Y:S02]  /*2b80*/  LOP3.LUT R146, R148, R147, R146, 0xfe, !PT ;  /* 0x0000009394927212 */ /* 0x000fe400078efe92 */
[----:B------:R-:W-:Y:S01]  /*2b90*/  LOP3.LUT R141, R39, R136, R141, 0xfe, !PT ;  /* 0x00000088278d7212 */ /* 0x000fe200078efe8d */
[----:B------:R-:W-:Y:S01]  /*2ba0*/  IMAD.WIDE.U32 R46, R150, 0x1000000, RZ ;  /* 0x01000000962e7825 */ /* 0x000fe200078e00ff */
[----:B------:R-:W-:Y:S01]  /*2bb0*/  LOP3.LUT R32, R42, R38, R36, 0xfe, !PT ;  /* 0x000000262a207212 */ /* 0x000fe200078efe24 */
[----:B------:R0:W-:Y:S02]  /*2bc0*/  STL.128 [R72+0x10], R12 ;  /* 0x0000100c48007387 */ /* 0x0001e40000100c00 */
[----:B------:R-:W-:-:S02]  /*2bd0*/  IMAD.SHL.U32 R154, R154, 0x1000000, RZ ;  /* 0x010000009a9a7824 */ /* 0x000fc400078e00ff */
[----:B------:R-:W-:Y:S02]  /*2be0*/  IMAD.U32 R155, R155, 0x10000, RZ ;  /* 0x000100009b9b7824 */ /* 0x000fe400078e00ff */
[----:B------:R-:W-:Y:S01]  /*2bf0*/  IMAD.SHL.U32 R156, R156, 0x100, RZ ;  /* 0x000001009c9c7824 */ /* 0x000fe200078e00ff */
[----:B------:R-:W-:Y:S01]  /*2c00*/  LOP3.LUT R149, R47, R146, R149, 0xfe, !PT ;  /* 0x000000922f957212 */ /* 0x000fe200078efe95 */
[----:B------:R-:W-:-:S04]  /*2c10*/  IMAD.WIDE.U32 R38, R151, 0x10000, RZ ;  /* 0x0001000097267825 */ /* 0x000fc800078e00ff */
[----:B------:R-:W-:Y:S01]  /*2c20*/  IMAD.WIDE.U32 R48, R152, 0x100, RZ ;  /* 0x0000010098307825 */ /* 0x000fe200078e00ff */
[----:B------:R-:W-:Y:S02]  /*2c30*/  LOP3.LUT R154, R156, R155, R154, 0xfe, !PT ;  /* 0x0000009b9c9a7212 */ /* 0x000fe400078efe9a */
[----:B0-----:R-:W-:Y:S01]  /*2c40*/  LOP3.LUT R13, R43, R141, R37, 0xfe, !PT ;  /* 0x0000008d2b0d7212 */ /* 0x001fe200078efe25 */
        /* <DEDUP_REMOVED lines=9> */
[----:B------:R-:W-:Y:S01]  /*2ce0*/  IMAD.WIDE.U32 R124, R124, 0x100, RZ ;  /* 0x000001007c7c7825 */ /* 0x000fe200078e00ff */
[----:B------:R-:W-:-:S03]  /*2cf0*/  LOP3.LUT R12, R32, R145, RZ, 0xfc, !PT ;  /* 0x00000091200c7212 */ /* 0x000fc600078efcff */
[----:B------:R-:W-:Y:S01]  /*2d00*/  IMAD.WIDE.U32 R42, R123, 0x1000000, RZ ;  /* 0x010000007b2a7825 */ /* 0x000fe200078e00ff */
[----:B------:R-:W-:Y:S02]  /*2d10*/  LOP3.LUT R14, R46, R153, RZ, 0xfc, !PT ;  /* 0x000000992e0e7212 */ /* 0x000fe400078efcff */
[----:B------:R-:W-:Y:S01]  /*2d20*/  LOP3.LUT R36, R124, R36, R38, 0xfe, !PT ;  /* 0x000000247c247212 */ /* 0x000fe200078efe26 */
[----:B------:R-:W-:Y:S01]  /*2d30*/  IMAD.WIDE.U32 R122, R122, 0x10000, RZ ;  /* 0x000100007a7a7825 */ /* 0x000fe200078e00ff */
[----:B------:R-:W-:-:S03]  /*2d40*/  LOP3.LUT R37, R43, R37, R120, 0xfe, !PT ;  /* 0x000000252b257212 */ /* 0x000fc600078efe78 */
[----:B------:R-:W-:Y:S01]  /*2d50*/  IMAD.WIDE.U32 R46, R121, 0x100, RZ ;  /* 0x00000100792e7825 */ /* 0x000fe200078e00ff */
[----:B------:R0:W-:Y:S03]  /*2d60*/  STL.128 [R72+0x20], R12 ;  /* 0x0000200c48007387 */ /* 0x0001e60000100c00 */
[----:B------:R-:W-:Y:S02]  /*2d70*/  IMAD.SHL.U32 R119, R119, 0x1000000, RZ ;  /* 0x0100000077777824 */ /* 0x000fe400078e00ff */
[----:B------:R-:W-:Y:S02]  /*2d80*/  IMAD.U32 R118, R118, 0x10000, RZ ;  /* 0x0001000076767824 */ /* 0x000fe400078e00ff */
[----:B------:R-:W-:Y:S02]  /*2d90*/  IMAD.SHL.U32 R117, R117, 0x100, RZ ;  /* 0x0000010075757824 */ /* 0x000fe400078e00ff */
[----:B------:R-:W-:-:S02]  /*2da0*/  IMAD.SHL.U32 R116, R116, 0x1000000, RZ ;  /* 0x0100000074747824 */ /* 0x000fc400078e00ff */
[----:B------:R-:W-:Y:S02]  /*2db0*/  IMAD.U32 R115, R115, 0x10000, RZ ;  /* 0x0001000073737824 */ /* 0x000fe400078e00ff */
[----:B------:R-:W-:Y:S01]  /*2dc0*/  IMAD.SHL.U32 R114, R114, 0x100, RZ ;  /* 0x0000010072727824 */ /* 0x000fe200078e00ff */
[----:B0-----:R-:W-:Y:S01]  /*2dd0*/  LOP3.LUT R13, R125, R157, R39, 0xfe, !PT ;  /* 0x0000009d7d0d7212 */ /* 0x001fe200078efe27 */
[----:B------:R-:W-:Y:S01]  /*2de0*/  IMAD.WIDE.U32 R38, R109, 0x100, RZ ;  /* 0x000001006d267825 */ /* 0x000fe200078e00ff */
[----:B------:R-:W-:Y:S02]  /*2df0*/  LOP3.LUT R15, R47, R37, R123, 0xfe, !PT ;  /* 0x000000252f0f7212 */ /* 0x000fe400078efe7b */
[----:B------:R-:W-:Y:S01]  /*2e00*/  LOP3.LUT R12, R36, R113, RZ, 0xfc, !PT ;  /* 0x00000071240c7212 */ /* 0x000fe200078efcff */
[----:B------:R-:W-:Y:S01]  /*2e10*/  IMAD.WIDE.U32 R36, R111, 0x1000000, RZ ;  /* 0x010000006f247825 */ /* 0x000fe200078e00ff */
[----:B------:R-:W-:Y:S02]  /*2e20*/  LOP3.LUT R47, R117, R118, R119, 0xfe, !PT ;  /* 0x00000076752f7212 */ /* 0x000fe400078efe77 */
[----:B------:R-:W-:Y:S01]  /*2e30*/  LOP3.LUT R43, R46, R42, R122, 0xfe, !PT ;  /* 0x0000002a2e2b7212 */ /* 0x000fe200078efe7a */
[----:B------:R-:W-:Y:S01]  /*2e40*/  IMAD.WIDE.U32 R108, R108, 0x1000000, RZ ;  /* 0x010000006c6c7825 */ /* 0x000fe200078e00ff */
[----:B------:R-:W-:-:S02]  /*2e50*/  LOP3.LUT R114, R114, R115, R116, 0xfe, !PT ;  /* 0x0000007372727212 */ /* 0x000fc400078efe74 */
[----:B------:R-:W-:Y:S01]  /*2e60*/  LOP3.LUT R47, R37, R47, R107, 0xfe, !PT ;  /* 0x0000002f252f7212 */ /* 0x000fe200078efe6b */
[----:B------:R-:W-:Y:S01]  /*2e70*/  IMAD.WIDE.U32 R110, R110, 0x10000, RZ ;  /* 0x000100006e6e7825 */ /* 0x000fe200078e00ff */
[----:B------:R-:W-:Y:S02]  /*2e80*/  LOP3.LUT R14, R43, R112, RZ, 0xfc, !PT ;  /* 0x000000702b0e7212 */ /* 0x000fe400078efcff */
[----:B------:R-:W-:Y:S01]  /*2e90*/  LOP3.LUT R37, R109, R114, R105, 0xfe, !PT ;  /* 0x000000726d257212 */ /* 0x000fe200078efe69 */
[----:B------:R-:W-:Y:S01]  /*2ea0*/  IMAD.WIDE.U32 R106, R106, 0x10000, RZ ;  /* 0x000100006a6a7825 */ /* 0x000fe200078e00ff */
[----:B------:R-:W-:-:S03]  /*2eb0*/  LOP3.LUT R43, R38, R36, R110, 0xfe, !PT ;  /* 0x00000024262b7212 */ /* 0x000fc600078efe6e */
[----:B------:R-:W-:-:S04]  /*2ec0*/  IMAD.WIDE.U32 R104, R104, 0x100, RZ ;  /* 0x0000010068687825 */ /* 0x000fc800078e00ff */
[----:B------:R-:W-:Y:S02]  /*2ed0*/  IMAD.SHL.U32 R93, R93, 0x1000000, RZ ;  /* 0x010000005d5d7824 */ /* 0x000fe400078e00ff */
[----:B------:R-:W-:Y:S02]  /*2ee0*/  IMAD.U32 R94, R94, 0x10000, RZ ;  /* 0x000100005e5e7824 */ /* 0x000fe400078e00ff */
[----:B------:R-:W-:Y:S02]  /*2ef0*/  IMAD.SHL.U32 R99, R99, 0x100, RZ ;  /* 0x0000010063637824 */ /* 0x000fe400078e00ff */
[----:B------:R-:W-:Y:S02]  /*2f00*/  IMAD.SHL.U32 R103, R103, 0x1000000, RZ ;  /* 0x0100000067677824 */ /* 0x000fe400078e00ff */
[----:B------:R-:W-:Y:S02]  /*2f10*/  IMAD.U32 R100, R100, 0x10000, RZ ;  /* 0x0001000064647824 */ /* 0x000fe400078e00ff */
[----:B------:R-:W-:Y:S01]  /*2f20*/  IMAD.SHL.U32 R102, R102, 0x100, RZ ;  /* 0x0000010066667824 */ /* 0x000fe200078e00ff */
[----:B------:R0:W-:Y:S01]  /*2f30*/  STL.128 [R72+0x30], R12 ;  /* 0x0000300c48007387 */ /* 0x0001e20000100c00 */
[----:B------:R-:W-:-:S02]  /*2f40*/  LOP3.LUT R108, R104, R108, R106, 0xfe, !PT ;  /* 0x0000006c686c7212 */ /* 0x000fc400078efe6a */
[----:B------:R-:W-:Y:S01]  /*2f50*/  LOP3.LUT R94, R99, R94, R93, 0xfe, !PT ;  /* 0x0000005e635e7212 */ /* 0x000fe200078efe5d */
[----:B------:R-:W-:Y:S01]  /*2f60*/  IMAD.WIDE.U32 R92, R92, 0x100, RZ ;  /* 0x000001005c5c7825 */ /* 0x000fe200078e00ff */
[----:B------:R-:W-:-:S03]  /*2f70*/  LOP3.LUT R103, R102, R100, R103, 0xfe, !PT ;  /* 0x0000006466677212 */ /* 0x000fc600078efe67 */
[----:B------:R-:W-:Y:S01]  /*2f80*/  IMAD.SHL.U32 R80, R80, 0x1000000, RZ ;  /* 0x0100000050507824 */ /* 0x000fe200078e00ff */
[----:B0-----:R-:W-:Y:S01]  /*2f90*/  LOP3.LUT R13, R39, R47, R111, 0xfe, !PT ;  /* 0x0000002f270d7212 */ /* 0x001fe200078efe6f */
[----:B------:R-:W-:Y:S01]  /*2fa0*/  IMAD.WIDE.U32 R38, R95, 0x10000, RZ ;  /* 0x000100005f267825 */ /* 0x000fe200078e00ff */
[----:B------:R-:W-:Y:S02]  /*2fb0*/  LOP3.LUT R15, R105, R37, R107, 0xfe, !PT ;  /* 0x00000025690f7212 */ /* 0x000fe400078efe6b */
[----:B------:R-:W-:Y:S01]  /*2fc0*/  LOP3.LUT R12, R43, R98, RZ, 0xfc, !PT ;  /* 0x000000622b0c7212 */ /* 0x000fe200078efcff */
[----:B------:R-:W-:Y:S01]  /*2fd0*/  IMAD.WIDE.U32 R36, R101, 0x1000000, RZ ;  /* 0x0100000065247825 */ /* 0x000fe200078e00ff */
[----:B------:R-:W-:-:S03]  /*2fe0*/  LOP3.LUT R14, R108, R97, RZ, 0xfc, !PT ;  /* 0x000000616c0e7212 */ /* 0x000fc600078efcff */
[----:B------:R-:W-:Y:S01]  /*2ff0*/  IMAD.WIDE.U32 R42, R90, 0x1000000, RZ ;  /* 0x010000005a2a7825 */ /* 0x000fe200078e00ff */
[----:B------:R-:W-:-:S03]  /*3000*/  LOP3.LUT R37, R37, R103, R96, 0xfe, !PT ;  /* 0x0000006725257212 */ /* 0x000fc600078efe60 */
[----:B------:R-:W-:Y:S01]  /*3010*/  IMAD.WIDE.U32 R46, R89, 0x10000, RZ ;  /* 0x00010000592e7825 */ /* 0x000fe200078e00ff */
[----:B------:R-:W-:-:S03]  /*3020*/  LOP3.LUT R36, R92, R36, R38, 0xfe, !PT ;  /* 0x000000245c247212 */ /* 0x000fc600078efe26 */
[----:B------:R-:W-:Y:S01]  /*3030*/  IMAD.WIDE.U32 R88, R88, 0x100, RZ ;  /* 0x0000010058587825 */ /* 0x000fe200078e00ff */
[----:B------:R-:W-:Y:S01]  /*3040*/  LOP3.LUT R87, R43, R94, R87, 0xfe, !PT ;  /* 0x0000005e2b577212 */ /* 0x000fe200078efe57 */
[----:B------:R0:W-:Y:S02]  /*3050*/  STL.128 [R72+0x40], R12 ;  /* 0x0000400c48007387 */ /* 0x0001e40000100c00 */
[----:B------:R-:W-:Y:S01]  /*3060*/  IMAD.U32 R81, R81, 0x10000, RZ ;  /* 0x0001000051517824 */ /* 0x000fe200078e00ff */
[----:B------:R-:W-:Y:S01]  /*3070*/  LOP3.LUT R43, R88, R42, R46, 0xfe, !PT ;  /* 0x0000002a582b7212 */ /* 0x000fe200078efe2e */
[----:B------:R-:W-:Y:S02]  /*3080*/  IMAD.SHL.U32 R86, R86, 0x100, RZ ;  /* 0x0000010056567824 */ /* 0x000fe400078e00ff */
[----:B------:R-:W-:Y:S02]  /*3090*/  IMAD.SHL.U32 R85, R85, 0x1000000, RZ ;  /* 0x0100000055557824 */ /* 0x000fe400078e00ff */
[----:B------:R-:W-:-:S02]  /*30a0*/  IMAD.U32 R32, R79, 0x10000, RZ ;  /* 0x000100004f207824 */ /* 0x000fc400078e00ff */
[----:B------:R-:W-:Y:S01]  /*30b0*/  IMAD.SHL.U32 R84, R84, 0x100, RZ ;  /* 0x0000010054547824 */ /* 0x000fe200078e00ff */
[----:B------:R-:W-:Y:S02]  /*30c0*/  LOP3.LUT R49, R86, R81, R80, 0xfe, !PT ;  /* 0x0000005156317212 */ /* 0x000fe400078efe50 */
[----:B0-----:R-:W-:Y:S02]  /*30d0*/  LOP3.LUT R13, R93, R37, R39, 0xfe, !PT ;  /* 0x000000255d0d7212 */ /* 0x001fe400078efe27 */
        /* <DEDUP_REMOVED lines=8> */
[----:B------:R-:W-:Y:S02]  /*3160*/  LOP3.LUT R49, R37, R49, R67, 0xfe, !PT ;  /* 0x0000003125317212 */ /* 0x000fe400078efe43 */
[----:B------:R-:W-:Y:S01]  /*3170*/  LOP3.LUT R48, R38, R36, R76, 0xfe, !PT ;  /* 0x0000002426307212 */ /* 0x000fe200078efe4c */
[----:B------:R-:W-:Y:S01]  /*3180*/  IMAD.WIDE.U32 R36, R69, 0x10000, RZ ;  /* 0x0001000045247825 */ /* 0x000fe200078e00ff */
[----:B------:R0:W-:Y:S01]  /*3190*/  STL.128 [R72+0x50], R12 ;  /* 0x0000500c48007387 */ /* 0x0001e20000100c00 */
[----:B------:R-:W-:Y:S02]  /*31a0*/  LOP3.LUT R51, R43, R51, R68, 0xfe, !PT ;  /* 0x000000332b337212 */ /* 0x000fe400078efe44 */
[----:B------:R-:W-:-:S04]  /*31b0*/  IMAD.WIDE.U32 R66, R66, 0x100, RZ ;  /* 0x0000010042427825 */ /* 0x000fc800078e00ff */
[----:B------:R-:W-:Y:S02]  /*31c0*/  IMAD.SHL.U32 R52, R52, 0x1000000, RZ ;  /* 0x0100000034347824 */ /* 0x000fe400078e00ff */
[----:B------:R-:W-:Y:S01]  /*31d0*/  IMAD.SHL.U32 R56, R56, 0x100, RZ ;  /* 0x0000010038387824 */ /* 0x000fe200078e00ff */
[----:B------:R-:W-:Y:S01]  /*31e0*/  LOP3.LUT R43, R66, R42, R36, 0xfe, !PT ;  /* 0x0000002a422b7212 */ /* 0x000fe200078efe24 */
[----:B------:R-:W-:Y:S01]  /*31f0*/  IMAD.SHL.U32 R62, R62, 0x1000000, RZ ;  /* 0x010000003e3e7824 */ /* 0x000fe200078e00ff */
[----:B------:R-:W-:Y:S01]  /*3200*/  LOP3.LUT R51, R67, R51, R37, 0xfe, !PT ;  /* 0x0000003343337212 */ /* 0x000fe200078efe25 */
[----:B------:R-:W-:Y:S02]  /*3210*/  IMAD.U32 R63, R63, 0x10000, RZ ;  /* 0x000100003f3f7824 */ /* 0x000fe400078e00ff */
[----:B0-----:R-:W-:Y:S02]  /*3220*/  IMAD.U32 R15, R54, 0x10000, RZ ;  /* 0x00010000360f7824 */ /* 0x001fe400078e00ff */
[----:B------:R-:W-:Y:S01]  /*3230*/  IMAD.SHL.U32 R64, R64, 0x100, RZ ;  /* 0x0000010040407824 */ /* 0x000fe200078e00ff */
[----:B------:R-:W-:Y:S01]  /*3240*/  LOP3.LUT R49, R39, R49, R77, 0xfe, !PT ;  /* 0x0000003127317212 */ /* 0x000fe200078efe4d */
[----:B------:R-:W-:Y:S01]  /*3250*/  IMAD.WIDE.U32 R36, R45, 0x100, RZ ;  /* 0x000001002d247825 */ /* 0x000fe200078e00ff */
[----:B------:R-:W-:-:S03]  /*3260*/  LOP3.LUT R52, R56, R15, R52, 0xfe, !PT ;  /* 0x0000000f38347212 */ /* 0x000fc600078efe34 */
[----:B------:R-:W-:Y:S01]  /*3270*/  IMAD.WIDE.U32 R44, R44, 0x1000000, RZ ;  /* 0x010000002c2c7825 */ /* 0x000fe200078e00ff */
[----:B------:R-:W-:-:S03]  /*3280*/  LOP3.LUT R62, R64, R63, R62, 0xfe, !PT ;  /* 0x0000003f403e7212 */ /* 0x000fc600078efe3e */
[----:B------:R-:W-:-:S04]  /*3290*/  IMAD.WIDE.U32 R38, R41, 0x10000, RZ ;  /* 0x0001000029267825 */ /* 0x000fc800078e00ff */
[----:B------:R-:W-:-:S04]  /*32a0*/  IMAD.WIDE.U32 R12, R65, 0x1000000, RZ ;  /* 0x01000000410c7825 */ /* 0x000fc800078e00ff */
[----:B------:R-:W-:-:S04]  /*32b0*/  IMAD.WIDE.U32 R14, R60, 0x10000, RZ ;  /* 0x000100003c0e7825 */ /* 0x000fc800078e00ff */
[----:B------:R-:W-:Y:S01]  /*32c0*/  IMAD.WIDE.U32 R40, R40, 0x100, RZ ;  /* 0x0000010028287825 */ /* 0x000fe200078e00ff */
[----:B------:R-:W-:Y:S02]  /*32d0*/  LOP3.LUT R35, R45, R52, R35, 0xfe, !PT ;  /* 0x000000342d237212 */ /* 0x000fe400078efe23 */
[----:B------:R-:W-:Y:S02]  /*32e0*/  LOP3.LUT R59, R13, R62, R59, 0xfe, !PT ;  /* 0x0000003e0d3b7212 */ /* 0x000fe400078efe3b */
[----:B------:R-:W-:Y:S02]  /*32f0*/  LOP3.LUT R12, R36, R12, R14, 0xfe, !PT ;  /* 0x0000000c240c7212 */ /* 0x000fe400078efe0e */
[----:B------:R-:W-:Y:S02]  /*3300*/  LOP3.LUT R44, R40, R44, R38, 0xfe, !PT ;  /* 0x0000002c282c7212 */ /* 0x000fe400078efe26 */
[----:B------:R-:W-:Y:S02]  /*3310*/  LOP3.LUT R63, R41, R35, R39, 0xfe, !PT ;  /* 0x00000023293f7212 */ /* 0x000fe400078efe27 */
[----:B------:R-:W-:-:S02]  /*3320*/  LOP3.LUT R60, R37, R59, R15, 0xfe, !PT ;  /* 0x0000003b253c7212 */ /* 0x000fc400078efe0f */
[----:B------:R-:W-:Y:S02]  /*3330*/  LOP3.LUT R33, R33, R53, R31, 0xfe, !PT ;  /* 0x0000003521217212 */ /* 0x000fe400078efe1f */
[----:B------:R-:W-:Y:S02]  /*3340*/  LOP3.LUT R32, R61, R28, RZ, 0xfc, !PT ;  /* 0x0000001c3d207212 */ /* 0x000fe400078efcff */
[----:B------:R-:W-:Y:S02]  /*3350*/  LOP3.LUT R39, R12, R11, RZ, 0xfc, !PT ;  /* 0x0000000b0c277212 */ /* 0x000fe400078efcff */
[----:B------:R-:W-:Y:S01]  /*3360*/  LOP3.LUT R62, R44, R23, RZ, 0xfc, !PT ;  /* 0x000000172c3e7212 */ /* 0x000fe200078efcff */
[----:B------:R-:W-:Y:S01]  /*3370*/  IMAD.MOV.U32 R88, RZ, RZ, R32 ;  /* 0x000000ffff587224 */ /* 0x000fe200078e0020 */
[----:B------:R-:W-:Y:S01]  /*3380*/  LOP3.LUT R48, R48, R57, RZ, 0xfc, !PT ;  /* 0x0000003930307212 */ /* 0x000fe200078efcff */
[----:B------:R-:W-:Y:S01]  /*3390*/  IMAD.MOV.U32 R89, RZ, RZ, R33 ;  /* 0x000000ffff597224 */ /* 0x000fe200078e0021 */
[----:B------:R-:W-:Y:S01]  /*33a0*/  LOP3.LUT R50, R43, R58, RZ, 0xfc, !PT ;  /* 0x0000003a2b327212 */ /* 0x000fe200078efcff */
[----:B------:R-:W-:Y:S01]  /*33b0*/  IMAD.MOV.U32 R12, RZ, RZ, R39 ;  /* 0x000000ffff0c7224 */ /* 0x000fe200078e0027 */
[----:B------:R-:W-:Y:S01]  /*33c0*/  LOP3.LUT R90, R30, R9, RZ, 0xfc, !PT ;  /* 0x000000091e5a7212 */ /* 0x000fe200078efcff */
[----:B------:R-:W-:-:S02]  /*33d0*/  IMAD.MOV.U32 R13, RZ, RZ, R60 ;  /* 0x000000ffff0d7224 */ /* 0x000fc400078e003c */
[----:B------:R-:W-:Y:S02]  /*33e0*/  IMAD.MOV.U32 R14, RZ, RZ, R62 ;  /* 0x000000ffff0e7224 */ /* 0x000fe400078e003e */
[----:B------:R-:W-:Y:S01]  /*33f0*/  IMAD.MOV.U32 R15, RZ, RZ, R63 ;  /* 0x000000ffff0f7224 */ /* 0x000fe200078e003f */
[----:B------:R0:W-:Y:S04]  /*3400*/  STL.128 [R72+0x60], R48 ;  /* 0x0000603048007387 */ /* 0x0001e80000100c00 */
[----:B------:R0:W-:Y:S04]  /*3410*/  STL.128 [R72], R88 ;  /* 0x0000005848007387 */ /* 0x0001e80000100c00 */
[----:B------:R0:W-:Y:S01]  /*3420*/  STL.128 [R72+0x70], R12 ;  /* 0x0000700c48007387 */ /* 0x0001e20000100c00 */
[----:B------:R-:W-:Y:S01]  /*3430*/  BSSY.RECONVERGENT B1, `(.L_x_15) ;  /* 0x00000c8000017945 */ /* 0x000fe20003800200 */
[----:B------:R-:W-:-:S02]  /*3440*/  IMAD.MOV.U32 R28, RZ, RZ, R26 ;  /* 0x000000ffff1c7224 */ /* 0x000fc400078e001a */
[----:B------:R-:W-:Y:S02]  /*3450*/  IMAD.MOV.U32 R9, RZ, RZ, RZ ;  /* 0x000000ffff097224 */ /* 0x000fe400078e00ff */
[----:B------:R-:W-:-:S07]  /*3460*/  IMAD.MOV.U32 R67, RZ, RZ, R0 ;  /* 0x000000ffff437224 */ /* 0x000fce00078e0000 */
.L_x_16:
[----:B0-----:R-:W2:Y:S04]  /*3470*/  LDL.64 R14, [R67] ;  /* 0x00000000430e7983 */ /* 0x001ea80000100a00 */
[----:B------:R-:W3:Y:S04]  /*3480*/  LDL.64 R30, [R67+-0x40] ;  /* 0xffffc000431e7983 */ /* 0x000ee80000100a00 */
[----:B------:R-:W4:Y:S04]  /*3490*/  LDL.64 R50, [R67+-0x38] ;  /* 0xffffc80043327983 */ /* 0x000f280000100a00 */
[----:B------:R-:W5:Y:S04]  /*34a0*/  LDL.64 R40, [R67+0x8] ;  /* 0x0000080043287983 */ /* 0x000f680000100a00 */
[----:B------:R-:W5:Y:S04]  /*34b0*/  LDL.64 R52, [R67+0x10] ;  /* 0x0000100043347983 */ /* 0x000f680000100a00 */
[----:B------:R-:W5:Y:S04]  /*34c0*/  LDL.64 R46, [R67+-0x30] ;  /* 0xffffd000432e7983 */ /* 0x000f680000100a00 */
[----:B------:R-:W5:Y:S04]  /*34d0*/  LDL.64 R42, [R67+-0x28] ;  /* 0xffffd800432a7983 */ /* 0x000f680000100a00 */
[----:B------:R-:W5:Y:S04]  /*34e0*/  LDL.64 R48, [R67+0x18] ;  /* 0x0000180043307983 */ /* 0x000f680000100a00 */
[----:B------:R-:W5:Y:S04]  /*34f0*/  LDL.64 R36, [R67+-0x20] ;  /* 0xffffe00043247983 */ /* 0x000f680000100a00 */
[----:B------:R-:W5:Y:S01]  /*3500*/  LDL.64 R44, [R67+0x20] ;  /* 0x00002000432c7983 */ /* 0x000f620000100a00 */
[----:B------:R-:W-:-:S02]  /*3510*/  SHF.R.U64 R59, R39, 0x6, R60 ;  /* 0x00000006273b7819 */ /* 0x000fc4000000123c */
[C-C-:B------:R-:W-:Y:S01]  /*3520*/  SHF.L.W.U32.HI R23, R39.reuse, 0xd, R60.reuse ;  /* 0x0000000d27177819 */ /* 0x140fe20000010e3c */
[----:B------:R-:W5:Y:S01]  /*3530*/  LDL.64 R12, [R67+-0x18] ;  /* 0xffffe800430c7983 */ /* 0x000f620000100a00 */
[C-C-:B------:R-:W-:Y:S02]  /*3540*/  SHF.L.W.U32.HI R56, R60.reuse, 0x3, R39.reuse ;  /* 0x000000033c387819 */ /* 0x140fe40000010e27 */
[----:B------:R-:W-:Y:S02]  /*3550*/  SHF.L.W.U32.HI R11, R60, 0xd, R39 ;  /* 0x0000000d3c0b7819 */ /* 0x000fe40000010e27 */
[--C-:B------:R-:W-:Y:S02]  /*3560*/  SHF.L.W.U32.HI R54, R39, 0x3, R60.reuse ;  /* 0x0000000327367819 */ /* 0x100fe40000010e3c */
[----:B------:R-:W-:Y:S01]  /*3570*/  SHF.R.U32.HI R60, RZ, 0x6, R60 ;  /* 0x00000006ff3c7819 */ /* 0x000fe2000001163c */
[----:B------:R-:W5:Y:S01]  /*3580*/  LDL.64 R38, [R67+0x28] ;  /* 0x0000280043267983 */ /* 0x000f620000100a00 */
[----:B------:R-:W-:-:S02]  /*3590*/  SHF.R.U64 R57, R62, 0x6, R63 ;  /* 0x000000063e397819 */ /* 0x000fc4000000123f */
[----:B------:R-:W-:Y:S02]  /*35a0*/  SHF.L.W.U32.HI R35, R62, 0xd, R63 ;  /* 0x0000000d3e237819 */ /* 0x000fe40000010e3f */
[----:B------:R-:W-:Y:S02]  /*35b0*/  SHF.L.W.U32.HI R58, R63, 0x3, R62 ;  /* 0x000000033f3a7819 */ /* 0x000fe40000010e3e */
[----:B------:R-:W-:Y:S02]  /*35c0*/  LOP3.LUT R23, R59, R23, R56, 0x96, !PT ;  /* 0x000000173b177212 */ /* 0x000fe400078e9638 */
[----:B------:R-:W-:Y:S02]  /*35d0*/  LOP3.LUT R60, R60, R11, R54, 0x96, !PT ;  /* 0x0000000b3c3c7212 */ /* 0x000fe400078e9636 */
[----:B------:R-:W-:Y:S02]  /*35e0*/  LOP3.LUT R57, R57, R35, R58, 0x96, !PT ;  /* 0x0000002339397212 */ /* 0x000fe400078e963a */
[----:B------:R-:W-:-:S02]  /*35f0*/  SHF.L.W.U32.HI R35, R63, 0xd, R62 ;  /* 0x0000000d3f237819 */ /* 0x000fc40000010e3e */
[--C-:B------:R-:W-:Y:S02]  /*3600*/  SHF.L.W.U32.HI R54, R62, 0x3, R63.reuse ;  /* 0x000000033e367819 */ /* 0x100fe40000010e3f */
[----:B------:R-:W-:-:S04]  /*3610*/  SHF.R.U32.HI R56, RZ, 0x6, R63 ;  /* 0x00000006ff387819 */ /* 0x000fc8000001163f */
[----:B------:R-:W-:Y:S02]  /*3620*/  LOP3.LUT R35, R56, R35, R54, 0x96, !PT ;  /* 0x0000002338237212 */ /* 0x000fe400078e9636 */
[----:B--2---:R-:W-:Y:S02]  /*3630*/  IADD3 R59, P0, P1, R32, R23, R14 ;  /* 0x00000017203b7210 */ /* 0x004fe4000791e00e */
[C-C-:B---3--:R-:W-:Y:S02]  /*3640*/  SHF.L.W.U32.HI R14, R30.reuse, 0x1f, R31.reuse ;  /* 0x0000001f1e0e7819 */ /* 0x148fe40000010e1f */
[C-C-:B------:R-:W-:Y:S02]  /*3650*/  SHF.L.W.U32.HI R23, R30.reuse, 0x18, R31.reuse ;  /* 0x000000181e177819 */ /* 0x140fe40000010e1f */
[----:B------:R-:W-:Y:S02]  /*3660*/  SHF.R.U64 R58, R30, 0x7, R31 ;  /* 0x000000071e3a7819 */ /* 0x000fe4000000121f */
[----:B------:R-:W-:-:S02]  /*3670*/  SHF.L.W.U32.HI R11, R31, 0x1f, R30 ;  /* 0x0000001f1f0b7819 */ /* 0x000fc40000010e1e */
[----:B------:R-:W-:Y:S02]  /*3680*/  SHF.L.W.U32.HI R32, R31, 0x18, R30 ;  /* 0x000000181f207819 */ /* 0x000fe40000010e1e */
[----:B------:R-:W-:Y:S02]  /*3690*/  SHF.R.U32.HI R61, RZ, 0x7, R31 ;  /* 0x00000007ff3d7819 */ /* 0x000fe4000001161f */
[----:B------:R-:W-:Y:S02]  /*36a0*/  IADD3.X R60, PT, PT, R33, R60, R15, P0, P1 ;  /* 0x0000003c213c7210 */ /* 0x000fe400007e240f */
[----:B------:R-:W-:Y:S02]  /*36b0*/  LOP3.LUT R56, R58, R14, R23, 0x96, !PT ;  /* 0x0000000e3a387212 */ /* 0x000fe400078e9617 */
[C-C-:B----4-:R-:W-:Y:S01]  /*36c0*/  SHF.L.W.U32.HI R23, R50.reuse, 0x1f, R51.reuse ;  /* 0x0000001f32177819 */ /* 0x150fe20000010e33 */
[----:B------:R-:W2:Y:S01]  /*36d0*/  LDL.64 R14, [R67+-0x10] ;  /* 0xfffff000430e7983 */ /* 0x000ea20000100a00 */
[----:B------:R-:W-:-:S02]  /*36e0*/  SHF.L.W.U32.HI R54, R50, 0x18, R51 ;  /* 0x0000001832367819 */ /* 0x000fc40000010e33 */
[--C-:B------:R-:W-:Y:S02]  /*36f0*/  SHF.R.U64 R33, R50, 0x7, R51.reuse ;  /* 0x0000000732217819 */ /* 0x100fe40000001233 */
[----:B------:R-:W-:Y:S02]  /*3700*/  LOP3.LUT R61, R61, R11, R32, 0x96, !PT ;  /* 0x0000000b3d3d7212 */ /* 0x000fe400078e9620 */
[----:B-----5:R-:W-:Y:S02]  /*3710*/  IADD3 R58, P1, P2, R30, R57, R40 ;  /* 0x000000391e3a7210 */ /* 0x020fe40007a3e028 */
[C-C-:B------:R-:W-:Y:S02]  /*3720*/  SHF.L.W.U32.HI R11, R51.reuse, 0x1f, R50.reuse ;  /* 0x0000001f330b7819 */ /* 0x140fe40000010e32 */
[----:B------:R-:W-:Y:S02]  /*3730*/  SHF.L.W.U32.HI R32, R51, 0x18, R50 ;  /* 0x0000001833207819 */ /* 0x000fe40000010e32 */
[----:B------:R-:W-:-:S02]  /*3740*/  SHF.R.U32.HI R30, RZ, 0x7, R51 ;  /* 0x00000007ff1e7819 */ /* 0x000fc40000011633 */
[----:B------:R-:W-:Y:S02]  /*3750*/  LOP3.LUT R23, R33, R23, R54, 0x96, !PT ;  /* 0x0000001721177212 */ /* 0x000fe400078e9636 */
[----:B------:R-:W-:Y:S02]  /*3760*/  IADD3 R56, P0, PT, R59, R56, RZ ;  /* 0x000000383b387210 */ /* 0x000fe40007f1e0ff */
[----:B------:R-:W-:Y:S02]  /*3770*/  IADD3.X R59, PT, PT, R31, R35, R41, P1, P2 ;  /* 0x000000231f3b7210 */ /* 0x000fe40000fe4429 */
[----:B------:R-:W-:Y:S01]  /*3780*/  LOP3.LUT R32, R30, R11, R32, 0x96, !PT ;  /* 0x0000000b1e207212 */ /* 0x000fe200078e9620 */
[----:B------:R-:W3:Y:S01]  /*3790*/  LDL.64 R40, [R67+0x30] ;  /* 0x0000300043287983 */ /* 0x000ee20000100a00 */
[----:B------:R-:W-:Y:S01]  /*37a0*/  IADD3 R58, P1, PT, R58, R23, RZ ;  /* 0x000000173a3a7210 */ /* 0x000fe20007f3e0ff */
[----:B------:R-:W-:-:S04]  /*37b0*/  IMAD.X R57, R60, 0x1, R61, P0 ;  /* 0x000000013c397824 */ /* 0x000fc800000e063d */
[----:B------:R-:W-:Y:S02]  /*37c0*/  IMAD.X R59, R59, 0x1, R32, P1 ;  /* 0x000000013b3b7824 */ /* 0x000fe400008e0620 */
[----:B------:R-:W4:Y:S04]  /*37d0*/  LDL.64 R32, [R67+-0x8] ;  /* 0xfffff80043207983 */ /* 0x000f280000100a00 */
[----:B------:R0:W-:Y:S04]  /*37e0*/  STL.128 [R67+0x38], R56 ;  /* 0x0000383843007387 */ /* 0x0001e80000100c00 */
[----:B------:R-:W5:Y:S01]  /*37f0*/  LDL.64 R30, [R67+0x38] ;  /* 0x00003800431e7983 */ /* 0x000f620000100a00 */
[----:B------:R-:W-:-:S02]  /*3800*/  SHF.L.W.U32.HI R23, R56, 0xd, R57 ;  /* 0x0000000d38177819 */ /* 0x000fc40000010e39 */
[----:B------:R-:W-:Y:S02]  /*3810*/  SHF.L.W.U32.HI R60, R57, 0x3, R56 ;  /* 0x00000003393c7819 */ /* 0x000fe40000010e38 */
[----:B------:R-:W-:Y:S02]  /*3820*/  SHF.R.U64 R63, R56, 0x6, R57 ;  /* 0x00000006383f7819 */ /* 0x000fe40000001239 */
[C-C-:B------:R-:W-:Y:S02]  /*3830*/  SHF.L.W.U32.HI R35, R58.reuse, 0xd, R59.reuse ;  /* 0x0000000d3a237819 */ /* 0x140fe40000010e3b */
[----:B------:R-:W-:Y:S02]  /*3840*/  SHF.L.W.U32.HI R62, R59, 0x3, R58 ;  /* 0x000000033b3e7819 */ /* 0x000fe40000010e3a */
[----:B------:R-:W-:Y:S02]  /*3850*/  SHF.R.U64 R61, R58, 0x6, R59 ;  /* 0x000000063a3d7819 */ /* 0x000fe4000000123b */
[----:B------:R-:W-:-:S02]  /*3860*/  SHF.L.W.U32.HI R11, R57, 0xd, R56 ;  /* 0x0000000d390b7819 */ /* 0x000fc40000010e38 */
[--C-:B------:R-:W-:Y:S02]  /*3870*/  SHF.L.W.U32.HI R54, R56, 0x3, R57.reuse ;  /* 0x0000000338367819 */ /* 0x100fe40000010e39 */
[----:B------:R-:W-:Y:S02]  /*3880*/  SHF.R.U32.HI R65, RZ, 0x6, R57 ;  /* 0x00000006ff417819 */ /* 0x000fe40000011639 */
[----:B------:R-:W-:Y:S02]  /*3890*/  LOP3.LUT R63, R63, R23, R60, 0x96, !PT ;  /* 0x000000173f3f7212 */ /* 0x000fe400078e963c */
[----:B0-----:R-:W-:Y:S02]  /*38a0*/  LOP3.LUT R57, R61, R35, R62, 0x96, !PT ;  /* 0x000000233d397212 */ /* 0x001fe400078e963e */
[----:B------:R-:W-:Y:S02]  /*38b0*/  SHF.L.W.U32.HI R35, R59, 0xd, R58 ;  /* 0x0000000d3b237819 */ /* 0x000fe40000010e3a */
[----:B------:R-:W-:-:S02]  /*38c0*/  SHF.L.W.U32.HI R56, R58, 0x3, R59 ;  /* 0x000000033a387819 */ /* 0x000fc40000010e3b */
[----:B------:R-:W-:Y:S02]  /*38d0*/  LOP3.LUT R65, R65, R11, R54, 0x96, !PT ;  /* 0x0000000b41417212 */ /* 0x000fe400078e9636 */
[----:B------:R-:W-:Y:S02]  /*38e0*/  SHF.R.U32.HI R59, RZ, 0x6, R59 ;  /* 0x00000006ff3b7819 */ /* 0x000fe4000001163b */
[----:B------:R-:W-:Y:S02]  /*38f0*/  IADD3 R58, P0, P1, R50, R63, R52 ;  /* 0x0000003f323a7210 */ /* 0x000fe4000791e034 */
[C-C-:B------:R-:W-:Y:S02]  /*3900*/  SHF.L.W.U32.HI R23, R46.reuse, 0x1f, R47.reuse ;  /* 0x0000001f2e177819 */ /* 0x140fe40000010e2f */
[C-C-:B------:R-:W-:Y:S02]  /*3910*/  SHF.L.W.U32.HI R54, R46.reuse, 0x18, R47.reuse ;  /* 0x000000182e367819 */ /* 0x140fe40000010e2f */
[----:B------:R-:W-:-:S02]  /*3920*/  SHF.R.U64 R60, R46, 0x7, R47 ;  /* 0x000000072e3c7819 */ /* 0x000fc4000000122f */
[C-C-:B------:R-:W-:Y:S02]  /*3930*/  SHF.L.W.U32.HI R11, R47.reuse, 0x1f, R46.reuse ;  /* 0x0000001f2f0b7819 */ /* 0x140fe40000010e2e */
[----:B------:R-:W-:Y:S02]  /*3940*/  SHF.L.W.U32.HI R50, R47, 0x18, R46 ;  /* 0x000000182f327819 */ /* 0x000fe40000010e2e */
[----:B------:R-:W-:Y:S02]  /*3950*/  SHF.R.U32.HI R52, RZ, 0x7, R47 ;  /* 0x00000007ff347819 */ /* 0x000fe4000001162f */
[----:B------:R-:W-:Y:S02]  /*3960*/  LOP3.LUT R59, R59, R35, R56, 0x96, !PT ;  /* 0x000000233b3b7212 */ /* 0x000fe400078e9638 */
[----:B------:R-:W-:Y:S02]  /*3970*/  IADD3.X R61, PT, PT, R51, R65, R53, P0, P1 ;  /* 0x00000041333d7210 */ /* 0x000fe400007e2435 */
[----:B------:R-:W-:-:S02]  /*3980*/  LOP3.LUT R53, R60, R23, R54, 0x96, !PT ;  /* 0x000000173c357212 */ /* 0x000fc400078e9636 */
[----:B------:R-:W-:Y:S02]  /*3990*/  LOP3.LUT R56, R52, R11, R50, 0x96, !PT ;  /* 0x0000000b34387212 */ /* 0x000fe400078e9632 */
[C-C-:B------:R-:W-:Y:S02]  /*39a0*/  SHF.L.W.U32.HI R23, R42.reuse, 0x1f, R43.reuse ;  /* 0x0000001f2a177819 */ /* 0x140fe40000010e2b */
[C-C-:B------:R-:W-:Y:S02]  /*39b0*/  SHF.L.W.U32.HI R52, R42.reuse, 0x18, R43.reuse ;  /* 0x000000182a347819 */ /* 0x140fe40000010e2b */
[----:B------:R-:W-:Y:S02]  /*39c0*/  SHF.R.U64 R51, R42, 0x7, R43 ;  /* 0x000000072a337819 */ /* 0x000fe4000000122b */
[----:B------:R-:W-:Y:S02]  /*39d0*/  IADD3 R35, P1, P2, R46, R57, R48 ;  /* 0x000000392e237210 */ /* 0x000fe40007a3e030 */
[----:B------:R-:W-:-:S02]  /*39e0*/  SHF.L.W.U32.HI R11, R43, 0x1f, R42 ;  /* 0x0000001f2b0b7819 */ /* 0x000fc40000010e2a */
[----:B------:R-:W-:Y:S02]  /*39f0*/  SHF.L.W.U32.HI R50, R43, 0x18, R42 ;  /* 0x000000182b327819 */ /* 0x000fe40000010e2a */
[----:B------:R-:W-:Y:S02]  /*3a00*/  SHF.R.U32.HI R46, RZ, 0x7, R43 ;  /* 0x00000007ff2e7819 */ /* 0x000fe4000001162b */
[----:B------:R-:W-:Y:S02]  /*3a10*/  LOP3.LUT R52, R51, R23, R52, 0x96, !PT ;  /* 0x0000001733347212 */ /* 0x000fe400078e9634 */
[----:B------:R-:W-:Y:S02]  /*3a20*/  IADD3 R54, P0, PT, R58, R53, RZ ;  /* 0x000000353a367210 */ /* 0x000fe40007f1e0ff */
[----:B------:R-:W-:Y:S02]  /*3a30*/  IADD3.X R59, PT, PT, R47, R59, R49, P1, P2 ;  /* 0x0000003b2f3b7210 */ /* 0x000fe40000fe4431 */
[----:B------:R-:W-:-:S02]  /*3a40*/  LOP3.LUT R50, R46, R11, R50, 0x96, !PT ;  /* 0x0000000b2e327212 */ /* 0x000fc400078e9632 */
[----:B------:R-:W-:Y:S01]  /*3a50*/  IADD3 R52, P1, PT, R35, R52, RZ ;  /* 0x0000003423347210 */ /* 0x000fe20007f3e0ff */
[----:B------:R-:W-:-:S04]  /*3a60*/  IMAD.X R61, R61, 0x1, R56, P0 ;  /* 0x000000013d3d7824 */ /* 0x000fc800000e0638 */
[----:B------:R-:W-:Y:S01]  /*3a70*/  IMAD.X R59, R59, 0x1, R50, P1 ;  /* 0x000000013b3b7824 */ /* 0x000fe200008e0632 */
[C-C-:B------:R-:W-:Y:S02]  /*3a80*/  SHF.L.W.U32.HI R23, R54.reuse, 0xd, R61.reuse ;  /* 0x0000000d36177819 */ /* 0x140fe40000010e3d */
[C-C-:B------:R-:W-:Y:S02]  /*3a90*/  SHF.L.W.U32.HI R48, R61.reuse, 0x3, R54.reuse ;  /* 0x000000033d307819 */ /* 0x140fe40000010e36 */
[C-C-:B------:R-:W-:Y:S02]  /*3aa0*/  SHF.R.U64 R53, R54.reuse, 0x6, R61.reuse ;  /* 0x0000000636357819 */ /* 0x140fe4000000123d */
[----:B------:R-:W-:Y:S02]  /*3ab0*/  SHF.L.W.U32.HI R11, R61, 0xd, R54 ;  /* 0x0000000d3d0b7819 */ /* 0x000fe40000010e36 */
[--C-:B------:R-:W-:Y:S02]  /*3ac0*/  SHF.L.W.U32.HI R46, R54, 0x3, R61.reuse ;  /* 0x00000003362e7819 */ /* 0x100fe40000010e3d */
[----:B------:R-:W-:-:S02]  /*3ad0*/  SHF.R.U32.HI R57, RZ, 0x6, R61 ;  /* 0x00000006ff397819 */ /* 0x000fc4000001163d */
[C-C-:B------:R-:W-:Y:S02]  /*3ae0*/  SHF.L.W.U32.HI R35, R52.reuse, 0xd, R59.reuse ;  /* 0x0000000d34237819 */ /* 0x140fe40000010e3b */
[----:B------:R-:W-:Y:S02]  /*3af0*/  SHF.L.W.U32.HI R50, R59, 0x3, R52 ;  /* 0x000000033b327819 */ /* 0x000fe40000010e34 */
[----:B------:R-:W-:Y:S02]  /*3b00*/  SHF.R.U64 R47, R52, 0x6, R59 ;  /* 0x00000006342f7819 */ /* 0x000fe4000000123b */
[----:B------:R-:W-:Y:S02]  /*3b10*/  LOP3.LUT R53, R53, R23, R48, 0x96, !PT ;  /* 0x0000001735357212 */ /* 0x000fe400078e9630 */
[----:B------:R-:W-:Y:S02]  /*3b20*/  LOP3.LUT R57, R57, R11, R46, 0x96, !PT ;  /* 0x0000000b39397212 */ /* 0x000fe400078e962e */
[----:B------:R-:W-:-:S02]  /*3b30*/  LOP3.LUT R47, R47, R35, R50, 0x96, !PT ;  /* 0x000000232f2f7212 */ /* 0x000fc400078e9632 */
[C-C-:B------:R-:W-:Y:S02]  /*3b40*/  SHF.L.W.U32.HI R23, R36.reuse, 0x1f, R37.reuse ;  /* 0x0000001f24177819 */ /* 0x140fe40000010e25 */
[C-C-:B------:R-:W-:Y:S02]  /*3b50*/  SHF.L.W.U32.HI R46, R36.reuse, 0x18, R37.reuse ;  /* 0x00000018242e7819 */ /* 0x140fe40000010e25 */
[----:B------:R-:W-:Y:S02]  /*3b60*/  SHF.R.U64 R51, R36, 0x7, R37 ;  /* 0x0000000724337819 */ /* 0x000fe40000001225 */
[----:B------:R-:W-:Y:S02]  /*3b70*/  IADD3 R50, P0, P1, R42, R53, R44 ;  /* 0x000000352a327210 */ /* 0x000fe4000791e02c */
[C-C-:B------:R-:W-:Y:S02]  /*3b80*/  SHF.L.W.U32.HI R11, R37.reuse, 0x1f, R36.reuse ;  /* 0x0000001f250b7819 */ /* 0x140fe40000010e24 */
[----:B------:R-:W-:-:S02]  /*3b90*/  SHF.L.W.U32.HI R42, R37, 0x18, R36 ;  /* 0x00000018252a7819 */ /* 0x000fc40000010e24 */
[----:B------:R-:W-:Y:S02]  /*3ba0*/  SHF.R.U32.HI R44, RZ, 0x7, R37 ;  /* 0x00000007ff2c7819 */ /* 0x000fe40000011625 */
[----:B------:R-:W-:Y:S02]  /*3bb0*/  SHF.L.W.U32.HI R35, R59, 0xd, R52 ;  /* 0x0000000d3b237819 */ /* 0x000fe40000010e34 */
[--C-:B------:R-:W-:Y:S02]  /*3bc0*/  SHF.L.W.U32.HI R48, R52, 0x3, R59.reuse ;  /* 0x0000000334307819 */ /* 0x100fe40000010e3b */
[----:B------:R-:W-:Y:S02]  /*3bd0*/  SHF.R.U32.HI R49, RZ, 0x6, R59 ;  /* 0x00000006ff317819 */ /* 0x000fe4000001163b */
[----:B------:R-:W-:Y:S02]  /*3be0*/  LOP3.LUT R51, R51, R23, R46, 0x96, !PT ;  /* 0x0000001733337212 */ /* 0x000fe400078e962e */
[----:B------:R-:W-:-:S02]  /*3bf0*/  IADD3.X R45, PT, PT, R43, R57, R45, P0, P1 ;  /* 0x000000392b2d7210 */ /* 0x000fc400007e242d */
[----:B------:R-:W-:Y:S02]  /*3c00*/  LOP3.LUT R46, R44, R11, R42, 0x96, !PT ;  /* 0x0000000b2c2e7212 */ /* 0x000fe400078e962a */
[C-C-:B------:R-:W-:Y:S02]  /*3c10*/  SHF.L.W.U32.HI R23, R12.reuse, 0x1f, R13.reuse ;  /* 0x0000001f0c177819 */ /* 0x140fe40000010e0d */
[C-C-:B------:R-:W-:Y:S02]  /*3c20*/  SHF.L.W.U32.HI R44, R12.reuse, 0x18, R13.reuse ;  /* 0x000000180c2c7819 */ /* 0x140fe40000010e0d */
[----:B------:R-:W-:Y:S02]  /*3c30*/  SHF.R.U64 R43, R12, 0x7, R13 ;  /* 0x000000070c2b7819 */ /* 0x000fe4000000120d */
[----:B------:R-:W-:Y:S02]  /*3c40*/  LOP3.LUT R49, R49, R35, R48, 0x96, !PT ;  /* 0x0000002331317212 */ /* 0x000fe400078e9630 */
[----:B------:R-:W-:-:S02]  /*3c50*/  IADD3 R35, P1, P2, R36, R47, R38 ;  /* 0x0000002f24237210 */ /* 0x000fc40007a3e026 */
[C-C-:B------:R-:W-:Y:S02]  /*3c60*/  SHF.L.W.U32.HI R11, R13.reuse, 0x1f, R12.reuse ;  /* 0x0000001f0d0b7819 */ /* 0x140fe40000010e0c */
[----:B------:R-:W-:Y:S02]  /*3c70*/  SHF.L.W.U32.HI R42, R13, 0x18, R12 ;  /* 0x000000180d2a7819 */ /* 0x000fe40000010e0c */
[----:B------:R-:W-:Y:S02]  /*3c80*/  SHF.R.U32.HI R38, RZ, 0x7, R13 ;  /* 0x00000007ff267819 */ /* 0x000fe4000001160d */
[----:B------:R-:W-:Y:S02]  /*3c90*/  LOP3.LUT R36, R43, R23, R44, 0x96, !PT ;  /* 0x000000172b247212 */ /* 0x000fe400078e962c */
[----:B------:R-:W-:Y:S02]  /*3ca0*/  IADD3 R43, P0, PT, R50, R51, RZ ;  /* 0x00000033322b7210 */ /* 0x000fe40007f1e0ff */
[----:B------:R-:W-:-:S02]  /*3cb0*/  IADD3.X R44, PT, PT, R37, R49, R39, P1, P2 ;  /* 0x00000031252c7210 */ /* 0x000fc40000fe4427 */
[----:B------:R-:W-:Y:S02]  /*3cc0*/  LOP3.LUT R11, R38, R11, R42, 0x96, !PT ;  /* 0x0000000b260b7212 */ /* 0x000fe400078e962a */
[----:B------:R-:W-:Y:S01]  /*3cd0*/  IADD3 R37, P1, PT, R35, R36, RZ ;  /* 0x0000002423257210 */ /* 0x000fe20007f3e0ff */
[----:B------:R-:W-:-:S04]  /*3ce0*/  IMAD.X R46, R45, 0x1, R46, P0 ;  /* 0x000000012d2e7824 */ /* 0x000fc800000e062e */
[----:B------:R-:W-:Y:S01]  /*3cf0*/  IMAD.X R44, R44, 0x1, R11, P1 ;  /* 0x000000012c2c7824 */ /* 0x000fe200008e060b */
[C-C-:B------:R-:W-:Y:S02]  /*3d00*/  SHF.L.W.U32.HI R23, R43.reuse, 0xd, R46.reuse ;  /* 0x0000000d2b177819 */ /* 0x140fe40000010e2e */
[----:B------:R-:W-:Y:S02]  /*3d10*/  SHF.L.W.U32.HI R38, R46, 0x3, R43 ;  /* 0x000000032e267819 */ /* 0x000fe40000010e2b */
[----:B------:R-:W-:Y:S02]  /*3d20*/  SHF.R.U64 R49, R43, 0x6, R46 ;  /* 0x000000062b317819 */ /* 0x000fe4000000122e */
[C-C-:B------:R-:W-:Y:S02]  /*3d30*/  SHF.L.W.U32.HI R35, R37.reuse, 0xd, R44.reuse ;  /* 0x0000000d25237819 */ /* 0x140fe40000010e2c */
[----:B------:R-:W-:Y:S02]  /*3d40*/  SHF.L.W.U32.HI R42, R44, 0x3, R37 ;  /* 0x000000032c2a7819 */ /* 0x000fe40000010e25 */
[----:B------:R-:W-:-:S02]  /*3d50*/  SHF.R.U64 R39, R37, 0x6, R44 ;  /* 0x0000000625277819 */ /* 0x000fc4000000122c */
[----:B------:R-:W-:Y:S02]  /*3d60*/  SHF.L.W.U32.HI R11, R46, 0xd, R43 ;  /* 0x0000000d2e0b7819 */ /* 0x000fe40000010e2b */
[--C-:B------:R-:W-:Y:S02]  /*3d70*/  SHF.L.W.U32.HI R36, R43, 0x3, R46.reuse ;  /* 0x000000032b247819 */ /* 0x100fe40000010e2e */
[----:B------:R-:W-:Y:S02]  /*3d80*/  SHF.R.U32.HI R51, RZ, 0x6, R46 ;  /* 0x00000006ff337819 */ /* 0x000fe4000001162e */
[----:B------:R-:W-:Y:S02]  /*3d90*/  LOP3.LUT R49, R49, R23, R38, 0x96, !PT ;  /* 0x0000001731317212 */ /* 0x000fe400078e9626 */
[----:B------:R-:W-:Y:S02]  /*3da0*/  LOP3.LUT R39, R39, R35, R42, 0x96, !PT ;  /* 0x0000002327277212 */ /* 0x000fe400078e962a */
[----:B------:R-:W-:-:S02]  /*3db0*/  LOP3.LUT R51, R51, R11, R36, 0x96, !PT ;  /* 0x0000000b33337212 */ /* 0x000fc400078e9624 */
[----:B------:R-:W-:Y:S02]  /*3dc0*/  SHF.L.W.U32.HI R35, R44, 0xd, R37 ;  /* 0x0000000d2c237819 */ /* 0x000fe40000010e25 */
[--C-:B------:R-:W-:Y:S02]  /*3dd0*/  SHF.L.W.U32.HI R38, R37, 0x3, R44.reuse ;  /* 0x0000000325267819 */ /* 0x100fe40000010e2c */
[----:B------:R-:W-:-:S04]  /*3de0*/  SHF.R.U32.HI R45, RZ, 0x6, R44 ;  /* 0x00000006ff2d7819 */ /* 0x000fc8000001162c */
[----:B------:R-:W-:Y:S01]  /*3df0*/  LOP3.LUT R45, R45, R35, R38, 0x96, !PT ;  /* 0x000000232d2d7212 */ /* 0x000fe200078e9626 */
[----:B------:R-:W-:Y:S01]  /*3e00*/  VIADD R9, R9, 0x8 ;  /* 0x0000000809097836 */ /* 0x000fe20000000000 */
[C-C-:B--2---:R-:W-:Y:S02]  /*3e10*/  SHF.L.W.U32.HI R23, R14.reuse, 0x1f, R15.reuse ;  /* 0x0000001f0e177819 */ /* 0x144fe40000010e0f */
[C-C-:B------:R-:W-:Y:S02]  /*3e20*/  SHF.L.W.U32.HI R36, R14.reuse, 0x18, R15.reuse ;  /* 0x000000180e247819 */ /* 0x140fe40000010e0f */
[--C-:B------:R-:W-:Y:S02]  /*3e30*/  SHF.R.U64 R47, R14, 0x7, R15.reuse ;  /* 0x000000070e2f7819 */ /* 0x100fe4000000120f */
[----:B------:R-:W-:Y:S02]  /*3e40*/  SHF.L.W.U32.HI R11, R15, 0x1f, R14 ;  /* 0x0000001f0f0b7819 */ /* 0x000fe40000010e0e */
[----:B------:R-:W-:-:S02]  /*3e50*/  SHF.R.U32.HI R42, RZ, 0x7, R15 ;  /* 0x00000007ff2a7819 */ /* 0x000fc4000001160f */
[----:B------:R-:W-:Y:S02]  /*3e60*/  LOP3.LUT R47, R47, R23, R36, 0x96, !PT ;  /* 0x000000172f2f7212 */ /* 0x000fe400078e9624 */
[----:B---3--:R-:W-:Y:S02]  /*3e70*/  IADD3 R40, P0, P1, R12, R49, R40 ;  /* 0x000000310c287210 */ /* 0x008fe4000791e028 */
[----:B------:R-:W-:Y:S02]  /*3e80*/  SHF.L.W.U32.HI R12, R15, 0x18, R14 ;  /* 0x000000180f0c7819 */ /* 0x000fe40000010e0e */
[----:B------:R-:W-:Y:S02]  /*3e90*/  IADD3.X R41, PT, PT, R13, R51, R41, P0, P1 ;  /* 0x000000330d297210 */ /* 0x000fe400007e2429 */
[----:B------:R-:W-:Y:S02]  /*3ea0*/  LOP3.LUT R38, R42, R11, R12, 0x96, !PT ;  /* 0x0000000b2a267212 */ /* 0x000fe400078e960c */
[----:B----4-:R-:W-:-:S02]  /*3eb0*/  SHF.L.W.U32.HI R12, R32, 0x1f, R33 ;  /* 0x0000001f200c7819 */ /* 0x010fc40000010e21 */
[C-C-:B------:R-:W-:Y:S02]  /*3ec0*/  SHF.L.W.U32.HI R13, R32.reuse, 0x18, R33.reuse ;  /* 0x00000018200d7819 */ /* 0x140fe40000010e21 */
[----:B------:R-:W-:Y:S02]  /*3ed0*/  SHF.R.U64 R23, R32, 0x7, R33 ;  /* 0x0000000720177819 */ /* 0x000fe40000001221 */
[----:B-----5:R-:W-:Y:S02]  /*3ee0*/  IADD3 R14, P1, P2, R14, R39, R30 ;  /* 0x000000270e0e7210 */ /* 0x020fe40007a3e01e */
[----:B------:R-:W-:Y:S02]  /*3ef0*/  LOP3.LUT R13, R23, R12, R13, 0x96, !PT ;  /* 0x0000000c170d7212 */ /* 0x000fe400078e960d */
[----:B------:R-:W-:Y:S02]  /*3f00*/  IADD3 R39, P0, PT, R40, R47, RZ ;  /* 0x0000002f28277210 */ /* 0x000fe40007f1e0ff */
[----:B------:R-:W-:Y:S01]  /*3f10*/  IADD3.X R30, PT, PT, R15, R45, R31, P1, P2 ;  /* 0x0000002d0f1e7210 */ /* 0x000fe20000fe441f */
[----:B------:R-:W-:Y:S01]  /*3f20*/  IMAD.MOV.U32 R12, RZ, RZ, R54 ;  /* 0x000000ffff0c7224 */ /* 0x000fe200078e0036 */
[C-C-:B------:R-:W-:Y:S01]  /*3f30*/  SHF.L.W.U32.HI R11, R33.reuse, 0x1f, R32.reuse ;  /* 0x0000001f210b7819 */ /* 0x140fe20000010e20 */
[----:B------:R-:W-:Y:S01]  /*3f40*/  IMAD.MOV.U32 R15, RZ, RZ, R59 ;  /* 0x000000ffff0f7224 */ /* 0x000fe200078e003b */
[----:B------:R-:W-:-:S02]  /*3f50*/  SHF.L.W.U32.HI R36, R33, 0x18, R32 ;  /* 0x0000001821247819 */ /* 0x000fc40000010e20 */
[----:B------:R-:W-:Y:S02]  /*3f60*/  SHF.R.U32.HI R35, RZ, 0x7, R33 ;  /* 0x00000007ff237819 */ /* 0x000fe40000011621 */
[----:B------:R-:W-:Y:S01]  /*3f70*/  IADD3 R62, P1, PT, R14, R13, RZ ;  /* 0x0000000d0e3e7210 */ /* 0x000fe20007f3e0ff */
[----:B------:R-:W-:Y:S02]  /*3f80*/  IMAD.MOV.U32 R13, RZ, RZ, R61 ;  /* 0x000000ffff0d7224 */ /* 0x000fe400078e003d */
[----:B------:R-:W-:Y:S01]  /*3f90*/  IMAD.MOV.U32 R14, RZ, RZ, R52 ;  /* 0x000000ffff0e7224 */ /* 0x000fe200078e0034 */
[----:B------:R-:W-:Y:S01]  /*3fa0*/  LOP3.LUT R11, R35, R11, R36, 0x96, !PT ;  /* 0x0000000b230b7212 */ /* 0x000fe200078e9624 */
[----:B------:R-:W-:Y:S01]  /*3fb0*/  IMAD.X R60, R41, 0x1, R38, P0 ;  /* 0x00000001293c7824 */ /* 0x000fe200000e0626 */
[----:B------:R-:W-:Y:S02]  /*3fc0*/  ISETP.NE.AND P0, PT, R9, 0x40, PT ;  /* 0x000000400900780c */ /* 0x000fe40003f05270 */
[----:B------:R0:W-:Y:S01]  /*3fd0*/  STL.128 [R67+0x48], R12 ;  /* 0x0000480c43007387 */ /* 0x0001e20000100c00 */
[----:B------:R-:W-:-:S02]  /*3fe0*/  IMAD.X R63, R30, 0x1, R11, P1 ;  /* 0x000000011e3f7824 */ /* 0x000fc400008e060b */
[----:B0-----:R-:W-:Y:S02]  /*3ff0*/  IMAD.MOV.U32 R12, RZ, RZ, R43 ;  /* 0x000000ffff0c7224 */ /* 0x001fe400078e002b */
[----:B------:R-:W-:Y:S02]  /*4000*/  IMAD.MOV.U32 R13, RZ, RZ, R46 ;  /* 0x000000ffff0d7224 */ /* 0x000fe400078e002e */
[----:B------:R-:W-:Y:S02]  /*4010*/  IMAD.MOV.U32 R14, RZ, RZ, R37 ;  /* 0x000000ffff0e7224 */ /* 0x000fe400078e0025 */
[----:B------:R-:W-:-:S05]  /*4020*/  IMAD.MOV.U32 R15, RZ, RZ, R44 ;  /* 0x000000ffff0f7224 */ /* 0x000fca00078e002c */
[----:B------:R0:W-:Y:S02]  /*4030*/  STL.128 [R67+0x58], R12 ;  /* 0x0000580c43007387 */ /* 0x0001e40000100c00 */
[----:B0-----:R-:W-:Y:S02]  /*4040*/  IMAD.MOV.U32 R12, RZ, RZ, R39 ;  /* 0x000000ffff0c7224 */ /* 0x001fe400078e0027 */
[----:B------:R-:W-:Y:S02]  /*4050*/  IMAD.MOV.U32 R13, RZ, RZ, R60 ;  /* 0x000000ffff0d7224 */ /* 0x000fe400078e003c */
[----:B------:R-:W-:Y:S02]  /*4060*/  IMAD.MOV.U32 R14, RZ, RZ, R62 ;  /* 0x000000ffff0e7224 */ /* 0x000fe400078e003e */
[----:B------:R-:W-:-:S05]  /*4070*/  IMAD.MOV.U32 R15, RZ, RZ, R63 ;  /* 0x000000ffff0f7224 */ /* 0x000fca00078e003f */
[----:B------:R0:W-:Y:S02]  /*4080*/  STL.128 [R67+0x68], R12 ;  /* 0x0000680c43007387 */ /* 0x0001e40000100c00 */
[----:B0-----:R-:W-:Y:S01]  /*4090*/  VIADD R67, R67, 0x40 ;  /* 0x0000004043437836 */ /* 0x001fe20000000000 */
[----:B------:R-:W-:Y:S06]  /*40a0*/  @P0 BRA `(.L_x_16) ;  /* 0xfffffff000f00947 */ /* 0x000fec000383ffff */
[----:B------:R-:W-:Y:S05]  /*40b0*/  BSYNC.RECONVERGENT B1 ;  /* 0x0000000000017941 */ /* 0x000fea0003800200 */
.L_x_15:
[----:B------:R-:W-:Y:S01]  /*40c0*/  BSSY.RECONVERGENT B1, `(.L_x_17) ;  /* 0x0000061000017945 */ /* 0x000fe20003800200 */
[----:B------:R-:W-:Y:S02]  /*40d0*/  IMAD.MOV.U32 R9, RZ, RZ, RZ ;  /* 0x000000ffff097224 */ /* 0x000fe400078e00ff */
[----:B------:R-:W-:Y:S02]  /*40e0*/  IMAD.MOV.U32 R56, RZ, RZ, R4 ;  /* 0x000000ffff387224 */ /* 0x000fe400078e0004 */
[----:B------:R-:W-:Y:S02]  /*40f0*/  IMAD.MOV.U32 R59, RZ, RZ, R7 ;  /* 0x000000ffff3b7224 */ /* 0x000fe400078e0007 */
[----:B------:R-:W-:Y:S02]  /*4100*/  IMAD.MOV.U32 R57, RZ, RZ, R6 ;  /* 0x000000ffff397224 */ /* 0x000fe400078e0006 */
[----:B------:R-:W-:Y:S02]  /*4110*/  IMAD.MOV.U32 R54, RZ, RZ, R5 ;  /* 0x000000ffff367224 */ /* 0x000fe400078e0005 */
[----:B------:R-:W-:-:S02]  /*4120*/  IMAD.MOV.U32 R53, RZ, RZ, R8 ;  /* 0x000000ffff357224 */ /* 0x000fc400078e0008 */
[----:B------:R-:W-:Y:S02]  /*4130*/  IMAD.MOV.U32 R52, RZ, RZ, R3 ;  /* 0x000000ffff347224 */ /* 0x000fe400078e0003 */
        /* <DEDUP_REMOVED lines=9> */
[----:B------:R-:W-:-:S07]  /*41d0*/  IMAD.MOV.U32 R44, RZ, RZ, R70 ;  /* 0x000000ffff2c7224 */ /* 0x000fce00078e0046 */
.L_x_18:
[----:B------:R-:W0:Y:S01]  /*41e0*/  LDC.64 R30, c[0x4][0x18] ;  /* 0x01000600ff1e7b82 */ /* 0x000e220000000a00 */
[----:B------:R-:W-:-:S06]  /*41f0*/  IMAD R12, R9, 0x8, R72 ;  /* 0x00000008090c7824 */ /* 0x000fcc00078e0248 */
[----:B------:R-:W2:Y:S01]  /*4200*/  LDL.128 R12, [R12] ;  /* 0x000000000c0c7983 */ /* 0x000ea20000100c00 */
[----:B0-----:R-:W-:-:S05]  /*4210*/  IMAD.WIDE.U32 R30, R9, 0x8, R30 ;  /* 0x00000008091e7825 */ /* 0x001fca00078e001e */
[----:B------:R-:W2:Y:S04]  /*4220*/  LDG.E.64.CONSTANT R32, desc[UR36][R30.64] ;  /* 0x000000241e207981 */ /* 0x000ea8000c1e9b00 */
[----:B------:R0:W3:Y:S01]  /*4230*/  LDG.E.64.CONSTANT R36, desc[UR36][R30.64+0x8] ;  /* 0x000008241e247981 */ /* 0x0000e2000c1e9b00 */
[C-C-:B------:R-:W-:Y:S02]  /*4240*/  SHF.L.W.U32.HI R11, R49.reuse, 0x12, R48.reuse ;  /* 0x00000012310b7819 */ /* 0x140fe40000010e30 */
[----:B------:R-:W-:Y:S02]  /*4250*/  SHF.L.W.U32.HI R38, R49, 0xe, R48 ;  /* 0x0000000e31267819 */ /* 0x000fe40000010e30 */
[----:B------:R-:W-:Y:S02]  /*4260*/  SHF.L.W.U32.HI R23, R48, 0x17, R49 ;  /* 0x0000001730177819 */ /* 0x000fe40000010e31 */
[----:B------:R-:W-:-:S02]  /*4270*/  LOP3.LUT R35, R43, R49, R46, 0xb8, !PT ;  /* 0x000000312b237212 */ /* 0x000fc400078eb82e */
[----:B------:R-:W-:Y:S02]  /*4280*/  LOP3.LUT R40, R23, R11, R38, 0x96, !PT ;  /* 0x0000000b17287212 */ /* 0x000fe400078e9626 */
[C-C-:B------:R-:W-:Y:S02]  /*4290*/  SHF.L.W.U32.HI R11, R48.reuse, 0x12, R49.reuse ;  /* 0x00000012300b7819 */ /* 0x140fe40000010e31 */
[----:B------:R-:W-:Y:S02]  /*42a0*/  SHF.L.W.U32.HI R38, R48, 0xe, R49 ;  /* 0x0000000e30267819 */ /* 0x000fe40000010e31 */
[----:B------:R-:W-:Y:S02]  /*42b0*/  SHF.L.W.U32.HI R23, R49, 0x17, R48 ;  /* 0x0000001731177819 */ /* 0x000fe40000010e30 */
[----:B------:R-:W-:Y:S02]  /*42c0*/  IADD3 R35, P0, P1, R35, R42, R40 ;  /* 0x0000002a23237210 */ /* 0x000fe4000791e028 */
[----:B------:R-:W-:-:S02]  /*42d0*/  LOP3.LUT R38, R23, R11, R38, 0x96, !PT ;  /* 0x0000000b17267212 */ /* 0x000fc400078e9626 */
[----:B0-----:R-:W-:-:S04]  /*42e0*/  LOP3.LUT R31, R44, R48, R47, 0xb8, !PT ;  /* 0x000000302c1f7212 */ /* 0x001fc800078eb82f */
[----:B------:R-:W-:Y:S02]  /*42f0*/  IADD3.X R31, PT, PT, R31, R45, R38, P0, P1 ;  /* 0x0000002d1f1f7210 */ /* 0x000fe400007e2426 */
[C---:B------:R-:W-:Y:S02]  /*4300*/  SHF.L.W.U32.HI R11, R56.reuse, 0x4, R59 ;  /* 0x00000004380b7819 */ /* 0x040fe40000010e3b */
[C---:B------:R-:W-:Y:S02]  /*4310*/  SHF.L.W.U32.HI R23, R59.reuse, 0x19, R56 ;  /* 0x000000193b177819 */ /* 0x040fe40000010e38 */
[----:B------:R-:W-:Y:S02]  /*4320*/  LOP3.LUT R38, R56, R57, R53, 0xe8, !PT ;  /* 0x0000003938267212 */ /* 0x000fe400078ee835 */
[----:B------:R-:W-:Y:S01]  /*4330*/  LOP3.LUT R39, R59, R54, R52, 0xe8, !PT ;  /* 0x000000363b277212 */ /* 0x000fe200078ee834 */
[----:B------:R-:W-:Y:S02]  /*4340*/  VIADD R9, R9, 0x2 ;  /* 0x0000000209097836 */ /* 0x000fe40000000000 */
[----:B------:R-:W-:Y:S01]  /*4350*/  IMAD.MOV.U32 R45, RZ, RZ, R47 ;  /* 0x000000ffff2d7224 */ /* 0x000fe200078e002f */
[----:B--2---:R-:W-:-:S04]  /*4360*/  IADD3 R35, P0, P1, R12, R35, R32 ;  /* 0x000000230c237210 */ /* 0x004fc8000791e020 */
[----:B------:R-:W-:Y:S02]  /*4370*/  IADD3.X R42, PT, PT, R13, R31, R33, P0, P1 ;  /* 0x0000001f0d2a7210 */ /* 0x000fe400007e2421 */
[----:B------:R-:W-:Y:S02]  /*4380*/  IADD3 R40, P0, PT, R50, R35, RZ ;  /* 0x0000002332287210 */ /* 0x000fe40007f1e0ff */
[----:B------:R-:W-:-:S03]  /*4390*/  SHF.L.W.U32.HI R12, R59, 0x1e, R56 ;  /* 0x0000001e3b0c7819 */ /* 0x000fc60000010e38 */
[----:B------:R-:W-:Y:S01]  /*43a0*/  IMAD.X R41, R51, 0x1, R42, P0 ;  /* 0x0000000133297824 */ /* 0x000fe200000e062a */
[----:B------:R-:W-:Y:S02]  /*43b0*/  LOP3.LUT R33, R23, R11, R12, 0x96, !PT ;  /* 0x0000000b17217212 */ /* 0x000fe400078e960c */
[----:B------:R-:W-:Y:S02]  /*43c0*/  SHF.L.W.U32.HI R11, R59, 0x4, R56 ;  /* 0x000000043b0b7819 */ /* 0x000fe40000010e38 */
[C-C-:B------:R-:W-:Y:S02]  /*43d0*/  SHF.L.W.U32.HI R12, R56.reuse, 0x1e, R59.reuse ;  /* 0x0000001e380c7819 */ /* 0x140fe40000010e3b */
[----:B------:R-:W-:Y:S02]  /*43e0*/  SHF.L.W.U32.HI R13, R56, 0x19, R59 ;  /* 0x00000019380d7819 */ /* 0x000fe40000010e3b */
[C-C-:B------:R-:W-:Y:S02]  /*43f0*/  SHF.L.W.U32.HI R23, R40.reuse, 0x12, R41.reuse ;  /* 0x0000001228177819 */ /* 0x140fe40000010e29 */
[----:B------:R-:W-:-:S02]  /*4400*/  SHF.L.W.U32.HI R30, R40, 0xe, R41 ;  /* 0x0000000e281e7819 */ /* 0x000fc40000010e29 */
[----:B------:R-:W-:Y:S02]  /*4410*/  SHF.L.W.U32.HI R31, R41, 0x17, R40 ;  /* 0x00000017291f7819 */ /* 0x000fe40000010e28 */
[----:B------:R-:W-:Y:S02]  /*4420*/  LOP3.LUT R32, R13, R11, R12, 0x96, !PT ;  /* 0x0000000b0d207212 */ /* 0x000fe400078e960c */
[----:B------:R-:W-:Y:S02]  /*4430*/  IADD3 R38, P0, P1, R35, R33, R38 ;  /* 0x0000002123267210 */ /* 0x000fe4000791e026 */
[----:B------:R-:W-:Y:S02]  /*4440*/  LOP3.LUT R30, R31, R23, R30, 0x96, !PT ;  /* 0x000000171f1e7212 */ /* 0x000fe400078e961e */
[C-C-:B------:R-:W-:Y:S02]  /*4450*/  SHF.L.W.U32.HI R11, R41.reuse, 0x12, R40.reuse ;  /* 0x00000012290b7819 */ /* 0x140fe40000010e28 */
[----:B------:R-:W-:-:S02]  /*4460*/  SHF.L.W.U32.HI R12, R41, 0xe, R40 ;  /* 0x0000000e290c7819 */ /* 0x000fc40000010e28 */
[----:B------:R-:W-:Y:S02]  /*4470*/  SHF.L.W.U32.HI R13, R40, 0x17, R41 ;  /* 0x00000017280d7819 */ /* 0x000fe40000010e29 */
[----:B------:R-:W-:Y:S02]  /*4480*/  LOP3.LUT R33, R46, R40, R49, 0xb8, !PT ;  /* 0x000000282e217212 */ /* 0x000fe400078eb831 */
[----:B------:R-:W-:Y:S02]  /*4490*/  IADD3.X R39, PT, PT, R42, R32, R39, P0, P1 ;  /* 0x000000202a277210 */ /* 0x000fe400007e2427 */
[----:B------:R-:W-:Y:S02]  /*44a0*/  LOP3.LUT R32, R13, R11, R12, 0x96, !PT ;  /* 0x0000000b0d207212 */ /* 0x000fe400078e960c */
[----:B------:R-:W-:Y:S02]  /*44b0*/  IADD3 R33, P0, P1, R33, R43, R30 ;  /* 0x0000002b21217210 */ /* 0x000fe4000791e01e */
[----:B------:R-:W-:-:S04]  /*44c0*/  LOP3.LUT R35, R47, R41, R48, 0xb8, !PT ;  /* 0x000000292f237212 */ /* 0x000fc800078eb830 */
[----:B------:R-:W-:Y:S02]  /*44d0*/  IADD3.X R35, PT, PT, R35, R44, R32, P0, P1 ;  /* 0x0000002c23237210 */ /* 0x000fe400007e2420 */
[----:B---3--:R-:W-:Y:S01]  /*44e0*/  IADD3 R14, P0, P1, R14, R33, R36 ;  /* 0x000000210e0e7210 */ /* 0x008fe2000791e024 */
[----:B------:R-:W-:-:S03]  /*44f0*/  IMAD.MOV.U32 R43, RZ, RZ, R49 ;  /* 0x000000ffff2b7224 */ /* 0x000fc600078e0031 */
[----:B------:R-:W-:Y:S02]  /*4500*/  IADD3.X R15, PT, PT, R15, R35, R37, P0, P1 ;  /* 0x000000230f0f7210 */ /* 0x000fe400007e2425 */
[----:B------:R-:W-:Y:S01]  /*4510*/  IADD3 R49, P0, PT, R53, R14, RZ ;  /* 0x0000000e35317210 */ /* 0x000fe20007f1e0ff */
[----:B------:R-:W-:Y:S01]  /*4520*/  IMAD.MOV.U32 R44, RZ, RZ, R48 ;  /* 0x000000ffff2c7224 */ /* 0x000fe200078e0030 */
[----:B------:R-:W-:-:S03]  /*4530*/  SHF.L.W.U32.HI R12, R38, 0x4, R39 ;  /* 0x00000004260c7819 */ /* 0x000fc60000010e27 */
[----:B------:R-:W-:Y:S01]  /*4540*/  IMAD.X R48, R52, 0x1, R15, P0 ;  /* 0x0000000134307824 */ /* 0x000fe200000e060f */
[----:B------:R-:W-:Y:S02]  /*4550*/  ISETP.NE.AND P0, PT, R9, 0x50, PT ;  /* 0x000000500900780c */ /* 0x000fe40003f05270 */
[C-C-:B------:R-:W-:Y:S02]  /*4560*/  SHF.L.W.U32.HI R13, R39.reuse, 0x1e, R38.reuse ;  /* 0x0000001e270d7819 */ /* 0x140fe40000010e26 */
[C-C-:B------:R-:W-:Y:S02]  /*4570*/  SHF.L.W.U32.HI R31, R39.reuse, 0x19, R38.reuse ;  /* 0x00000019271f7819 */ /* 0x140fe40000010e26 */
[----:B------:R-:W-:Y:S02]  /*4580*/  SHF.L.W.U32.HI R11, R39, 0x4, R38 ;  /* 0x00000004270b7819 */ /* 0x000fe40000010e26 */
[C-C-:B------:R-:W-:Y:S02]  /*4590*/  SHF.L.W.U32.HI R30, R38.reuse, 0x1e, R39.reuse ;  /* 0x0000001e261e7819 */ /* 0x140fe40000010e27 */
[----:B------:R-:W-:-:S02]  /*45a0*/  SHF.L.W.U32.HI R23, R38, 0x19, R39 ;  /* 0x0000001926177819 */ /* 0x000fc40000010e27 */
[----:B------:R-:W-:Y:S02]  /*45b0*/  LOP3.LUT R13, R31, R12, R13, 0x96, !PT ;  /* 0x0000000c1f0d7212 */ /* 0x000fe400078e960d */
[----:B------:R-:W-:Y:S02]  /*45c0*/  LOP3.LUT R12, R38, R56, R57, 0xe8, !PT ;  /* 0x00000038260c7212 */ /* 0x000fe400078ee839 */
[----:B------:R-:W-:Y:S01]  /*45d0*/  LOP3.LUT R30, R23, R11, R30, 0x96, !PT ;  /* 0x0000000b171e7212 */ /* 0x000fe200078e961e */
[----:B------:R-:W-:Y:S01]  /*45e0*/  IMAD.MOV.U32 R23, RZ, RZ, R56 ;  /* 0x000000ffff177224 */ /* 0x000fe200078e0038 */
[----:B------:R-:W-:Y:S01]  /*45f0*/  IADD3 R56, P1, P2, R14, R13, R12 ;  /* 0x0000000d0e387210 */ /* 0x000fe20007a3e00c */
[----:B------:R-:W-:Y:S01]  /*4600*/  IMAD.MOV.U32 R12, RZ, RZ, R59 ;  /* 0x000000ffff0c7224 */ /* 0x000fe200078e003b */
[----:B------:R-:W-:Y:S01]  /*4610*/  LOP3.LUT R11, R39, R59, R54, 0xe8, !PT ;  /* 0x0000003b270b7212 */ /* 0x000fe200078ee836 */
[----:B------:R-:W-:Y:S02]  /*4620*/  IMAD.MOV.U32 R50, RZ, RZ, R57 ;  /* 0x000000ffff327224 */ /* 0x000fe400078e0039 */
[----:B------:R-:W-:Y:S01]  /*4630*/  IMAD.MOV.U32 R42, RZ, RZ, R46 ;  /* 0x000000ffff2a7224 */ /* 0x000fe200078e002e */
[----:B------:R-:W-:Y:S01]  /*4640*/  IADD3.X R59, PT, PT, R15, R30, R11, P1, P2 ;  /* 0x0000001e0f3b7210 */ /* 0x000fe20000fe440b */
[----:B------:R-:W-:-:S02]  /*4650*/  IMAD.MOV.U32 R51, RZ, RZ, R54 ;  /* 0x000000ffff337224 */ /* 0x000fc400078e0036 */
[----:B------:R-:W-:Y:S02]  /*4660*/  IMAD.MOV.U32 R57, RZ, RZ, R38 ;  /* 0x000000ffff397224 */ /* 0x000fe400078e0026 */
[----:B------:R-:W-:Y:S02]  /*4670*/  IMAD.MOV.U32 R46, RZ, RZ, R40 ;  /* 0x000000ffff2e7224 */ /* 0x000fe400078e0028 */
[----:B------:R-:W-:Y:S02]  /*4680*/  IMAD.MOV.U32 R54, RZ, RZ, R39 ;  /* 0x000000ffff367224 */ /* 0x000fe400078e0027 */
[----:B------:R-:W-:Y:S02]  /*4690*/  IMAD.MOV.U32 R47, RZ, RZ, R41 ;  /* 0x000000ffff2f7224 */ /* 0x000fe400078e0029 */
[----:B------:R-:W-:Y:S02]  /*46a0*/  IMAD.MOV.U32 R53, RZ, RZ, R23 ;  /* 0x000000ffff357224 */ /* 0x000fe400078e0017 */
[----:B------:R-:W-:Y:S01]  /*46b0*/  IMAD.MOV.U32 R52, RZ, RZ, R12 ;  /* 0x000000ffff347224 */ /* 0x000fe200078e000c */
[----:B------:R-:W-:Y:S06]  /*46c0*/  @P0 BRA `(.L_x_18) ;  /* 0xfffffff800c40947 */ /* 0x000fec000383ffff */
[----:B------:R-:W-:Y:S05]  /*46d0*/  BSYNC.RECONVERGENT B1 ;  /* 0x0000000000017941 */ /* 0x000fea0003800200 */
.L_x_17:
[----:B------:R-:W-:Y:S01]  /*46e0*/  IADD3 R6, P5, PT, R6, R57, RZ ;  /* 0x0000003906067210 */ /* 0x000fe20007fbe0ff */
[----:B------:R-:W-:Y:S01]  /*46f0*/  VIADD R26, R26, 0xffffff80 ;  /* 0xffffff801a1a7836 */ /* 0x000fe20000000000 */
[----:B------:R-:W-:Y:S02]  /*4700*/  IADD3 R4, P0, PT, R4, R56, RZ ;  /* 0x0000003804047210 */ /* 0x000fe40007f1e0ff */
[----:B------:R-:W-:Y:S01]  /*4710*/  IADD3 R8, P6, PT, R8, R23, RZ ;  /* 0x0000001708087210 */ /* 0x000fe20007fde0ff */
[----:B------:R-:W-:Y:S01]  /*4720*/  IMAD.X R5, R5, 0x1, R54, P5 ;  /* 0x0000000105057824 */ /* 0x000fe200028e0636 */
[----:B------:R-:W-:Y:S01]  /*4730*/  ISETP.GT.U32.AND P5, PT, R26, 0x7f, PT ;  /* 0x0000007f1a00780c */ /* 0x000fe20003fa4070 */
[----:B------:R-:W-:Y:S01]  /*4740*/  IMAD.X R7, R7, 0x1, R59, P0 ;  /* 0x0000000107077824 */ /* 0x000fe200000e063b */
[----:B------:R-:W-:Y:S01]  /*4750*/  IADD3 R10, P4, PT, R10, R50, RZ ;  /* 0x000000320a0a7210 */ /* 0x000fe20007f9e0ff */
[----:B------:R-:W-:Y:S01]  /*4760*/  IMAD.X R3, R3, 0x1, R12, P6 ;  /* 0x0000000103037824 */ /* 0x000fe200030e060c */
[----:B------:R-:W-:-:S02]  /*4770*/  IADD3 R22, P3, PT, R22, R49, RZ ;  /* 0x0000003116167210 */ /* 0x000fc40007f7e0ff */
[----:B------:R-:W-:Y:S01]  /*4780*/  IADD3 R19, P2, PT, R19, R46, RZ ;  /* 0x0000002e13137210 */ /* 0x000fe20007f5e0ff */
[----:B------:R-:W-:Y:S01]  /*4790*/  IMAD.X R55, R55, 0x1, R51, P4 ;  /* 0x0000000137377824 */ /* 0x000fe200020e0633 */
[----:B------:R-:W-:Y:S01]  /*47a0*/  IADD3 R29, P1, PT, R29, R43, RZ ;  /* 0x0000002b1d1d7210 */ /* 0x000fe20007f3e0ff */
[----:B------:R-:W-:Y:S01]  /*47b0*/  IMAD.X R25, R25, 0x1, R48, P3 ;  /* 0x0000000119197824 */ /* 0x000fe200018e0630 */
[----:B------:R-:W-:Y:S01]  /*47c0*/  IADD3 R27, P0, PT, R27, R42, RZ ;  /* 0x0000002a1b1b7210 */ /* 0x000fe20007f1e0ff */
[----:B------:R-:W-:Y:S01]  /*47d0*/  IMAD.X R24, R24, 0x1, R47, P2 ;  /* 0x0000000118187824 */ /* 0x000fe200010e062f */
[----:B------:R-:W-:Y:S01]  /*47e0*/  IADD3 R9, P6, PT, R20, 0x80, RZ ;  /* 0x0000008014097810 */ /* 0x000fe20007fde0ff */
[----:B------:R-:W-:Y:S02]  /*47f0*/  IMAD.X R70, R70, 0x1, R44, P1 ;  /* 0x0000000146467824 */ /* 0x000fe400008e062c */
[----:B------:R-:W-:Y:S02]  /*4800*/  IMAD.X R78, R78, 0x1, R45, P0 ;  /* 0x000000014e4e7824 */ /* 0x000fe400000e062d */
[----:B------:R-:W-:Y:S01]  /*4810*/  IMAD.X R11, RZ, RZ, R21, P6 ;  /* 0x000000ffff0b7224 */ /* 0x000fe200030e0615 */
[----:B------:R-:W-:Y:S07]  /*4820*/  @P5 BRA `(.L_x_19) ;  /* 0xffffffd800005947 */ /* 0x000fee000383ffff */
[----:B------:R-:W-:Y:S05]  /*4830*/  BSYNC.RECONVERGENT B0 ;  /* 0x0000000000007941 */ /* 0x000fea0003800200 */
.L_x_14:
[----:B------:R-:W-:Y:S01]  /*4840*/  IMAD.MOV.U32 R12, RZ, RZ, R6 ;  /* 0x000000ffff0c7224 */ /* 0x000fe200078e0006 */
[----:B------:R-:W-:Y:S01]  /*4850*/  ISETP.NE.AND P0, PT, R26, RZ, PT ;  /* 0x000000ff1a00720c */ /* 0x000fe20003f05270 */
[----:B------:R-:W-:Y:S01]  /*4860*/  IMAD.MOV.U32 R13, RZ, RZ, R5 ;  /* 0x000000ffff0d7224 */ /* 0x000fe200078e0005 */
[----:B------:R-:W-:Y:S01]  /*4870*/  BSSY.RECONVERGENT B2, `(.L_x_20) ;  /* 0x0000093000027945 */ /* 0x000fe20003800200 */
[----:B------:R-:W-:Y:S02]  /*4880*/  IMAD.MOV.U32 R14, RZ, RZ, R8 ;  /* 0x000000ffff0e7224 */ /* 0x000fe400078e0008 */
[----:B------:R-:W-:Y:S02]  /*4890*/  IMAD.MOV.U32 R15, RZ, RZ, R3 ;  /* 0x000000ffff0f7224 */ /* 0x000fe400078e0003 */
[----:B------:R-:W-:Y:S02]  /*48a0*/  IMAD.MOV.U32 R20, RZ, RZ, R10 ;  /* 0x000000ffff147224 */ /* 0x000fe400078e000a */
[----:B------:R-:W-:Y:S01]  /*48b0*/  IMAD.MOV.U32 R21, RZ, RZ, R55 ;  /* 0x000000ffff157224 */ /* 0x000fe200078e0037 */
[----:B------:R0:W-:Y:S01]  /*48c0*/  STL.128 [R1+0x3a0], R12 ;  /* 0x0003a00c01007387 */ /* 0x0001e20000100c00 */
[----:B------:R-:W-:-:S05]  /*48d0*/  IMAD.MOV.U32 R23, RZ, RZ, R25 ;  /* 0x000000ffff177224 */ /* 0x000fca00078e0019 */
[----:B------:R-:W-:Y:S01]  /*48e0*/  STL.128 [R1+0x3b0], R20 ;  /* 0x0003b01401007387 */ /* 0x000fe20000100c00 */
[----:B0-----:R-:W-:Y:S02]  /*48f0*/  IMAD.MOV.U32 R12, RZ, RZ, R19 ;  /* 0x000000ffff0c7224 */ /* 0x001fe400078e0013 */
[----:B------:R-:W-:Y:S02]  /*4900*/  IMAD.MOV.U32 R13, RZ, RZ, R24 ;  /* 0x000000ffff0d7224 */ /* 0x000fe400078e0018 */
[----:B------:R-:W-:Y:S02]  /*4910*/  IMAD.MOV.U32 R14, RZ, RZ, R29 ;  /* 0x000000ffff0e7224 */ /* 0x000fe400078e001d */
[----:B------:R-:W-:-:S05]  /*4920*/  IMAD.MOV.U32 R15, RZ, RZ, R70 ;  /* 0x000000ffff0f7224 */ /* 0x000fca00078e0046 */
[----:B------:R0:W-:Y:S02]  /*4930*/  STL.128 [R1+0x3c0], R12 ;  /* 0x0003c00c01007387 */ /* 0x0001e40000100c00 */
[----:B0-----:R-:W-:Y:S02]  /*4940*/  IMAD.MOV.U32 R12, RZ, RZ, R4 ;  /* 0x000000ffff0c7224 */ /* 0x001fe400078e0004 */
[----:B------:R-:W-:-:S05]  /*4950*/  IMAD.MOV.U32 R13, RZ, RZ, R7 ;  /* 0x000000ffff0d7224 */ /* 0x000fca00078e0007 */
[----:B------:R0:W-:Y:S02]  /*4960*/  STL.64 [R1+0x398], R12 ;  /* 0x0003980c01007387 */ /* 0x0001e40000100a00 */
[----:B0-----:R-:W-:Y:S02]  /*4970*/  IMAD.MOV.U32 R12, RZ, RZ, R27 ;  /* 0x000000ffff0c7224 */ /* 0x001fe400078e001b */
[----:B------:R-:W-:-:S05]  /*4980*/  IMAD.MOV.U32 R13, RZ, RZ, R78 ;  /* 0x000000ffff0d7224 */ /* 0x000fca00078e004e */
[----:B------:R0:W-:Y:S01]  /*4990*/  STL.64 [R1+0x3d0], R12 ;  /* 0x0003d00c01007387 */ /* 0x0001e20000100a00 */
[----:B------:R-:W-:Y:S05]  /*49a0*/  @!P0 BRA `(.L_x_21) ;  /* 0x0000000400fc8947 */ /* 0x000fea0003800000 */
[----:B------:R-:W-:Y:S01]  /*49b0*/  ISETP.GE.U32.AND P0, PT, R26, 0x4, PT ;  /* 0x000000041a00780c */ /* 0x000fe20003f06070 */
[----:B------:R-:W-:Y:S01]  /*49c0*/  BSSY.RECONVERGENT B1, `(.L_x_22) ;  /* 0x000006d000017945 */ /* 0x000fe20003800200 */
[----:B0-----:R-:W-:-:S11]  /*49d0*/  IMAD.MOV.U32 R13, RZ, RZ, RZ ;  /* 0x000000ffff0d7224 */ /* 0x001fd600078e00ff */
[----:B------:R-:W-:Y:S05]  /*49e0*/  @!P0 BRA `(.L_x_23) ;  /* 0x0000000400a88947 */ /* 0x000fea0003800000 */
[C---:B------:R-:W-:Y:S01]  /*49f0*/  LOP3.LUT R12, R28.reuse, 0xffff, RZ, 0xc0, !PT ;  /* 0x0000ffff1c0c7812 */ /* 0x040fe200078ec0ff */
[----:B------:R-:W-:Y:S01]  /*4a00*/  BSSY.RELIABLE B0, `(.L_x_24) ;  /* 0x0000058000007945 */ /* 0x000fe20003800100 */
[----:B------:R-:W-:Y:S01]  /*4a10*/  LOP3.LUT R13, R28, 0x7c, RZ, 0xc0, !PT ;  /* 0x0000007c1c0d7812 */ /* 0x000fe200078ec0ff */
[----:B------:R-:W-:Y:S01]  /*4a20*/  IMAD.MOV.U32 R46, RZ, RZ, RZ ;  /* 0x000000ffff2e7224 */ /* 0x000fe200078e00ff */
[----:B------:R-:W-:-:S05]  /*4a30*/  SHF.R.U32.HI R12, RZ, 0x2, R12 ;  /* 0x00000002ff0c7819 */ /* 0x000fca000001160c */
[----:B------:R-:W-:-:S05]  /*4a40*/  IMAD.SHL.U32 R12, R12, 0x4, RZ ;  /* 0x000000040c0c7824 */ /* 0x000fca00078e00ff */
[----:B------:R-:W-:-:S05]  /*4a50*/  LOP3.LUT R12, R12, 0x7c, RZ, 0xe2, !PT ;  /* 0x0000007c0c0c7812 */ /* 0x000fca00078ee2ff */
[----:B------:R-:W-:Y:S02]  /*4a60*/  IMAD.MOV R20, RZ, RZ, -R12 ;  /* 0x000000ffff147224 */ /* 0x000fe400078e0a0c */
[----:B------:R-:W-:-:S03]  /*4a70*/  IMAD.MOV.U32 R12, RZ, RZ, RZ ;  /* 0x000000ffff0c7224 */ /* 0x000fc600078e00ff */
[----:B------:R-:W-:-:S13]  /*4a80*/  ISETP.GE.AND P0, PT, R20, RZ, PT ;  /* 0x000000ff1400720c */ /* 0x000fda0003f06270 */
[----:B------:R-:W-:Y:S05]  /*4a90*/  @P0 BRA `(.L_x_25) ;  /* 0x0000000400380947 */ /* 0x000fea0003800000 */
[----:B------:R-:W-:Y:S01]  /*4aa0*/  IMAD.MOV R14, RZ, RZ, -R20 ;  /* 0x000000ffff0e7224 */ /* 0x000fe200078e0a14 */
[----:B------:R-:W-:Y:S01]  /*4ab0*/  BSSY.RECONVERGENT B3, `(.L_x_26) ;  /* 0x000002d000037945 */ /* 0x000fe20003800200 */
[----:B------:R-:W-:-:S03]  /*4ac0*/  PLOP3.LUT P0, PT, PT, PT, PT, 0x80, 0x8 ;  /* 0x000000000008781c */ /* 0x000fc60003f0f070 */
[----:B------:R-:W-:-:S13]  /*4ad0*/  ISETP.GT.AND P1, PT, R14, 0xc, PT ;  /* 0x0000000c0e00780c */ /* 0x000fda0003f24270 */
[----:B------:R-:W-:Y:S05]  /*4ae0*/  @!P1 BRA `(.L_x_27) ;  /* 0x0000000000a49947 */ /* 0x000fea0003800000 */
[----:B------:R-:W-:-:S13]  /*4af0*/  PLOP3.LUT P0, PT, PT, PT, PT, 0x8, 0x80 ;  /* 0x000000000080781c */ /* 0x000fda0003f0e170 */
.L_x_28:
[----:B------:R-:W-:-:S05]  /*4b00*/  IADD3 R14, P1, PT, R12, R9, RZ ;  /* 0x000000090c0e7210 */ /* 0x000fca0007f3e0ff */
[----:B------:R-:W-:-:S05]  /*4b10*/  IMAD.X R15, R46, 0x1, R11, P1 ;  /* 0x000000012e0f7824 */ /* 0x000fca00008e060b */
[----:B0-----:R-:W2:Y:S04]  /*4b20*/  LDG.E.U8.CONSTANT R21, desc[UR36][R14.64+0x3] ;  /* 0x000003240e157981 */ /* 0x001ea8000c1e9100 */
[----:B------:R-:W2:Y:S04]  /*4b30*/  LDG.E.U8.CONSTANT R26, desc[UR36][R14.64+0x2] ;  /* 0x000002240e1a7981 */ /* 0x000ea8000c1e9100 */
[----:B------:R-:W3:Y:S04]  /*4b40*/  LDG.E.U8.CONSTANT R23, desc[UR36][R14.64+0x1] ;  /* 0x000001240e177981 */ /* 0x000ee8000c1e9100 */
[----:B------:R-:W3:Y:S04]  /*4b50*/  LDG.E.U8.CONSTANT R30, desc[UR36][R14.64] ;  /* 0x000000240e1e7981 */ /* 0x000ee8000c1e9100 */
[----:B------:R-:W4:Y:S04]  /*4b60*/  LDG.E.U8.CONSTANT R31, desc[UR36][R14.64+0x7] ;  /* 0x000007240e1f7981 */ /* 0x000f28000c1e9100 */
        /* <DEDUP_REMOVED lines=11> */
[----:B------:R-:W-:-:S05]  /*4c20*/  VIADD R20, R20, 0x10 ;  /* 0x0000001014147836 */ /* 0x000fca0000000000 */
[----:B------:R-:W-:Y:S02]  /*4c30*/  ISETP.GE.AND P1, PT, R20, -0xc, PT ;  /* 0xfffffff41400780c */ /* 0x000fe40003f26270 */
[----:B--2---:R-:W-:Y:S01]  /*4c40*/  PRMT R21, R26, 0x3340, R21 ;  /* 0x000033401a157816 */ /* 0x004fe20000000015 */
[----:B------:R-:W-:Y:S01]  /*4c50*/  IMAD.IADD R26, R1, 0x1, R12 ;  /* 0x00000001011a7824 */ /* 0x000fe200078e020c */
[----:B------:R-:W-:-:S05]  /*4c60*/  IADD3 R12, P2, PT, R12, 0x10, RZ ;  /* 0x000000100c0c7810 */ /* 0x000fca0007f5e0ff */
[----:B------:R-:W-:Y:S01]  /*4c70*/  IMAD.X R46, RZ, RZ, R46, P2 ;  /* 0x000000ffff2e7224 */ /* 0x000fe200010e062e */
[----:B---3--:R-:W-:-:S04]  /*4c80*/  PRMT R30, R30, 0x3340, R23 ;  /* 0x000033401e1e7816 */ /* 0x008fc80000000017 */
[----:B------:R-:W-:Y:S02]  /*4c90*/  PRMT R21, R30, 0x5410, R21 ;  /* 0x000054101e157816 */ /* 0x000fe40000000015 */
[----:B----4-:R-:W-:-:S03]  /*4ca0*/  PRMT R31, R32, 0x3340, R31 ;  /* 0x00003340201f7816 */ /* 0x010fc6000000001f */
[----:B------:R0:W-:Y:S01]  /*4cb0*/  STL [R26+0x3d8], R21 ;  /* 0x0003d8151a007387 */ /* 0x0001e20000100800 */
[----:B-----5:R-:W-:-:S04]  /*4cc0*/  PRMT R36, R36, 0x3340, R33 ;  /* 0x0000334024247816 */ /* 0x020fc80000000021 */
[----:B------:R-:W-:Y:S02]  /*4cd0*/  PRMT R31, R36, 0x5410, R31 ;  /* 0x00005410241f7816 */ /* 0x000fe4000000001f */
[----:B------:R-:W-:-:S03]  /*4ce0*/  PRMT R35, R38, 0x3340, R35 ;  /* 0x0000334026237816 */ /* 0x000fc60000000023 */
[----:B------:R0:W-:Y:S01]  /*4cf0*/  STL [R26+0x3dc], R31 ;  /* 0x0003dc1f1a007387 */ /* 0x0001e20000100800 */
[----:B------:R-:W-:-:S04]  /*4d00*/  PRMT R40, R40, 0x3340, R37 ;  /* 0x0000334028287816 */ /* 0x000fc80000000025 */
[----:B------:R-:W-:Y:S02]  /*4d10*/  PRMT R35, R40, 0x5410, R35 ;  /* 0x0000541028237816 */ /* 0x000fe40000000023 */
[----:B------:R-:W-:-:S03]  /*4d20*/  PRMT R39, R42, 0x3340, R39 ;  /* 0x000033402a277816 */ /* 0x000fc60000000027 */
[----:B------:R0:W-:Y:S01]  /*4d30*/  STL [R26+0x3e0], R35 ;  /* 0x0003e0231a007387 */ /* 0x0001e20000100800 */
[----:B------:R-:W-:-:S04]  /*4d40*/  PRMT R44, R44, 0x3340, R41 ;  /* 0x000033402c2c7816 */ /* 0x000fc80000000029 */
[----:B------:R-:W-:-:S05]  /*4d50*/  PRMT R39, R44, 0x5410, R39 ;  /* 0x000054102c277816 */ /* 0x000fca0000000027 */
[----:B------:R0:W-:Y:S01]  /*4d60*/  STL [R26+0x3e4], R39 ;  /* 0x0003e4271a007387 */ /* 0x0001e20000100800 */
[----:B------:R-:W-:Y:S05]  /*4d70*/  @!P1 BRA `(.L_x_28) ;  /* 0xfffffffc00609947 */ /* 0x000fea000383ffff */
.L_x_27:
[----:B------:R-:W-:Y:S05]  /*4d80*/  BSYNC.RECONVERGENT B3 ;  /* 0x0000000000037941 */ /* 0x000fea0003800200 */
.L_x_26:
[----:B------:R-:W-:Y:S01]  /*4d90*/  IMAD.MOV R14, RZ, RZ, -R20 ;  /* 0x000000ffff0e7224 */ /* 0x000fe200078e0a14 */
[----:B------:R-:W-:Y:S04]  /*4da0*/  BSSY.RECONVERGENT B3, `(.L_x_29) ;  /* 0x000001a000037945 */ /* 0x000fe80003800200 */
[----:B------:R-:W-:-:S13]  /*4db0*/  ISETP.GT.AND P1, PT, R14, 0x4, PT ;  /* 0x000000040e00780c */ /* 0x000fda0003f24270 */
[----:B------:R-:W-:Y:S05]  /*4dc0*/  @!P1 BRA `(.L_x_30) ;  /* 0x00000000005c9947 */ /* 0x000fea0003800000 */
        /* <DEDUP_REMOVED lines=9> */
[----:B------:R-:W5:Y:S01]  /*4e60*/  LDG.E.U8.CONSTANT R36, desc[UR36][R14.64+0x4] ;  /* 0x000004240e247981 */ /* 0x000f62000c1e9100 */
[----:B------:R-:W-:Y:S01]  /*4e70*/  PLOP3.LUT P0, PT, PT, PT, PT, 0x8, 0x80 ;  /* 0x000000000080781c */ /* 0x000fe20003f0e170 */
[----:B------:R-:W-:Y:S01]  /*4e80*/  VIADD R20, R20, 0x8 ;  /* 0x0000000814147836 */ /* 0x000fe20000000000 */
        /* <DEDUP_REMOVED lines=9> */
[----:B------:R-:W-:-:S05]  /*4f20*/  PRMT R31, R36, 0x5410, R31 ;  /* 0x00005410241f7816 */ /* 0x000fca000000001f */
[----:B------:R1:W-:Y:S02]  /*4f30*/  STL [R26+0x3dc], R31 ;  /* 0x0003dc1f1a007387 */ /* 0x0003e40000100800 */
.L_x_30:
[----:B------:R-:W-:Y:S05]  /*4f40*/  BSYNC.RECONVERGENT B3 ;  /* 0x0000000000037941 */ /* 0x000fea0003800200 */
.L_x_29:
[----:B------:R-:W-:-:S13]  /*4f50*/  ISETP.NE.OR P0, PT, R20, RZ, P0 ;  /* 0x000000ff1400720c */ /* 0x000fda0000705670 */
[----:B------:R-:W-:Y:S05]  /*4f60*/  @!P0 BREAK.RELIABLE B0 ;  /* 0x0000000000008942 */ /* 0x000fea0003800100 */
[----:B------:R-:W-:Y:S05]  /*4f70*/  @!P0 BRA `(.L_x_23) ;  /* 0x0000000000448947 */ /* 0x000fea0003800000 */
.L_x_25:
[----:B------:R-:W-:Y:S05]  /*4f80*/  BSYNC.RELIABLE B0 ;  /* 0x0000000000007941 */ /* 0x000fea0003800100 */
.L_x_24:
[----:B------:R-:W-:-:S05]  /*4f90*/  IADD3 R14, P0, PT, R12, R9, RZ ;  /* 0x000000090c0e7210 */ /* 0x000fca0007f1e0ff */
[----:B------:R-:W-:-:S05]  /*4fa0*/  IMAD.X R15, R46, 0x1, R11, P0 ;  /* 0x000000012e0f7824 */ /* 0x000fca00000e060b */
[----:B012---:R-:W2:Y:S04]  /*4fb0*/  LDG.E.U8.CONSTANT R21, desc[UR36][R14.64+0x3] ;  /* 0x000003240e157981 */ /* 0x007ea8000c1e9100 */
[----:B------:R-:W2:Y:S04]  /*4fc0*/  LDG.E.U8.CONSTANT R26, desc[UR36][R14.64+0x2] ;  /* 0x000002240e1a7981 */ /* 0x000ea8000c1e9100 */
[----:B------:R-:W3:Y:S04]  /*4fd0*/  LDG.E.U8.CONSTANT R23, desc[UR36][R14.64+0x1] ;  /* 0x000001240e177981 */ /* 0x000ee8000c1e9100 */
[----:B------:R-:W3:Y:S01]  /*4fe0*/  LDG.E.U8.CONSTANT R30, desc[UR36][R14.64] ;  /* 0x000000240e1e7981 */ /* 0x000ee2000c1e9100 */
[----:B------:R-:W-:-:S05]  /*4ff0*/  VIADD R20, R20, 0x4 ;  /* 0x0000000414147836 */ /* 0x000fca0000000000 */
[----:B------:R-:W-:Y:S02]  /*5000*/  ISETP.NE.AND P0, PT, R20, RZ, PT ;  /* 0x000000ff1400720c */ /* 0x000fe40003f05270 */
[----:B--2---:R-:W-:Y:S01]  /*5010*/  PRMT R26, R26, 0x3340, R21 ;  /* 0x000033401a1a7816 */ /* 0x004fe20000000015 */
[----:B------:R-:W-:Y:S01]  /*5020*/  IMAD.IADD R21, R1, 0x1, R12 ;  /* 0x0000000101157824 */ /* 0x000fe200078e020c */
[----:B------:R-:W-:-:S05]  /*5030*/  IADD3 R12, P1, PT, R12, 0x4, RZ ;  /* 0x000000040c0c7810 */ /* 0x000fca0007f3e0ff */
[----:B------:R-:W-:Y:S01]  /*5040*/  IMAD.X R46, RZ, RZ, R46, P1 ;  /* 0x000000ffff2e7224 */ /* 0x000fe200008e062e */
[----:B---3--:R-:W-:-:S04]  /*5050*/  PRMT R23, R30, 0x3340, R23 ;  /* 0x000033401e177816 */ /* 0x008fc80000000017 */
[----:B------:R-:W-:-:S05]  /*5060*/  PRMT R26, R23, 0x5410, R26 ;  /* 0x00005410171a7816 */ /* 0x000fca000000001a */
[----:B------:R2:W-:Y:S01]  /*5070*/  STL [R21+0x3d8], R26 ;  /* 0x0003d81a15007387 */ /* 0x0005e20000100800 */
[----:B------:R-:W-:Y:S05]  /*5080*/  @P0 BRA `(.L_x_24) ;  /* 0xfffffffc00c00947 */ /* 0x000fea000383ffff */
.L_x_23:
[----:B------:R-:W-:Y:S05]  /*5090*/  BSYNC.RECONVERGENT B1 ;  /* 0x0000000000017941 */ /* 0x000fea0003800200 */
.L_x_22:
[----:B------:R-:W-:-:S13]  /*50a0*/  LOP3.LUT P0, RZ, R28, 0x3, RZ, 0xc0, !PT ;  /* 0x000000031cff7812 */ /* 0x000fda000780c0ff */
[----:B------:R-:W-:Y:S05]  /*50b0*/  @!P0 BRA `(.L_x_21) ;  /* 0x0000000000388947 */ /* 0x000fea0003800000 */
[----:B------:R-:W-:Y:S01]  /*50c0*/  LOP3.LUT R14, R18, 0x3, RZ, 0xc0, !PT ;  /* 0x00000003120e7812 */ /* 0x000fe200078ec0ff */
[----:B------:R-:W-:Y:S02]  /*50d0*/  IMAD.MOV.U32 R12, RZ, RZ, R13 ;  /* 0x000000ffff0c7224 */ /* 0x000fe400078e000d */
[----:B------:R-:W-:Y:S02]  /*50e0*/  IMAD.MOV.U32 R18, RZ, RZ, RZ ;  /* 0x000000ffff127224 */ /* 0x000fe400078e00ff */
[----:B------:R-:W-:-:S07]  /*50f0*/  IMAD.MOV R13, RZ, RZ, -R14 ;  /* 0x000000ffff0d7224 */ /* 0x000fce00078e0a0e */
.L_x_31:
[----:B---3--:R-:W-:-:S05]  /*5100*/  IADD3 R14, P0, PT, R12, R9, RZ ;  /* 0x000000090c0e7210 */ /* 0x008fca0007f1e0ff */
[----:B------:R-:W-:-:S05]  /*5110*/  IMAD.X R15, R18, 0x1, R11, P0 ;  /* 0x00000001120f7824 */ /* 0x000fca00000e060b */
[----:B------:R-:W3:Y:S01]  /*5120*/  LDG.E.U8.CONSTANT R14, desc[UR36][R14.64] ;  /* 0x000000240e0e7981 */ /* 0x000ee2000c1e9100 */
[----:B012---:R-:W-:Y:S01]  /*5130*/  IMAD.IADD R21, R1, 0x1, R12 ;  /* 0x0000000101157824 */ /* 0x007fe200078e020c */
[----:B------:R-:W-:Y:S01]  /*5140*/  IADD3 R12, P1, PT, R12, 0x1, RZ ;  /* 0x000000010c0c7810 */ /* 0x000fe20007f3e0ff */
[----:B------:R-:W-:-:S04]  /*5150*/  VIADD R13, R13, 0x1 ;  /* 0x000000010d0d7836 */ /* 0x000fc80000000000 */
[----:B------:R-:W-:Y:S01]  /*5160*/  IMAD.X R18, RZ, RZ, R18, P1 ;  /* 0x000000ffff127224 */ /* 0x000fe200008e0612 */
[----:B------:R-:W-:Y:S01]  /*5170*/  ISETP.NE.AND P0, PT, R13, RZ, PT ;  /* 0x000000ff0d00720c */ /* 0x000fe20003f05270 */
[----:B---3--:R3:W-:-:S12]  /*5180*/  STL.U8 [R21+0x3d8], R14 ;  /* 0x0003d80e15007387 */ /* 0x0087d80000100000 */
[----:B------:R-:W-:Y:S05]  /*5190*/  @P0 BRA `(.L_x_31) ;  /* 0xfffffffc00d80947 */ /* 0x000fea000383ffff */
.L_x_21:
[----:B------:R-:W-:Y:S05]  /*51a0*/  BSYNC.RECONVERGENT B2 ;  /* 0x0000000000027941 */ /* 0x000fea0003800200 */
.L_x_20:
[----:B0-----:R-:W-:Y:S01]  /*51b0*/  LOP3.LUT R12, R16, 0x7f, RZ, 0xc0, !PT ;  /* 0x0000007f100c7812 */ /* 0x001fe200078ec0ff */
[----:B------:R-:W-:-:S03]  /*51c0*/  IMAD.MOV.U32 R11, RZ, RZ, 0x80 ;  /* 0x00000080ff0b7424 */ /* 0x000fc600078e00ff */
[C---:B------:R-:W-:Y:S01]  /*51d0*/  ISETP.GT.U32.AND P0, PT, R12.reuse, 0x6e, PT ;  /* 0x0000006e0c00780c */ /* 0x040fe20003f04070 */
[----:B------:R-:W-:Y:S02]  /*51e0*/  IMAD.IADD R9, R1, 0x1, R12 ;  /* 0x0000000101097824 */ /* 0x000fe400078e020c */
[----:B---3--:R-:W-:-:S03]  /*51f0*/  VIADD R14, R12, 0x1 ;  /* 0x000000010c0e7836 */ /* 0x008fc60000000000 */
[----:B------:R0:W-:Y:S07]  /*5200*/  STL.U8 [R9+0x3d8], R11 ;  /* 0x0003d80b09007387 */ /* 0x0001ee0000100000 */
[----:B------:R-:W-:Y:S05]  /*5210*/  @P0 BRA `(.L_x_32) ;  /* 0x0000000400380947 */ /* 0x000fea0003800000 */
[C---:B------:R-:W-:Y:S01]  /*5220*/  ISETP.GT.U32.AND P0, PT, R12.reuse, 0x5f, PT ;  /* 0x0000005f0c00780c */ /* 0x040fe20003f04070 */
[----:B------:R-:W-:Y:S01]  /*5230*/  IMAD.MOV.U32 R18, RZ, RZ, R14 ;  /* 0x000000ffff127224 */ /* 0x000fe200078e000e */
[----:B------:R-:W-:-:S04]  /*5240*/  IADD3 R13, PT, PT, -R12, 0x6f, RZ ;  /* 0x0000006f0c0d7810 */ /* 0x000fc80007ffe1ff */
[----:B------:R-:W-:-:S04]  /*5250*/  LOP3.LUT R15, R13, 0xf, RZ, 0xc0, !PT ;  /* 0x0000000f0d0f7812 */ /* 0x000fc800078ec0ff */
[----:B------:R-:W-:-:S03]  /*5260*/  ISETP.NE.AND P1, PT, R15, RZ, PT ;  /* 0x000000ff0f00720c */ /* 0x000fc60003f25270 */
[----:B------:R-:W-:Y:S10]  /*5270*/  @P0 BRA `(.L_x_33) ;  /* 0x00000000006c0947 */ /* 0x000ff40003800000 */
[----:B------:R-:W-:Y:S01]  /*5280*/  BSSY.RECONVERGENT B0, `(.L_x_33) ;  /* 0x000001a000007945 */ /* 0x000fe20003800200 */
[----:B------:R-:W-:Y:S01]  /*5290*/  IMAD.MOV.U32 R18, RZ, RZ, R14 ;  /* 0x000000ffff127224 */ /* 0x000fe200078e000e */
[----:B------:R-:W-:Y:S01]  /*52a0*/  LOP3.LUT R14, R13, 0x70, RZ, 0xc0, !PT ;  /* 0x000000700d0e7812 */ /* 0x000fe200078ec0ff */
[----:B0-----:R-:W-:-:S07]  /*52b0*/  IMAD.MOV.U32 R9, RZ, RZ, RZ ;  /* 0x000000ffff097224 */ /* 0x001fce00078e00ff */
.L_x_34:
[----:B0-----:R-:W-:Y:S02]  /*52c0*/  IMAD.IADD R11, R1, 0x1, R12 ;  /* 0x00000001010b7824 */ /* 0x001fe400078e020c */
[----:B------:R-:W-:Y:S02]  /*52d0*/  VIADD R9, R9, 0x10 ;  /* 0x0000001009097836 */ /* 0x000fe40000000000 */
[C---:B------:R-:W-:Y:S01]  /*52e0*/  VIADD R12, R18.reuse, 0xf ;  /* 0x0000000f120c7836 */ /* 0x040fe20000000000 */
[----:B------:R0:W-:Y:S01]  /*52f0*/  STL.U8 [R11+0x3d9], RZ ;  /* 0x0003d9ff0b007387 */ /* 0x0001e20000100000 */
[----:B------:R-:W-:Y:S01]  /*5300*/  VIADD R18, R18, 0x10 ;  /* 0x0000001012127836 */ /* 0x000fe20000000000 */
[----:B------:R-:W-:Y:S02]  /*5310*/  ISETP.NE.AND P0, PT, R9, R14, PT ;  /* 0x0000000e0900720c */ /* 0x000fe40003f05270 */
[----:B------:R0:W-:Y:S04]  /*5320*/  STL.U8 [R11+0x3da], RZ ;  /* 0x0003daff0b007387 */ /* 0x0001e80000100000 */
        /* <DEDUP_REMOVED lines=13> */
[----:B------:R0:W-:Y:S01]  /*5400*/  STL.U8 [R11+0x3e8], RZ ;  /* 0x0003e8ff0b007387 */ /* 0x0001e20000100000 */
[----:B------:R-:W-:Y:S05]  /*5410*/  @P0 BRA `(.L_x_34) ;  /* 0xfffffffc00a80947 */ /* 0x000fea000383ffff */
[----:B------:R-:W-:Y:S05]  /*5420*/  BSYNC.RECONVERGENT B0 ;  /* 0x0000000000007941 */ /* 0x000fea0003800200 */
.L_x_33:
[----:B------:R-:W-:Y:S01]  /*5430*/  BSSY.RECONVERGENT B0, `(.L_x_32) ;  /* 0x000002c000007945 */ /* 0x000fe20003800200 */
[----:B------:R-:W-:-:S03]  /*5440*/  IMAD.MOV.U32 R14, RZ, RZ, 0x70 ;  /* 0x00000070ff0e7424 */ /* 0x000fc600078e00ff */
[----:B------:R-:W-:Y:S05]  /*5450*/  @!P1 BRA `(.L_x_35) ;  /* 0x0000000000a49947 */ /* 0x000fea0003800000 */
[----:B------:R-:W-:Y:S02]  /*5460*/  ISETP.GE.U32.AND P0, PT, R15, 0x8, PT ;  /* 0x000000080f00780c */ /* 0x000fe40003f06070 */
[----:B------:R-:W-:-:S04]  /*5470*/  LOP3.LUT R20, R13, 0x7, RZ, 0xc0, !PT ;  /* 0x000000070d147812 */ /* 0x000fc800078ec0ff */
[----:B------:R-:W-:-:S07]  /*5480*/  ISETP.NE.AND P1, PT, R20, RZ, PT ;  /* 0x000000ff1400720c */ /* 0x000fce0003f25270 */
[----:B------:R-:W-:Y:S06]  /*5490*/  @!P0 BRA `(.L_x_36) ;  /* 0x0000000000308947 */ /* 0x000fec0003800000 */
[C---:B0-----:R-:W-:Y:S02]  /*54a0*/  IMAD.IADD R11, R1.reuse, 0x1, R12 ;  /* 0x00000001010b7824 */ /* 0x041fe400078e020c */
[----:B------:R-:W-:Y:S02]  /*54b0*/  IMAD.IADD R9, R1, 0x1, R18 ;  /* 0x0000000101097824 */ /* 0x000fe400078e0212 */
[C---:B------:R-:W-:Y:S01]  /*54c0*/  VIADD R12, R18.reuse, 0x7 ;  /* 0x00000007120c7836 */ /* 0x040fe20000000000 */
[----:B------:R3:W-:Y:S01]  /*54d0*/  STL.U8 [R11+0x3d9], RZ ;  /* 0x0003d9ff0b007387 */ /* 0x0007e20000100000 */
[----:B------:R-:W-:-:S03]  /*54e0*/  VIADD R18, R18, 0x8 ;  /* 0x0000000812127836 */ /* 0x000fc60000000000 */
[----:B------:R3:W-:Y:S04]  /*54f0*/  STL.U8 [R9+0x3d9], RZ ;  /* 0x0003d9ff09007387 */ /* 0x0007e80000100000 */
[----:B------:R3:W-:Y:S04]  /*5500*/  STL.U8 [R9+0x3da], RZ ;  /* 0x0003daff09007387 */ /* 0x0007e80000100000 */
[----:B------:R3:W-:Y:S04]  /*5510*/  STL.U8 [R9+0x3db], RZ ;  /* 0x0003dbff09007387 */ /* 0x0007e80000100000 */
[----:B------:R3:W-:Y:S04]  /*5520*/  STL.U8 [R9+0x3dc], RZ ;  /* 0x0003dcff09007387 */ /* 0x0007e80000100000 */
[----:B------:R3:W-:Y:S04]  /*5530*/  STL.U8 [R9+0x3dd], RZ ;  /* 0x0003ddff09007387 */ /* 0x0007e80000100000 */
[----:B------:R3:W-:Y:S04]  /*5540*/  STL.U8 [R9+0x3de], RZ ;  /* 0x0003deff09007387 */ /* 0x0007e80000100000 */
[----:B------:R3:W-:Y:S02]  /*5550*/  STL.U8 [R9+0x3df], RZ ;  /* 0x0003dfff09007387 */ /* 0x0007e40000100000 */
.L_x_36:
[----:B------:R-:W-:Y:S05]  /*5560*/  @!P1 BRA `(.L_x_35) ;  /* 0x0000000000609947 */ /* 0x000fea0003800000 */
[----:B------:R-:W-:Y:S02]  /*5570*/  ISETP.GE.U32.AND P0, PT, R20, 0x4, PT ;  /* 0x000000041400780c */ /* 0x000fe40003f06070 */
[----:B------:R-:W-:-:S11]  /*5580*/  LOP3.LUT P1, RZ, R13, 0x3, RZ, 0xc0, !PT ;  /* 0x000000030dff7812 */ /* 0x000fd6000782c0ff */
[----:B------:R-:W-:Y:S05]  /*5590*/  @!P0 BRA `(.L_x_37) ;  /* 0x0000000000208947 */ /* 0x000fea0003800000 */
[C---:B0--3--:R-:W-:Y:S02]  /*55a0*/  IMAD.IADD R9, R1.reuse, 0x1, R12 ;  /* 0x0000000101097824 */ /* 0x049fe400078e020c */
[----:B------:R-:W-:Y:S02]  /*55b0*/  IMAD.IADD R11, R1, 0x1, R18 ;  /* 0x00000001010b7824 */ /* 0x000fe400078e0212 */
[C---:B------:R-:W-:Y:S01]  /*55c0*/  VIADD R12, R18.reuse, 0x3 ;  /* 0x00000003120c7836 */ /* 0x040fe20000000000 */
[----:B------:R4:W-:Y:S01]  /*55d0*/  STL.U8 [R9+0x3d9], RZ ;  /* 0x0003d9ff09007387 */ /* 0x0009e20000100000 */
[----:B------:R-:W-:-:S03]  /*55e0*/  VIADD R18, R18, 0x4 ;  /* 0x0000000412127836 */ /* 0x000fc60000000000 */
[----:B------:R4:W-:Y:S04]  /*55f0*/  STL.U8 [R11+0x3d9], RZ ;  /* 0x0003d9ff0b007387 */ /* 0x0009e80000100000 */
[----:B------:R4:W-:Y:S04]  /*5600*/  STL.U8 [R11+0x3da], RZ ;  /* 0x0003daff0b007387 */ /* 0x0009e80000100000 */
[----:B------:R4:W-:Y:S02]  /*5610*/  STL.U8 [R11+0x3db], RZ ;  /* 0x0003dbff0b007387 */ /* 0x0009e40000100000 */
.L_x_37:
[----:B------:R-:W-:Y:S05]  /*5620*/  @!P1 BRA `(.L_x_35) ;  /* 0x0000000000309947 */ /* 0x000fea0003800000 */
[----:B0--34-:R-:W-:-:S05]  /*5630*/  IMAD.MOV R9, RZ, RZ, -R34 ;  /* 0x000000ffff097224 */ /* 0x019fca00078e0a22 */
[----:B------:R-:W-:-:S05]  /*5640*/  PRMT R9, R9, 0x7710, RZ ;  /* 0x0000771009097816 */ /* 0x000fca00000000ff */
[----:B------:R-:W-:-:S05]  /*5650*/  VIADD R9, R9, 0x2 ;  /* 0x0000000209097836 */ /* 0x000fca0000000000 */
[----:B------:R-:W-:-:S05]  /*5660*/  LOP3.LUT R9, R9, 0x3, RZ, 0xc0, !PT ;  /* 0x0000000309097812 */ /* 0x000fca00078ec0ff */
[----:B------:R-:W-:-:S07]  /*5670*/  IMAD.MOV R9, RZ, RZ, -R9 ;  /* 0x000000ffff097224 */ /* 0x000fce00078e0a09 */
.L_x_38:
[----:B------:R-:W-:Y:S02]  /*5680*/  IMAD.IADD R11, R1, 0x1, R12 ;  /* 0x00000001010b7824 */ /* 0x000fe400078e020c */
[----:B------:R-:W-:Y:S02]  /*5690*/  VIADD R9, R9, 0x1 ;  /* 0x0000000109097836 */ /* 0x000fe40000000000 */
[----:B------:R-:W-:Y:S01]  /*56a0*/  IMAD.MOV.U32 R12, RZ, RZ, R18 ;  /* 0x000000ffff0c7224 */ /* 0x000fe200078e0012 */
[----:B------:R0:W-:Y:S01]  /*56b0*/  STL.U8 [R11+0x3d9], RZ ;  /* 0x0003d9ff0b007387 */ /* 0x0001e20000100000 */
[----:B------:R-:W-:Y:S01]  /*56c0*/  VIADD R18, R18, 0x1 ;  /* 0x0000000112127836 */ /* 0x000fe20000000000 */
[----:B------:R-:W-:-:S13]  /*56d0*/  ISETP.NE.AND P0, PT, R9, RZ, PT ;  /* 0x000000ff0900720c */ /* 0x000fda0003f05270 */
[----:B0-----:R-:W-:Y:S05]  /*56e0*/  @P0 BRA `(.L_x_38) ;  /* 0xfffffffc00e40947 */ /* 0x001fea000383ffff */
.L_x_35:
[----:B------:R-:W-:Y:S05]  /*56f0*/  BSYNC.RECONVERGENT B0 ;  /* 0x0000000000007941 */ /* 0x000fea0003800200 */
.L_x_32:
[----:B-12---:R-:W-:Y:S01]  /*5700*/  IMAD.IADD R21, R1, 0x1, R14 ;  /* 0x0000000101157824 */ /* 0x006fe200078e020e */
[C-C-:B------:R-:W-:Y:S02]  /*5710*/  SHF.R.U64 R18, R16.reuse, 0x15, R17.reuse ;  /* 0x0000001510127819 */ /* 0x140fe40000001211 */
[C-C-:B------:R-:W-:Y:S02]  /*5720*/  SHF.R.U64 R14, R16.reuse, 0xd, R17.reuse ;  /* 0x0000000d100e7819 */ /* 0x140fe40000001211 */
[C---:B------:R-:W-:Y:S01]  /*5730*/  SHF.R.U64 R12, R16.reuse, 0x5, R17 ;  /* 0x00000005100c7819 */ /* 0x040fe20000001211 */
[----:B------:R-:W-:Y:S01]  /*5740*/  STL.U8 [R21+0x3e4], R18 ;  /* 0x0003e41215007387 */ /* 0x000fe20000100000 */
[C---:B------:R-:W-:Y:S01]  /*5750*/  SHF.R.U64 R20, R16.reuse, 0x1d, RZ ;  /* 0x0000001d10147819 */ /* 0x040fe200000012ff */
[----:B------:R-:W-:Y:S02]  /*5760*/  IMAD.SHL.U32 R16, R16, 0x8, RZ ;  /* 0x0000000810107824 */ /* 0x000fe400078e00ff */
[----:B------:R-:W-:Y:S04]  /*5770*/  STL.U8 [R21+0x3e5], R14 ;  /* 0x0003e50e15007387 */ /* 0x000fe80000100000 */
[----:B------:R1:W-:Y:S04]  /*5780*/  STL.U8 [R21+0x3e6], R12 ;  /* 0x0003e60c15007387 */ /* 0x0003e80000100000 */
[----:B------:R2:W-:Y:S04]  /*5790*/  STL.U8 [R21+0x3e3], R20 ;  /* 0x0003e31415007387 */ /* 0x0005e80000100000 */
[----:B------:R-:W-:Y:S04]  /*57a0*/  STL.U8 [R21+0x3e7], R16 ;  /* 0x0003e71015007387 */ /* 0x000fe80000100000 */
[----:B------:R-:W-:Y:S04]  /*57b0*/  STL.U8 [R21+0x3d8], RZ ;  /* 0x0003d8ff15007387 */ /* 0x000fe80000100000 */
        /* <DEDUP_REMOVED lines=9> */
[----:B------:R5:W-:Y:S04]  /*5850*/  STL.U8 [R21+0x3e2], RZ ;  /* 0x0003e2ff15007387 */ /* 0x000be80000100000 */
[----:B------:R-:W0:Y:S04]  /*5860*/  LDL.64 R36, [R1+0x3d8] ;  /* 0x0003d80001247983 */ /* 0x000e280000100a00 */
[----:B-1----:R-:W5:Y:S01]  /*5870*/  LDL.64 R12, [R1+0x3e0] ;  /* 0x0003e000010c7983 */ /* 0x002f620000100a00 */
[----:B0--34-:R-:W-:-:S02]  /*5880*/  PRMT R9, R36, 0x7771, RZ ;  /* 0x0000777124097816 */ /* 0x019fc400000000ff */
[----:B------:R-:W-:Y:S02]  /*5890*/  PRMT R11, R36, 0x7770, RZ ;  /* 0x00007770240b7816 */ /* 0x000fe400000000ff */
[----:B--2---:R-:W-:Y:S01]  /*58a0*/  PRMT R20, R37, 0x7772, RZ ;  /* 0x0000777225147816 */ /* 0x004fe200000000ff */
[----:B------:R-:W-:Y:S01]  /*58b0*/  IMAD.U32 R14, R9, 0x10000, RZ ;  /* 0x00010000090e7824 */ /* 0x000fe200078e00ff */
[----:B-----5:R-:W-:Y:S02]  /*58c0*/  PRMT R9, R12, 0x7771, RZ ;  /* 0x000077710c097816 */ /* 0x020fe400000000ff */
[C---:B------:R-:W-:Y:S01]  /*58d0*/  PRMT R30, R13.reuse, 0x7770, RZ ;  /* 0x000077700d1e7816 */ /* 0x040fe200000000ff */
[----:B------:R-:W-:Y:S01]  /*58e0*/  IMAD.WIDE.U32 R20, R20, 0x100, RZ ;  /* 0x0000010014147825 */ /* 0x000fe200078e00ff */
[----:B------:R-:W-:Y:S02]  /*58f0*/  LOP3.LUT R16, R14, 0xff0000, RZ, 0xc0, !PT ;  /* 0x00ff00000e107812 */ /* 0x000fe400078ec0ff */
[----:B------:R-:W-:Y:S01]  /*5900*/  PRMT R32, R13, 0x7771, RZ ;  /* 0x000077710d207816 */ /* 0x000fe200000000ff */
[----:B------:R-:W-:Y:S01]  /*5910*/  IMAD.U32 R14, R9, 0x10000, RZ ;  /* 0x00010000090e7824 */ /* 0x000fe200078e00ff */
[----:B------:R-:W-:Y:S01]  /*5920*/  PRMT R15, R16, 0x4210, R11 ;  /* 0x00004210100f7816 */ /* 0x000fe2000000000b */
[----:B------:R-:W-:Y:S01]  /*5930*/  IMAD.WIDE.U32 R30, R30, 0x1000000, RZ ;  /* 0x010000001e1e7825 */ /* 0x000fe200078e00ff */
[----:B------:R-:W-:-:S02]  /*5940*/  PRMT R9, R36, 0x7772, RZ ;  /* 0x0000777224097816 */ /* 0x000fc400000000ff */
[----:B------:R-:W-:Y:S01]  /*5950*/  PRMT R16, R12, 0x7772, RZ ;  /* 0x000077720c107816 */ /* 0x000fe200000000ff */
[----:B------:R-:W-:Y:S01]  /*5960*/  IMAD.WIDE.U32 R32, R32, 0x10000, RZ ;  /* 0x0001000020207825 */ /* 0x000fe200078e00ff */
[----:B------:R-:W-:Y:S02]  /*5970*/  PRMT R11, R12, 0x7770, RZ ;  /* 0x000077700c0b7816 */ /* 0x000fe400000000ff */
[----:B------:R-:W-:Y:S01]  /*5980*/  LOP3.LUT R14, R14, 0xff0000, RZ, 0xc0, !PT ;  /* 0x00ff00000e0e7812 */ /* 0x000fe200078ec0ff */
[----:B------:R-:W-:Y:S01]  /*5990*/  IMAD.SHL.U32 R18, R9, 0x100, RZ ;  /* 0x0000010009127824 */ /* 0x000fe200078e00ff */
[----:B------:R-:W-:Y:S01]  /*59a0*/  PRMT R36, R36, 0x7773, RZ ;  /* 0x0000777324247816 */ /* 0x000fe200000000ff */
[----:B------:R-:W-:Y:S01]  /*59b0*/  IMAD.SHL.U32 R16, R16, 0x100, RZ ;  /* 0x0000010010107824 */ /* 0x000fe200078e00ff */
[----:B------:R-:W-:Y:S02]  /*59c0*/  PRMT R9, R14, 0x4210, R11 ;  /* 0x000042100e097816 */ /* 0x000fe4000000000b */
[----:B------:R-:W-:-:S02]  /*59d0*/  PRMT R14, R37, 0x7770, RZ ;  /* 0x00007770250e7816 */ /* 0x000fc400000000ff */
[----:B------:R-:W-:Y:S02]  /*59e0*/  LOP3.LUT R9, R9, 0xff00, R16, 0xf8, !PT ;  /* 0x0000ff0009097812 */ /* 0x000fe400078ef810 */
[----:B------:R-:W-:Y:S02]  /*59f0*/  PRMT R16, R37, 0x7771, RZ ;  /* 0x0000777125107816 */ /* 0x000fe400000000ff */
[----:B------:R-:W-:Y:S01]  /*5a00*/  LOP3.LUT R11, R15, 0xff00, R18, 0xf8, !PT ;  /* 0x0000ff000f0b7812 */ /* 0x000fe200078ef812 */
[----:B------:R-:W-:Y:S01]  /*5a10*/  IMAD.WIDE.U32 R14, R14, 0x1000000, RZ ;  /* 0x010000000e0e7825 */ /* 0x000fe200078e00ff */
[----:B------:R-:W-:Y:S02]  /*5a20*/  PRMT R34, R13, 0x7772, RZ ;  /* 0x000077720d227816 */ /* 0x000fe400000000ff */
[----:B------:R-:W-:Y:S01]  /*5a30*/  LOP3.LUT R11, R11, 0xff, R36, 0xf8, !PT ;  /* 0x000000ff0b0b7812 */ /* 0x000fe200078ef824 */
[----:B------:R-:W-:Y:S01]  /*5a40*/  IMAD.WIDE.U32 R16, R16, 0x10000, RZ ;  /* 0x0001000010107825 */ /* 0x000fe200078e00ff */
[----:B------:R-:W-:-:S02]  /*5a50*/  PRMT R12, R12, 0x7773, RZ ;  /* 0x000077730c0c7816 */ /* 0x000fc400000000ff */
[----:B------:R-:W-:Y:S01]  /*5a60*/  PRMT R37, R37, 0x7773, RZ ;  /* 0x0000777325257816 */ /* 0x000fe200000000ff */
[----:B------:R-:W-:Y:S01]  /*5a70*/  IMAD.WIDE.U32 R34, R34, 0x100, RZ ;  /* 0x0000010022227825 */ /* 0x000fe200078e00ff */
[----:B------:R-:W-:Y:S02]  /*5a80*/  LOP3.LUT R20, R20, R14, R16, 0xfe, !PT ;  /* 0x0000000e14147212 */ /* 0x000fe400078efe10 */
[----:B------:R-:W-:Y:S02]  /*5a90*/  LOP3.LUT R15, R17, R11, R15, 0xfe, !PT ;  /* 0x0000000b110f7212 */ /* 0x000fe400078efe0f */
[----:B------:R-:W-:Y:S02]  /*5aa0*/  LOP3.LUT R9, R9, 0xff, R12, 0xf8, !PT ;  /* 0x000000ff09097812 */ /* 0x000fe400078ef80c */
[----:B------:R-:W-:Y:S02]  /*5ab0*/  LOP3.LUT R20, R20, 0xff, R37, 0xf8, !PT ;  /* 0x000000ff14147812 */ /* 0x000fe400078ef825 */
[----:B------:R-:W-:-:S02]  /*5ac0*/  LOP3.LUT R21, R15, R21, RZ, 0xfc, !PT ;  /* 0x000000150f157212 */ /* 0x000fc400078efcff */
[----:B------:R-:W-:Y:S02]  /*5ad0*/  PRMT R13, R13, 0x7773, RZ ;  /* 0x000077730d0d7816 */ /* 0x000fe400000000ff */
[----:B------:R-:W-:Y:S01]  /*5ae0*/  LOP3.LUT R34, R34, R30, R32, 0xfe, !PT ;  /* 0x0000001e22227212 */ /* 0x000fe200078efe20 */
[----:B------:R-:W-:Y:S01]  /*5af0*/  IMAD.MOV.U32 R32, RZ, RZ, R20 ;  /* 0x000000ffff207224 */ /* 0x000fe200078e0014 */
[----:B------:R-:W-:Y:S01]  /*5b00*/  LOP3.LUT R31, R33, R9, R31, 0xfe, !PT ;  /* 0x00000009211f7212 */ /* 0x000fe200078efe1f */
[----:B------:R-:W-:Y:S01]  /*5b10*/  IMAD.MOV.U32 R33, RZ, RZ, R21 ;  /* 0x000000ffff217224 */ /* 0x000fe200078e0015 */
[----:B------:R-:W-:Y:S02]  /*5b20*/  LOP3.LUT R34, R34, 0xff, R13, 0xf8, !PT ;  /* 0x000000ff22227812 */ /* 0x000fe400078ef80d */
[----:B------:R-:W-:-:S05]  /*5b30*/  LOP3.LUT R35, R31, R35, RZ, 0xfc, !PT ;  /* 0x000000231f237212 */ /* 0x000fca00078efcff */
[----:B------:R0:W-:Y:S04]  /*5b40*/  STL.128 [R72], R32 ;  /* 0x0000002048007387 */ /* 0x0001e80000100c00 */
[----:B------:R-:W2:Y:S04]  /*5b50*/  LDL.64 R38, [R1+0x3e8] ;  /* 0x0003e80001267983 */ /* 0x000ea80000100a00 */
[----:B------:R-:W3:Y:S01]  /*5b60*/  LDL.64 R12, [R1+0x3f0] ;  /* 0x0003f000010c7983 */ /* 0x000ee20000100a00 */
[C---:B--2---:R-:W-:Y:S02]  /*5b70*/  PRMT R9, R38.reuse, 0x7771, RZ ;  /* 0x0000777126097816 */ /* 0x044fe400000000ff */
[----:B------:R-:W-:-:S02]  /*5b80*/  PRMT R11, R38, 0x7770, RZ ;  /* 0x00007770260b7816 */ /* 0x000fc400000000ff */
[----:B------:R-:W-:Y:S01]  /*5b90*/  PRMT R30, R39, 0x7772, RZ ;  /* 0x00007772271e7816 */ /* 0x000fe200000000ff */
[----:B------:R-:W-:Y:S01]  /*5ba0*/  IMAD.U32 R14, R9, 0x10000, RZ ;  /* 0x00010000090e7824 */ /* 0x000fe200078e00ff */
[----:B---3--:R-:W-:Y:S02]  /*5bb0*/  PRMT R9, R12, 0x7771, RZ ;  /* 0x000077710c097816 */ /* 0x008fe400000000ff */
[C---:B0-----:R-:W-:Y:S01]  /*5bc0*/  PRMT R32, R13.reuse, 0x7770, RZ ;  /* 0x000077700d207816 */ /* 0x041fe200000000ff */
        /* <DEDUP_REMOVED lines=15> */
[----:B------:R-:W-:Y:S01]  /*5cc0*/  PRMT R14, R39, 0x7770, RZ ;  /* 0x00007770270e7816 */ /* 0x000fe200000000ff */
[----:B------:R-:W-:Y:S01]  /*5cd0*/  IMAD.WIDE.U32 R36, R36, 0x100, RZ ;  /* 0x0000010024247825 */ /* 0x000fe200078e00ff */
[----:B------:R-:W-:-:S02]  /*5ce0*/  LOP3.LUT R9, R9, 0xff00, R16, 0xf8, !PT ;  /* 0x0000ff0009097812 */ /* 0x000fc400078ef810 */
[----:B------:R-:W-:Y:S02]  /*5cf0*/  PRMT R16, R39, 0x7771, RZ ;  /* 0x0000777127107816 */ /* 0x000fe400000000ff */
[----:B------:R-:W-:Y:S01]  /*5d00*/  LOP3.LUT R11, R15, 0xff00, R18, 0xf8, !PT ;  /* 0x0000ff000f0b7812 */ /* 0x000fe200078ef812 */
[----:B------:R-:W-:Y:S01]  /*5d10*/  IMAD.WIDE.U32 R14, R14, 0x1000000, RZ ;  /* 0x010000000e0e7825 */ /* 0x000fe200078e00ff */
[----:B------:R-:W-:Y:S02]  /*5d20*/  PRMT R38, R38, 0x7773, RZ ;  /* 0x0000777326267816 */ /* 0x000fe400000000ff */
[----:B------:R-:W-:Y:S01]  /*5d30*/  PRMT R12, R12, 0x7773, RZ ;  /* 0x000077730c0c7816 */ /* 0x000fe200000000ff */
[----:B------:R-:W-:Y:S01]  /*5d40*/  IMAD.WIDE.U32 R16, R16, 0x10000, RZ ;  /* 0x0001000010107825 */ /* 0x000fe200078e00ff */
[----:B------:R-:W-:Y:S02]  /*5d50*/  LOP3.LUT R11, R11, 0xff, R38, 0xf8, !PT ;  /* 0x000000ff0b0b7812 */ /* 0x000fe400078ef826 */
[----:B------:R-:W-:-:S02]  /*5d60*/  LOP3.LUT R9, R9, 0xff, R12, 0xf8, !PT ;  /* 0x000000ff09097812 */ /* 0x000fc400078ef80c */
[----:B------:R-:W-:Y:S02]  /*5d70*/  LOP3.LUT R14, R30, R14, R16, 0xfe, !PT ;  /* 0x0000000e1e0e7212 */ /* 0x000fe400078efe10 */
[----:B------:R-:W-:Y:S02]  /*5d80*/  LOP3.LUT R15, R17, R11, R15, 0xfe, !PT ;  /* 0x0000000b110f7212 */ /* 0x000fe400078efe0f */
[----:B------:R-:W-:Y:S02]  /*5d90*/  PRMT R39, R39, 0x7773, RZ ;  /* 0x0000777327277816 */ /* 0x000fe400000000ff */
[----:B------:R-:W-:Y:S02]  /*5da0*/  PRMT R13, R13, 0x7773, RZ ;  /* 0x000077730d0d7816 */ /* 0x000fe400000000ff */
[----:B------:R-:W-:Y:S02]  /*5db0*/  LOP3.LUT R34, R36, R32, R34, 0xfe, !PT ;  /* 0x0000002024227212 */ /* 0x000fe400078efe22 */
[----:B------:R-:W-:-:S02]  /*5dc0*/  LOP3.LUT R35, R35, R9, R33, 0xfe, !PT ;  /* 0x0000000923237212 */ /* 0x000fc400078efe21 */
[----:B------:R-:W-:Y:S02]  /*5dd0*/  LOP3.LUT R32, R14, 0xff, R39, 0xf8, !PT ;  /* 0x000000ff0e207812 */ /* 0x000fe400078ef827 */
[----:B------:R-:W-:Y:S02]  /*5de0*/  LOP3.LUT R33, R15, R31, RZ, 0xfc, !PT ;  /* 0x0000001f0f217212 */ /* 0x000fe400078efcff */
[----:B------:R-:W-:Y:S02]  /*5df0*/  LOP3.LUT R34, R34, 0xff, R13, 0xf8, !PT ;  /* 0x000000ff22227812 */ /* 0x000fe400078ef80d */
[----:B------:R-:W-:-:S05]  /*5e00*/  LOP3.LUT R35, R35, R37, RZ, 0xfc, !PT ;  /* 0x0000002523237212 */ /* 0x000fca00078efcff */
[----:B------:R0:W-:Y:S04]  /*5e10*/  STL.128 [R72+0x10], R32 ;  /* 0x0000102048007387 */ /* 0x0001e80000100c00 */
        /* <DEDUP_REMOVED lines=227> */
[----:B------:R-:W-:Y:S01]  /*6c50*/  BSSY.RECONVERGENT B0, `(.L_x_39) ;  /* 0x00000f7000007945 */ /* 0x000fe20003800200 */
[----:B--2---:R-:W-:-:S02]  /*6c60*/  PRMT R9, R38, 0x7771, RZ ;  /* 0x0000777126097816 */ /* 0x004fc400000000ff */
[----:B------:R-:W-:Y:S02]  /*6c70*/  PRMT R11, R38, 0x7770, RZ ;  /* 0x00007770260b7816 */ /* 0x000fe400000000ff */
        /* <DEDUP_REMOVED lines=35> */
[----:B------:R-:W-:Y:S01]  /*6eb0*/  LOP3.LUT R33, R35, R9, R33, 0xfe, !PT ;  /* 0x0000000923217212 */ /* 0x000fe200078efe21 */
[----:B------:R-:W-:Y:S01]  /*6ec0*/  IMAD.MOV.U32 R9, RZ, RZ, RZ ;  /* 0x000000ffff097224 */ /* 0x000fe200078e00ff */
[----:B------:R-:W-:-:S02]  /*6ed0*/  LOP3.LUT R32, R14, 0xff, R39, 0xf8, !PT ;  /* 0x000000ff0e207812 */ /* 0x000fc400078ef827 */
[----:B------:R-:W-:Y:S02]  /*6ee0*/  LOP3.LUT R49, R15, R31, RZ, 0xfc, !PT ;  /* 0x0000001f0f317212 */ /* 0x000fe400078efcff */
[----:B------:R-:W-:Y:S01]  /*6ef0*/  LOP3.LUT R52, R52, 0xff, R13, 0xf8, !PT ;  /* 0x000000ff34347812 */ /* 0x000fe200078ef80d */
[----:B------:R-:W-:Y:S01]  /*6f00*/  IMAD.MOV.U32 R12, RZ, RZ, R32 ;  /* 0x000000ffff0c7224 */ /* 0x000fe200078e0020 */
[----:B------:R-:W-:Y:S01]  /*6f10*/  LOP3.LUT R53, R33, R37, RZ, 0xfc, !PT ;  /* 0x0000002521357212 */ /* 0x000fe200078efcff */
[----:B------:R-:W-:Y:S02]  /*6f20*/  IMAD.MOV.U32 R13, RZ, RZ, R49 ;  /* 0x000000ffff0d7224 */ /* 0x000fe400078e0031 */
[----:B------:R-:W-:Y:S02]  /*6f30*/  IMAD.MOV.U32 R14, RZ, RZ, R52 ;  /* 0x000000ffff0e7224 */ /* 0x000fe400078e0034 */
[----:B------:R-:W-:-:S05]  /*6f40*/  IMAD.MOV.U32 R15, RZ, RZ, R53 ;  /* 0x000000ffff0f7224 */ /* 0x000fca00078e0035 */
[----:B------:R0:W-:Y:S02]  /*6f50*/  STL.128 [R72+0x70], R12 ;  /* 0x0000700c48007387 */ /* 0x0001e40000100c00 */
.L_x_40:
[----:B0-----:R-:W2:Y:S04]  /*6f60*/  LDL.64 R14, [R0] ;  /* 0x00000000000e7983 */ /* 0x001ea80000100a00 */
[----:B------:R-:W3:Y:S04]  /*6f70*/  LDL.64 R16, [R0+-0x40] ;  /* 0xffffc00000107983 */ /* 0x000ee80000100a00 */
[----:B------:R-:W4:Y:S04]  /*6f80*/  LDL.64 R40, [R0+-0x38] ;  /* 0xffffc80000287983 */ /* 0x000f280000100a00 */
[----:B------:R-:W5:Y:S04]  /*6f90*/  LDL.64 R34, [R0+0x8] ;  /* 0x0000080000227983 */ /* 0x000f680000100a00 */
[----:B------:R-:W5:Y:S04]  /*6fa0*/  LDL.64 R42, [R0+0x10] ;  /* 0x00001000002a7983 */ /* 0x000f680000100a00 */
[----:B------:R-:W5:Y:S04]  /*6fb0*/  LDL.64 R44, [R0+-0x30] ;  /* 0xffffd000002c7983 */ /* 0x000f680000100a00 */
[----:B------:R-:W5:Y:S04]  /*6fc0*/  LDL.64 R36, [R0+-0x28] ;  /* 0xffffd80000247983 */ /* 0x000f680000100a00 */
[----:B------:R-:W5:Y:S01]  /*6fd0*/  LDL.64 R46, [R0+0x18] ;  /* 0x00001800002e7983 */ /* 0x000f620000100a00 */
[----:B------:R-:W-:-:S02]  /*6fe0*/  SHF.R.U64 R48, R32, 0x6, R49 ;  /* 0x0000000620307819 */ /* 0x000fc40000001231 */
[C-C-:B------:R-:W-:Y:S01]  /*6ff0*/  SHF.L.W.U32.HI R18, R32.reuse, 0xd, R49.reuse ;  /* 0x0000000d20127819 */ /* 0x140fe20000010e31 */
[----:B------:R-:W5:Y:S01]  /*7000*/  LDL.64 R38, [R0+0x20] ;  /* 0x0000200000267983 */ /* 0x000f620000100a00 */
[C-C-:B------:R-:W-:Y:S02]  /*7010*/  SHF.L.W.U32.HI R23, R49.reuse, 0x3, R32.reuse ;  /* 0x0000000331177819 */ /* 0x140fe40000010e20 */
[----:B------:R-:W-:Y:S01]  /*7020*/  SHF.L.W.U32.HI R11, R49, 0xd, R32 ;  /* 0x0000000d310b7819 */ /* 0x000fe20000010e20 */
[----:B------:R-:W5:Y:S01]  /*7030*/  LDL.64 R30, [R0+-0x20] ;  /* 0xffffe000001e7983 */ /* 0x000f620000100a00 */
[--C-:B------:R-:W-:Y:S02]  /*7040*/  SHF.L.W.U32.HI R26, R32, 0x3, R49.reuse ;  /* 0x00000003201a7819 */ /* 0x100fe40000010e31 */
[----:B------:R-:W-:Y:S01]  /*7050*/  SHF.R.U32.HI R50, RZ, 0x6, R49 ;  /* 0x00000006ff327819 */ /* 0x000fe20000011631 */
[----:B------:R-:W5:Y:S01]  /*7060*/  LDL.64 R12, [R0+-0x18] ;  /* 0xffffe800000c7983 */ /* 0x000f620000100a00 */
[----:B------:R-:W-:-:S02]  /*7070*/  SHF.R.U64 R51, R52, 0x6, R53 ;  /* 0x0000000634337819 */ /* 0x000fc40000001235 */
[----:B------:R-:W-:Y:S01]  /*7080*/  SHF.L.W.U32.HI R28, R52, 0xd, R53 ;  /* 0x0000000d341c7819 */ /* 0x000fe20000010e35 */
[----:B------:R-:W5:Y:S01]  /*7090*/  LDL.64 R32, [R0+0x28] ;  /* 0x0000280000207983 */ /* 0x000f620000100a00 */
[----:B------:R-:W-:Y:S02]  /*70a0*/  SHF.L.W.U32.HI R49, R53, 0x3, R52 ;  /* 0x0000000335317819 */ /* 0x000fe40000010e34 */
[----:B------:R-:W-:Y:S02]  /*70b0*/  LOP3.LUT R23, R48, R18, R23, 0x96, !PT ;  /* 0x0000001230177212 */ /* 0x000fe400078e9617 */
[----:B------:R-:W-:Y:S02]  /*70c0*/  LOP3.LUT R50, R50, R11, R26, 0x96, !PT ;  /* 0x0000000b32327212 */ /* 0x000fe400078e961a */
[----:B------:R-:W-:Y:S02]  /*70d0*/  LOP3.LUT R51, R51, R28, R49, 0x96, !PT ;  /* 0x0000001c33337212 */ /* 0x000fe400078e9631 */
[----:B------:R-:W-:-:S02]  /*70e0*/  SHF.L.W.U32.HI R49, R52, 0x3, R53 ;  /* 0x0000000334317819 */ /* 0x000fc40000010e35 */
[----:B------:R-:W-:Y:S02]  /*70f0*/  SHF.R.U32.HI R26, RZ, 0x6, R53 ;  /* 0x00000006ff1a7819 */ /* 0x000fe40000011635 */
[----:B--2---:R-:W-:Y:S02]  /*7100*/  IADD3 R48, P0, P1, R20, R23, R14 ;  /* 0x0000001714307210 */ /* 0x004fe4000791e00e */
[----:B------:R-:W-:Y:S02]  /*7110*/  SHF.L.W.U32.HI R20, R53, 0xd, R52 ;  /* 0x0000000d35147819 */ /* 0x000fe40000010e34 */
[C-C-:B---3--:R-:W-:Y:S02]  /*7120*/  SHF.L.W.U32.HI R14, R16.reuse, 0x1f, R17.reuse ;  /* 0x0000001f100e7819 */ /* 0x148fe40000010e11 */
        /* <DEDUP_REMOVED lines=8> */
[----:B------:R-:W-:Y:S01]  /*71b0*/  LOP3.LUT R57, R57, R11, R18, 0x96, !PT ;  /* 0x0000000b39397212 */ /* 0x000fe200078e9612 */
[----:B------:R-:W2:Y:S01]  /*71c0*/  LDL.64 R14, [R0+-0x10] ;  /* 0xfffff000000e7983 */ /* 0x000ea20000100a00 */
[C-C-:B----4-:R-:W-:Y:S02]  /*71d0*/  SHF.L.W.U32.HI R18, R40.reuse, 0x1f, R41.reuse ;  /* 0x0000001f28127819 */ /* 0x150fe40000010e29 */
[C-C-:B------:R-:W-:Y:S02]  /*71e0*/  SHF.L.W.U32.HI R21, R40.reuse, 0x18, R41.reuse ;  /* 0x0000001828157819 */ /* 0x140fe40000010e29 */
[----:B------:R-:W-:Y:S02]  /*71f0*/  SHF.R.U64 R23, R40, 0x7, R41 ;  /* 0x0000000728177819 */ /* 0x000fe40000001229 */
[----:B-----5:R-:W-:Y:S02]  /*7200*/  IADD3 R56, P1, P2, R16, R51, R34 ;  /* 0x0000003310387210 */ /* 0x020fe40007a3e022 */
[----:B------:R-:W-:-:S02]  /*7210*/  SHF.L.W.U32.HI R11, R41, 0x1f, R40 ;  /* 0x0000001f290b7819 */ /* 0x000fc40000010e28 */
[----:B------:R-:W-:Y:S02]  /*7220*/  SHF.L.W.U32.HI R20, R41, 0x18, R40 ;  /* 0x0000001829147819 */ /* 0x000fe40000010e28 */
[----:B------:R-:W-:Y:S02]  /*7230*/  SHF.R.U32.HI R16, RZ, 0x7, R41 ;  /* 0x00000007ff107819 */ /* 0x000fe40000011629 */
[----:B------:R-:W-:Y:S02]  /*7240*/  LOP3.LUT R21, R23, R18, R21, 0x96, !PT ;  /* 0x0000001217157212 */ /* 0x000fe400078e9615 */
[----:B------:R-:W-:Y:S02]  /*7250*/  IADD3.X R59, PT, PT, R17, R49, R35, P1, P2 ;  /* 0x00000031113b7210 */ /* 0x000fe40000fe4423 */
[----:B------:R-:W-:Y:S01]  /*7260*/  LOP3.LUT R20, R16, R11, R20, 0x96, !PT ;  /* 0x0000000b10147212 */ /* 0x000fe200078e9614 */
[----:B------:R-:W3:Y:S01]  /*7270*/  LDL.64 R34, [R0+0x30] ;  /* 0x0000300000227983 */ /* 0x000ee20000100a00 */
[----:B------:R-:W-:-:S02]  /*7280*/  IADD3 R56, P1, PT, R56, R21, RZ ;  /* 0x0000001538387210 */ /* 0x000fc40007f3e0ff */
[----:B------:R-:W-:-:S03]  /*7290*/  IADD3 R48, P0, PT, R48, R53, RZ ;  /* 0x0000003530307210 */ /* 0x000fc60007f1e0ff */
[----:B------:R-:W-:Y:S02]  /*72a0*/  IMAD.X R59, R59, 0x1, R20, P1 ;  /* 0x000000013b3b7824 */ /* 0x000fe400008e0614 */
[----:B------:R-:W-:Y:S01]  /*72b0*/  IMAD.X R49, R26, 0x1, R57, P0 ;  /* 0x000000011a317824 */ /* 0x000fe200000e0639 */
[----:B------:R-:W4:Y:S01]  /*72c0*/  LDL.64 R20, [R0+-0x8] ;  /* 0xfffff80000147983 */ /* 0x000f220000100a00 */
[----:B------:R-:W-:Y:S02]  /*72d0*/  IMAD.MOV.U32 R50, RZ, RZ, R56 ;  /* 0x000000ffff327224 */ /* 0x000fe400078e0038 */
[----:B------:R-:W-:-:S05]  /*72e0*/  IMAD.MOV.U32 R51, RZ, RZ, R59 ;  /* 0x000000ffff337224 */ /* 0x000fca00078e003b */
[----:B------:R0:W-:Y:S04]  /*72f0*/  STL.128 [R0+0x38], R48 ;  /* 0x0000383000007387 */ /* 0x0001e80000100c00 */
[----:B------:R-:W5:Y:S01]  /*7300*/  LDL.64 R16, [R0+0x38] ;  /* 0x0000380000107983 */ /* 0x000f620000100a00 */
[C-C-:B------:R-:W-:Y:S02]  /*7310*/  SHF.L.W.U32.HI R18, R48.reuse, 0xd, R49.reuse ;  /* 0x0000000d30127819 */ /* 0x140fe40000010e31 */
[C-C-:B------:R-:W-:Y:S02]  /*7320*/  SHF.L.W.U32.HI R23, R49.reuse, 0x3, R48.reuse ;  /* 0x0000000331177819 */ /* 0x140fe40000010e30 */
[----:B------:R-:W-:Y:S02]  /*7330*/  SHF.R.U64 R54, R48, 0x6, R49 ;  /* 0x0000000630367819 */ /* 0x000fe40000001231 */
[----:B------:R-:W-:-:S02]  /*7340*/  SHF.L.W.U32.HI R11, R49, 0xd, R48 ;  /* 0x0000000d310b7819 */ /* 0x000fc40000010e30 */
[--C-:B------:R-:W-:Y:S02]  /*7350*/  SHF.L.W.U32.HI R26, R48, 0x3, R49.reuse ;  /* 0x00000003301a7819 */ /* 0x100fe40000010e31 */
[----:B------:R-:W-:Y:S02]  /*7360*/  SHF.R.U32.HI R57, RZ, 0x6, R49 ;  /* 0x00000006ff397819 */ /* 0x000fe40000011631 */
[----:B0-----:R-:W-:Y:S02]  /*7370*/  LOP3.LUT R51, R54, R18, R23, 0x96, !PT ;  /* 0x0000001236337212 */ /* 0x001fe400078e9617 */
[C-C-:B------:R-:W-:Y:S02]  /*7380*/  SHF.L.W.U32.HI R28, R56.reuse, 0xd, R59.reuse ;  /* 0x0000000d381c7819 */ /* 0x140fe40000010e3b */
[----:B------:R-:W-:Y:S02]  /*7390*/  SHF.L.W.U32.HI R53, R59, 0x3, R56 ;  /* 0x000000033b357819 */ /* 0x000fe40000010e38 */
[----:B------:R-:W-:-:S02]  /*73a0*/  SHF.R.U64 R52, R56, 0x6, R59 ;  /* 0x0000000638347819 */ /* 0x000fc4000000123b */
[----:B------:R-:W-:Y:S02]  /*73b0*/  LOP3.LUT R57, R57, R11, R26, 0x96, !PT ;  /* 0x0000000b39397212 */ /* 0x000fe400078e961a */
[----:B------:R-:W-:Y:S02]  /*73c0*/  IADD3 R42, P0, P1, R40, R51, R42 ;  /* 0x00000033282a7210 */ /* 0x000fe4000791e02a */
[C-C-:B------:R-:W-:Y:S02]  /*73d0*/  SHF.L.W.U32.HI R18, R44.reuse, 0x1f, R45.reuse ;  /* 0x0000001f2c127819 */ /* 0x140fe40000010e2d */
[C-C-:B------:R-:W-:Y:S02]  /*73e0*/  SHF.L.W.U32.HI R23, R44.reuse, 0x18, R45.reuse ;  /* 0x000000182c177819 */ /* 0x140fe40000010e2d */
[----:B------:R-:W-:Y:S02]  /*73f0*/  SHF.R.U64 R50, R44, 0x7, R45 ;  /* 0x000000072c327819 */ /* 0x000fe4000000122d */
[----:B------:R-:W-:-:S02]  /*7400*/  LOP3.LUT R53, R52, R28, R53, 0x96, !PT ;  /* 0x0000001c34357212 */ /* 0x000fc400078e9635 */
[----:B------:R-:W-:Y:S02]  /*7410*/  SHF.L.W.U32.HI R28, R59, 0xd, R56 ;  /* 0x0000000d3b1c7819 */ /* 0x000fe40000010e38 */
[--C-:B------:R-:W-:Y:S02]  /*7420*/  SHF.L.W.U32.HI R49, R56, 0x3, R59.reuse ;  /* 0x0000000338317819 */ /* 0x100fe40000010e3b */
[----:B------:R-:W-:Y:S02]  /*7430*/  SHF.R.U32.HI R48, RZ, 0x6, R59 ;  /* 0x00000006ff307819 */ /* 0x000fe4000001163b */
[----:B------:R-:W-:Y:S02]  /*7440*/  IADD3.X R51, PT, PT, R41, R57, R43, P0, P1 ;  /* 0x0000003929337210 */ /* 0x000fe400007e242b */
[C-C-:B------:R-:W-:Y:S02]  /*7450*/  SHF.L.W.U32.HI R11, R45.reuse, 0x1f, R44.reuse ;  /* 0x0000001f2d0b7819 */ /* 0x140fe40000010e2c */
[----:B------:R-:W-:-:S02]  /*7460*/  SHF.L.W.U32.HI R26, R45, 0x18, R44 ;  /* 0x000000182d1a7819 */ /* 0x000fc40000010e2c */
[----:B------:R-:W-:Y:S02]  /*7470*/  SHF.R.U32.HI R40, RZ, 0x7, R45 ;  /* 0x00000007ff287819 */ /* 0x000fe4000001162d */
[----:B------:R-:W-:Y:S02]  /*7480*/  LOP3.LUT R41, R50, R18, R23, 0x96, !PT ;  /* 0x0000001232297212 */ /* 0x000fe400078e9617 */
[----:B------:R-:W-:Y:S02]  /*7490*/  LOP3.LUT R49, R48, R28, R49, 0x96, !PT ;  /* 0x0000001c30317212 */ /* 0x000fe400078e9631 */
[C-C-:B------:R-:W-:Y:S02]  /*74a0*/  SHF.L.W.U32.HI R18, R36.reuse, 0x1f, R37.reuse ;  /* 0x0000001f24127819 */ /* 0x140fe40000010e25 */
[C-C-:B------:R-:W-:Y:S02]  /*74b0*/  SHF.L.W.U32.HI R23, R36.reuse, 0x18, R37.reuse ;  /* 0x0000001824177819 */ /* 0x140fe40000010e25 */
[----:B------:R-:W-:-:S02]  /*74c0*/  SHF.R.U64 R28, R36, 0x7, R37 ;  /* 0x00000007241c7819 */ /* 0x000fc40000001225 */
[----:B------:R-:W-:Y:S02]  /*74d0*/  IADD3 R44, P1, P2, R44, R53, R46 ;  /* 0x000000352c2c7210 */ /* 0x000fe40007a3e02e */
[----:B------:R-:W-:Y:S02]  /*74e0*/  LOP3.LUT R48, R40, R11, R26, 0x96, !PT ;  /* 0x0000000b28307212 */ /* 0x000fe400078e961a */
[----:B------:R-:W-:Y:S02]  /*74f0*/  IADD3 R46, P0, PT, R42, R41, RZ ;  /* 0x000000292a2e7210 */ /* 0x000fe40007f1e0ff */
[C-C-:B------:R-:W-:Y:S02]  /*7500*/  SHF.L.W.U32.HI R11, R37.reuse, 0x1f, R36.reuse ;  /* 0x0000001f250b7819 */ /* 0x140fe40000010e24 */
[----:B------:R-:W-:Y:S02]  /*7510*/  SHF.L.W.U32.HI R26, R37, 0x18, R36 ;  /* 0x00000018251a7819 */ /* 0x000fe40000010e24 */
[----:B------:R-:W-:-:S02]  /*7520*/  SHF.R.U32.HI R40, RZ, 0x7, R37 ;  /* 0x00000007ff287819 */ /* 0x000fc40000011625 */
[----:B------:R-:W-:Y:S01]  /*7530*/  LOP3.LUT R23, R28, R18, R23, 0x96, !PT ;  /* 0x000000121c177212 */ /* 0x000fe200078e9617 */
[----:B------:R-:W-:Y:S01]  /*7540*/  IMAD.X R51, R51, 0x1, R48, P0 ;  /* 0x0000000133337824 */ /* 0x000fe200000e0630 */
[----:B------:R-:W-:Y:S02]  /*7550*/  IADD3.X R49, PT, PT, R45, R49, R47, P1, P2 ;  /* 0x000000312d317210 */ /* 0x000fe40000fe442f */
[----:B------:R-:W-:Y:S02]  /*7560*/  LOP3.LUT R26, R40, R11, R26, 0x96, !PT ;  /* 0x0000000b281a7212 */ /* 0x000fe400078e961a */
[----:B------:R-:W-:Y:S02]  /*7570*/  IADD3 R44, P1, PT, R44, R23, RZ ;  /* 0x000000172c2c7210 */ /* 0x000fe40007f3e0ff */
[----:B------:R-:W-:Y:S02]  /*7580*/  SHF.L.W.U32.HI R18, R46, 0xd, R51 ;  /* 0x0000000d2e127819 */ /* 0x000fe40000010e33 */
[----:B------:R-:W-:-:S02]  /*7590*/  SHF.L.W.U32.HI R23, R51, 0x3, R46 ;  /* 0x0000000333177819 */ /* 0x000fc40000010e2e */
[C-C-:B------:R-:W-:Y:S01]  /*75a0*/  SHF.R.U64 R45, R46.reuse, 0x6, R51.reuse ;  /* 0x000000062e2d7819 */ /* 0x140fe20000001233 */
[----:B------:R-:W-:Y:S01]  /*75b0*/  IMAD.X R49, R49, 0x1, R26, P1 ;  /* 0x0000000131317824 */ /* 0x000fe200008e061a */
[----:B------:R-:W-:Y:S02]  /*75c0*/  SHF.L.W.U32.HI R11, R51, 0xd, R46 ;  /* 0x0000000d330b7819 */ /* 0x000fe40000010e2e */
[--C-:B------:R-:W-:Y:S02]  /*75d0*/  SHF.L.W.U32.HI R26, R46, 0x3, R51.reuse ;  /* 0x000000032e1a7819 */ /* 0x100fe40000010e33 */
[----:B------:R-:W-:Y:S02]  /*75e0*/  SHF.R.U32.HI R47, RZ, 0x6, R51 ;  /* 0x00000006ff2f7819 */ /* 0x000fe40000011633 */
[----:B------:R-:W-:Y:S02]  /*75f0*/  LOP3.LUT R45, R45, R18, R23, 0x96, !PT ;  /* 0x000000122d2d7212 */ /* 0x000fe400078e9617 */
[----:B------:R-:W-:-:S02]  /*7600*/  SHF.L.W.U32.HI R28, R44, 0xd, R49 ;  /* 0x0000000d2c1c7819 */ /* 0x000fc40000010e31 */
[----:B------:R-:W-:Y:S02]  /*7610*/  SHF.L.W.U32.HI R41, R49, 0x3, R44 ;  /* 0x0000000331297819 */ /* 0x000fe40000010e2c */
[----:B------:R-:W-:Y:S02]  /*7620*/  SHF.R.U64 R43, R44, 0x6, R49 ;  /* 0x000000062c2b7819 */ /* 0x000fe40000001231 */
[----:B------:R-:W-:Y:S02]  /*7630*/  LOP3.LUT R47, R47, R11, R26, 0x96, !PT ;  /* 0x0000000b2f2f7212 */ /* 0x000fe400078e961a */
[----:B------:R-:W-:Y:S02]  /*7640*/  IADD3 R36, P0, P1, R36, R45, R38 ;  /* 0x0000002d24247210 */ /* 0x000fe4000791e026 */
[C-C-:B------:R-:W-:Y:S02]  /*7650*/  SHF.L.W.U32.HI R18, R30.reuse, 0x1f, R31.reuse ;  /* 0x0000001f1e127819 */ /* 0x140fe40000010e1f */
[----:B------:R-:W-:-:S02]  /*7660*/  SHF.L.W.U32.HI R23, R30, 0x18, R31 ;  /* 0x000000181e177819 */ /* 0x000fc40000010e1f */
[----:B------:R-:W-:Y:S02]  /*7670*/  SHF.R.U64 R42, R30, 0x7, R31 ;  /* 0x000000071e2a7819 */ /* 0x000fe4000000121f */
[----:B------:R-:W-:Y:S02]  /*7680*/  LOP3.LUT R43, R43, R28, R41, 0x96, !PT ;  /* 0x0000001c2b2b7212 */ /* 0x000fe400078e9629 */
[----:B------:R-:W-:Y:S02]  /*7690*/  SHF.L.W.U32.HI R28, R49, 0xd, R44 ;  /* 0x0000000d311c7819 */ /* 0x000fe40000010e2c */
[--C-:B------:R-:W-:Y:S02]  /*76a0*/  SHF.L.W.U32.HI R41, R44, 0x3, R49.reuse ;  /* 0x000000032c297819 */ /* 0x100fe40000010e31 */
[----:B------:R-:W-:Y:S02]  /*76b0*/  SHF.R.U32.HI R40, RZ, 0x6, R49 ;  /* 0x00000006ff287819 */ /* 0x000fe40000011631 */
[----:B------:R-:W-:-:S02]  /*76c0*/  IADD3.X R37, PT, PT, R37, R47, R39, P0, P1 ;  /* 0x0000002f25257210 */ /* 0x000fc400007e2427 */
[C-C-:B------:R-:W-:Y:S02]  /*76d0*/  SHF.L.W.U32.HI R11, R31.reuse, 0x1f, R30.reuse ;  /* 0x0000001f1f0b7819 */ /* 0x140fe40000010e1e */
[----:B------:R-:W-:Y:S02]  /*76e0*/  SHF.L.W.U32.HI R26, R31, 0x18, R30 ;  /* 0x000000181f1a7819 */ /* 0x000fe40000010e1e */
[----:B------:R-:W-:Y:S02]  /*76f0*/  SHF.R.U32.HI R38, RZ, 0x7, R31 ;  /* 0x00000007ff267819 */ /* 0x000fe4000001161f */
[----:B------:R-:W-:Y:S02]  /*7700*/  LOP3.LUT R39, R42, R18, R23, 0x96, !PT ;  /* 0x000000122a277212 */ /* 0x000fe400078e9617 */
[----:B------:R-:W-:Y:S02]  /*7710*/  LOP3.LUT R41, R40, R28, R41, 0x96, !PT ;  /* 0x0000001c28297212 */ /* 0x000fe400078e9629 */
[----:B------:R-:W-:-:S02]  /*7720*/  LOP3.LUT R38, R38, R11, R26, 0x96, !PT ;  /* 0x0000000b26267212 */ /* 0x000fc400078e961a */
[C-C-:B------:R-:W-:Y:S02]  /*7730*/  SHF.L.W.U32.HI R18, R12.reuse, 0x1f, R13.reuse ;  /* 0x0000001f0c127819 */ /* 0x140fe40000010e0d */
[C-C-:B------:R-:W-:Y:S02]  /*7740*/  SHF.L.W.U32.HI R23, R12.reuse, 0x18, R13.reuse ;  /* 0x000000180c177819 */ /* 0x140fe40000010e0d */
[----:B------:R-:W-:Y:S02]  /*7750*/  SHF.R.U64 R28, R12, 0x7, R13 ;  /* 0x000000070c1c7819 */ /* 0x000fe4000000120d */
[----:B------:R-:W-:Y:S02]  /*7760*/  IADD3 R36, P0, PT, R36, R39, RZ ;  /* 0x0000002724247210 */ /* 0x000fe40007f1e0ff */
[----:B------:R-:W-:Y:S02]  /*7770*/  IADD3 R30, P1, P2, R30, R43, R32 ;  /* 0x0000002b1e1e7210 */ /* 0x000fe40007a3e020 */
[----:B------:R-:W-:Y:S01]  /*7780*/  SHF.L.W.U32.HI R11, R13, 0x1f, R12 ;  /* 0x0000001f0d0b7819 */ /* 0x000fe20000010e0c */
[----:B------:R-:W-:Y:S01]  /*7790*/  IMAD.X R37, R37, 0x1, R38, P0 ;  /* 0x0000000125257824 */ /* 0x000fe200000e0626 */
[----:B------:R-:W-:-:S02]  /*77a0*/  SHF.L.W.U32.HI R26, R13, 0x18, R12 ;  /* 0x000000180d1a7819 */ /* 0x000fc40000010e0c */
[----:B------:R-:W-:Y:S02]  /*77b0*/  SHF.R.U32.HI R32, RZ, 0x7, R13 ;  /* 0x00000007ff207819 */ /* 0x000fe4000001160d */
[----:B------:R-:W-:Y:S02]  /*77c0*/  LOP3.LUT R23, R28, R18, R23, 0x96, !PT ;  /* 0x000000121c177212 */ /* 0x000fe400078e9617 */
[----:B------:R-:W-:Y:S02]  /*77d0*/  IADD3.X R33, PT, PT, R31, R41, R33, P1, P2 ;  /* 0x000000291f217210 */ /* 0x000fe40000fe4421 */
[----:B------:R-:W-:Y:S02]  /*77e0*/  LOP3.LUT R26, R32, R11, R26, 0x96, !PT ;  /* 0x0000000b201a7212 */ /* 0x000fe400078e961a */
[----:B------:R-:W-:Y:S02]  /*77f0*/  IADD3 R30, P1, PT, R30, R23, RZ ;  /* 0x000000171e1e7210 */ /* 0x000fe40007f3e0ff */
[----:B------:R-:W-:-:S02]  /*7800*/  SHF.L.W.U32.HI R18, R36, 0xd, R37 ;  /* 0x0000000d24127819 */ /* 0x000fc40000010e25 */
[----:B------:R-:W-:Y:S02]  /*7810*/  SHF.L.W.U32.HI R23, R37, 0x3, R36 ;  /* 0x0000000325177819 */ /* 0x000fe40000010e24 */
[C-C-:B------:R-:W-:Y:S01]  /*7820*/  SHF.R.U64 R41, R36.reuse, 0x6, R37.reuse ;  /* 0x0000000624297819 */ /* 0x140fe20000001225 */
[----:B------:R-:W-:Y:S01]  /*7830*/  IMAD.X R33, R33, 0x1, R26, P1 ;  /* 0x0000000121217824 */ /* 0x000fe200008e061a */
[----:B------:R-:W-:Y:S02]  /*7840*/  SHF.L.W.U32.HI R11, R37, 0xd, R36 ;  /* 0x0000000d250b7819 */ /* 0x000fe40000010e24 */
[--C-:B------:R-:W-:Y:S02]  /*7850*/  SHF.L.W.U32.HI R26, R36, 0x3, R37.reuse ;  /* 0x00000003241a7819 */ /* 0x100fe40000010e25 */
[----:B------:R-:W-:Y:S02]  /*7860*/  SHF.R.U32.HI R43, RZ, 0x6, R37 ;  /* 0x00000006ff2b7819 */ /* 0x000fe40000011625 */
[----:B------:R-:W-:-:S02]  /*7870*/  LOP3.LUT R41, R41, R18, R23, 0x96, !PT ;  /* 0x0000001229297212 */ /* 0x000fc400078e9617 */
[C-C-:B------:R-:W-:Y:S02]  /*7880*/  SHF.L.W.U32.HI R28, R30.reuse, 0xd, R33.reuse ;  /* 0x0000000d1e1c7819 */ /* 0x140fe40000010e21 */
[----:B------:R-:W-:Y:S02]  /*7890*/  SHF.L.W.U32.HI R31, R33, 0x3, R30 ;  /* 0x00000003211f7819 */ /* 0x000fe40000010e1e */
[----:B------:R-:W-:Y:S02]  /*78a0*/  SHF.R.U64 R39, R30, 0x6, R33 ;  /* 0x000000061e277819 */ /* 0x000fe40000001221 */
[----:B------:R-:W-:Y:S02]  /*78b0*/  LOP3.LUT R43, R43, R11, R26, 0x96, !PT ;  /* 0x0000000b2b2b7212 */ /* 0x000fe400078e961a */
[----:B------:R-:W-:Y:S02]  /*78c0*/  LOP3.LUT R39, R39, R28, R31, 0x96, !PT ;  /* 0x0000001c27277212 */ /* 0x000fe400078e961f */
[----:B------:R-:W-:-:S02]  /*78d0*/  SHF.L.W.U32.HI R26, R33, 0xd, R30 ;  /* 0x0000000d211a7819 */ /* 0x000fc40000010e1e */
[--C-:B------:R-:W-:Y:S02]  /*78e0*/  SHF.L.W.U32.HI R31, R30, 0x3, R33.reuse ;  /* 0x000000031e1f7819 */ /* 0x100fe40000010e21 */
[----:B------:R-:W-:-:S04]  /*78f0*/  SHF.R.U32.HI R28, RZ, 0x6, R33 ;  /* 0x00000006ff1c7819 */ /* 0x000fc80000011621 */
[----:B------:R-:W-:Y:S01]  /*7900*/  LOP3.LUT R31, R28, R26, R31, 0x96, !PT ;  /* 0x0000001a1c1f7212 */ /* 0x000fe200078e961f */
[----:B------:R-:W-:Y:S01]  /*7910*/  VIADD R9, R9, 0x8 ;  /* 0x0000000809097836 */ /* 0x000fe20000000000 */
[C-C-:B--2---:R-:W-:Y:S02]  /*7920*/  SHF.L.W.U32.HI R18, R14.reuse, 0x1f, R15.reuse ;  /* 0x0000001f0e127819 */ /* 0x144fe40000010e0f */
[C-C-:B------:R-:W-:Y:S02]  /*7930*/  SHF.L.W.U32.HI R23, R14.reuse, 0x18, R15.reuse ;  /* 0x000000180e177819 */ /* 0x140fe40000010e0f */
[----:B------:R-:W-:Y:S02]  /*7940*/  SHF.R.U64 R38, R14, 0x7, R15 ;  /* 0x000000070e267819 */ /* 0x000fe4000000120f */
[----:B------:R-:W-:Y:S02]  /*7950*/  SHF.L.W.U32.HI R11, R15, 0x1f, R14 ;  /* 0x0000001f0f0b7819 */ /* 0x000fe40000010e0e */
[----:B---3--:R-:W-:-:S02]  /*7960*/  IADD3 R32, P0, P1, R12, R41, R34 ;  /* 0x000000290c207210 */ /* 0x008fc4000791e022 */
[----:B------:R-:W-:Y:S02]  /*7970*/  SHF.L.W.U32.HI R12, R15, 0x18, R14 ;  /* 0x000000180f0c7819 */ /* 0x000fe40000010e0e */
[----:B------:R-:W-:Y:S02]  /*7980*/  SHF.R.U32.HI R41, RZ, 0x7, R15 ;  /* 0x00000007ff297819 */ /* 0x000fe4000001160f */
[----:B------:R-:W-:Y:S02]  /*7990*/  IADD3.X R34, PT, PT, R13, R43, R35, P0, P1 ;  /* 0x0000002b0d227210 */ /* 0x000fe400007e2423 */
[----:B------:R-:W-:Y:S02]  /*79a0*/  LOP3.LUT R35, R38, R18, R23, 0x96, !PT ;  /* 0x0000001226237212 */ /* 0x000fe400078e9617 */
[----:B------:R-:W-:Y:S02]  /*79b0*/  LOP3.LUT R41, R41, R11, R12, 0x96, !PT ;  /* 0x0000000b29297212 */ /* 0x000fe400078e960c */
[----:B----4-:R-:W-:-:S02]  /*79c0*/  SHF.L.W.U32.HI R12, R20, 0x1f, R21 ;  /* 0x0000001f140c7819 */ /* 0x010fc40000010e15 */
[C-C-:B------:R-:W-:Y:S02]  /*79d0*/  SHF.L.W.U32.HI R13, R20.reuse, 0x18, R21.reuse ;  /* 0x00000018140d7819 */ /* 0x140fe40000010e15 */
[----:B------:R-:W-:Y:S02]  /*79e0*/  SHF.R.U64 R23, R20, 0x7, R21 ;  /* 0x0000000714177819 */ /* 0x000fe40000001215 */
[----:B------:R-:W-:Y:S02]  /*79f0*/  IADD3 R32, P0, PT, R32, R35, RZ ;  /* 0x0000002320207210 */ /* 0x000fe40007f1e0ff */
[----:B------:R-:W-:Y:S02]  /*7a00*/  LOP3.LUT R13, R23, R12, R13, 0x96, !PT ;  /* 0x0000000c170d7212 */ /* 0x000fe400078e960d */
[----:B-----5:R-:W-:Y:S01]  /*7a10*/  IADD3 R14, P1, P2, R14, R39, R16 ;  /* 0x000000270e0e7210 */ /* 0x020fe20007a3e010 */
[----:B------:R-:W-:Y:S01]  /*7a20*/  IMAD.MOV.U32 R12, RZ, RZ, R46 ;  /* 0x000000ffff0c7224 */ /* 0x000fe200078e002e */
[----:B------:R-:W-:-:S02]  /*7a30*/  SHF.L.W.U32.HI R11, R21, 0x1f, R20 ;  /* 0x0000001f150b7819 */ /* 0x000fc40000010e14 */
[----:B------:R-:W-:Y:S01]  /*7a40*/  IADD3.X R16, PT, PT, R15, R31, R17, P1, P2 ;  /* 0x0000001f0f107210 */ /* 0x000fe20000fe4411 */
[----:B------:R-:W-:Y:S01]  /*7a50*/  IMAD.MOV.U32 R15, RZ, RZ, R49 ;  /* 0x000000ffff0f7224 */ /* 0x000fe200078e0031 */
[----:B------:R-:W-:Y:S02]  /*7a60*/  SHF.L.W.U32.HI R18, R21, 0x18, R20 ;  /* 0x0000001815127819 */ /* 0x000fe40000010e14 */
[----:B------:R-:W-:Y:S02]  /*7a70*/  SHF.R.U32.HI R26, RZ, 0x7, R21 ;  /* 0x00000007ff1a7819 */ /* 0x000fe40000011615 */
[----:B------:R-:W-:Y:S01]  /*7a80*/  IADD3 R52, P1, PT, R14, R13, RZ ;  /* 0x0000000d0e347210 */ /* 0x000fe20007f3e0ff */
[----:B------:R-:W-:Y:S02]  /*7a90*/  IMAD.MOV.U32 R13, RZ, RZ, R51 ;  /* 0x000000ffff0d7224 */ /* 0x000fe400078e0033 */
[----:B------:R-:W-:Y:S01]  /*7aa0*/  IMAD.MOV.U32 R14, RZ, RZ, R44 ;  /* 0x000000ffff0e7224 */ /* 0x000fe200078e002c */
[----:B------:R-:W-:Y:S01]  /*7ab0*/  LOP3.LUT R11, R26, R11, R18, 0x96, !PT ;  /* 0x0000000b1a0b7212 */ /* 0x000fe200078e9612 */
[----:B------:R-:W-:Y:S01]  /*7ac0*/  IMAD.X R49, R34, 0x1, R41, P0 ;  /* 0x0000000122317824 */ /* 0x000fe200000e0629 */
[----:B------:R-:W-:-:S02]  /*7ad0*/  ISETP.NE.AND P0, PT, R9, 0x40, PT ;  /* 0x000000400900780c */ /* 0x000fc40003f05270 */
[----:B------:R0:W-:Y:S01]  /*7ae0*/  STL.128 [R0+0x48], R12 ;  /* 0x0000480c00007387 */ /* 0x0001e20000100c00 */
[----:B------:R-:W-:Y:S02]  /*7af0*/  IMAD.X R53, R16, 0x1, R11, P1 ;  /* 0x0000000110357824 */ /* 0x000fe400008e060b */
        /* <DEDUP_REMOVED lines=13> */
.L_x_39:
[----:B------:R-:W0:Y:S01]  /*7bd0*/  LDCU.64 UR4, c[0x4][0x18] ;  /* 0x01000300ff0477ac */ /* 0x000e220008000a00 */
[----:B------:R-:W-:Y:S01]  /*7be0*/  BSSY.RECONVERGENT B0, `(.L_x_41) ;  /* 0x0000068000007945 */ /* 0x000fe20003800200 */
[----:B------:R-:W-:Y:S02]  /*7bf0*/  IMAD.MOV.U32 R50, RZ, RZ, RZ ;  /* 0x000000ffff327224 */ /* 0x000fe400078e00ff */
[----:B------:R-:W-:Y:S02]  /*7c00*/  IMAD.MOV.U32 R48, RZ, RZ, R72 ;  /* 0x000000ffff307224 */ /* 0x000fe400078e0048 */
[----:B------:R-:W-:Y:S02]  /*7c10*/  IMAD.MOV.U32 R44, RZ, RZ, R4 ;  /* 0x000000ffff2c7224 */ /* 0x000fe400078e0004 */
[----:B------:R-:W-:Y:S02]  /*7c20*/  IMAD.MOV.U32 R51, RZ, RZ, R7 ;  /* 0x000000ffff337224 */ /* 0x000fe400078e0007 */
[----:B------:R-:W-:-:S02]  /*7c30*/  IMAD.MOV.U32 R49, RZ, RZ, R6 ;  /* 0x000000ffff317224 */ /* 0x000fc400078e0006 */
[----:B------:R-:W-:Y:S02]  /*7c40*/  IMAD.MOV.U32 R46, RZ, RZ, R5 ;  /* 0x000000ffff2e7224 */ /* 0x000fe400078e0005 */
[----:B------:R-:W-:Y:S02]  /*7c50*/  IMAD.MOV.U32 R47, RZ, RZ, R8 ;  /* 0x000000ffff2f7224 */ /* 0x000fe400078e0008 */
[----:B------:R-:W-:Y:S01]  /*7c60*/  IMAD.MOV.U32 R38, RZ, RZ, R3 ;  /* 0x000000ffff267224 */ /* 0x000fe200078e0003 */
[----:B0-----:R-:W-:Y:S01]  /*7c70*/  UIADD3 UR4, UP0, UPT, UR4, 0x8, URZ ;  /* 0x0000000804047890 */ /* 0x001fe2000ff1e0ff */
[----:B------:R-:W-:Y:S02]  /*7c80*/  IMAD.MOV.U32 R43, RZ, RZ, R10 ;  /* 0x000000ffff2b7224 */ /* 0x000fe400078e000a */
[----:B------:R-:W-:Y:S01]  /*7c90*/  IMAD.MOV.U32 R45, RZ, RZ, R55 ;  /* 0x000000ffff2d7224 */ /* 0x000fe200078e0037 */
[----:B------:R-:W-:Y:S01]  /*7ca0*/  UIADD3.X UR5, UPT, UPT, URZ, UR5, URZ, UP0, !UPT ;  /* 0x00000005ff057290 */ /* 0x000fe200087fe4ff */
        /* <DEDUP_REMOVED lines=8> */
[----:B------:R-:W-:Y:S02]  /*7d30*/  IMAD.U32 R30, RZ, RZ, UR4 ;  /* 0x00000004ff1e7e24 */ /* 0x000fe4000f8e00ff */
[----:B------:R-:W-:-:S07]  /*7d40*/  IMAD.U32 R31, RZ, RZ, UR5 ;  /* 0x00000005ff1f7e24 */ /* 0x000fce000f8e00ff */
.L_x_42:
[----:B------:R0:W2:Y:S04]  /*7d50*/  LDL.128 R12, [R48] ;  /* 0x00000000300c7983 */ /* 0x0000a80000100c00 */
[----:B------:R-:W2:Y:S04]  /*7d60*/  LDG.E.64.CONSTANT R16, desc[UR36][R30.64+-0x8] ;  /* 0xfffff8241e107981 */ /* 0x000ea8000c1e9b00 */
[----:B------:R1:W3:Y:S01]  /*7d70*/  LDG.E.64.CONSTANT R20, desc[UR36][R30.64] ;  /* 0x000000241e147981 */ /* 0x0002e2000c1e9b00 */
[C-C-:B------:R-:W-:Y:S01]  /*7d80*/  SHF.L.W.U32.HI R0, R41.reuse, 0x12, R42.reuse ;  /* 0x0000001229007819 */ /* 0x140fe20000010e2a */
[----:B------:R-:W-:Y:S01]  /*7d90*/  VIADD R50, R50, 0x2 ;  /* 0x0000000232327836 */ /* 0x000fe20000000000 */
[----:B------:R-:W-:Y:S01]  /*7da0*/  SHF.L.W.U32.HI R9, R41, 0xe, R42 ;  /* 0x0000000e29097819 */ /* 0x000fe20000010e2a */
[----:B------:R-:W-:Y:S01]  /*7db0*/  IMAD.MOV.U32 R53, RZ, RZ, R40 ;  /* 0x000000ffff357224 */ /* 0x000fe200078e0028 */
[----:B------:R-:W-:Y:S01]  /*7dc0*/  SHF.L.W.U32.HI R11, R42, 0x17, R41 ;  /* 0x000000172a0b7819 */ /* 0x000fe20000010e29 */
[----:B0-----:R-:W-:Y:S01]  /*7dd0*/  VIADD R48, R48, 0x10 ;  /* 0x0000001030307836 */ /* 0x001fe20000000000 */
[----:B------:R-:W-:-:S02]  /*7de0*/  LOP3.LUT R18, R36, R41, R39, 0xb8, !PT ;  /* 0x0000002924127212 */ /* 0x000fc400078eb827 */
[----:B------:R-:W-:Y:S02]  /*7df0*/  LOP3.LUT R23, R11, R0, R9, 0x96, !PT ;  /* 0x000000000b177212 */ /* 0x000fe400078e9609 */
[C-C-:B------:R-:W-:Y:S02]  /*7e00*/  SHF.L.W.U32.HI R0, R42.reuse, 0x12, R41.reuse ;  /* 0x000000122a007819 */ /* 0x140fe40000010e29 */
[----:B------:R-:W-:Y:S02]  /*7e10*/  SHF.L.W.U32.HI R9, R42, 0xe, R41 ;  /* 0x0000000e2a097819 */ /* 0x000fe40000010e29 */
[----:B------:R-:W-:Y:S02]  /*7e20*/  SHF.L.W.U32.HI R11, R41, 0x17, R42 ;  /* 0x00000017290b7819 */ /* 0x000fe40000010e2a */
[----:B------:R-:W-:Y:S02]  /*7e30*/  LOP3.LUT R33, R51, R46, R38, 0xe8, !PT ;  /* 0x0000002e33217212 */ /* 0x000fe400078ee826 */
[----:B------:R-:W-:-:S02]  /*7e40*/  LOP3.LUT R0, R11, R0, R9, 0x96, !PT ;  /* 0x000000000b007212 */ /* 0x000fc400078e9609 */
[----:B------:R-:W-:Y:S02]  /*7e50*/  IADD3 R9, P0, P1, R18, R28, R23 ;  /* 0x0000001c12097210 */ /* 0x000fe4000791e017 */
[----:B------:R-:W-:Y:S02]  /*7e60*/  LOP3.LUT R11, R37, R42, R40, 0xb8, !PT ;  /* 0x0000002a250b7212 */ /* 0x000fe400078eb828 */
[----:B------:R-:W-:Y:S02]  /*7e70*/  LOP3.LUT R18, R44, R49, R47, 0xe8, !PT ;  /* 0x000000312c127212 */ /* 0x000fe400078ee82f */
[----:B------:R-:W-:Y:S02]  /*7e80*/  IADD3.X R11, PT, PT, R11, R32, R0, P0, P1 ;  /* 0x000000200b0b7210 */ /* 0x000fe400007e2400 */
[----:B------:R-:W-:Y:S02]  /*7e90*/  SHF.L.W.U32.HI R0, R51, 0x4, R44 ;  /* 0x0000000433007819 */ /* 0x000fe40000010e2c */
[----:B-1----:R-:W-:-:S05]  /*7ea0*/  IADD3 R30, P4, PT, R30, 0x10, RZ ;  /* 0x000000101e1e7810 */ /* 0x002fca0007f9e0ff */
[----:B------:R-:W-:Y:S01]  /*7eb0*/  IMAD.X R31, RZ, RZ, R31, P4 ;  /* 0x000000ffff1f7224 */ /* 0x000fe200020e061f */
[----:B--2---:R-:W-:Y:S02]  /*7ec0*/  IADD3 R32, P0, P1, R12, R9, R16 ;  /* 0x000000090c207210 */ /* 0x004fe4000791e010 */
[C---:B------:R-:W-:Y:S02]  /*7ed0*/  SHF.L.W.U32.HI R9, R44.reuse, 0x4, R51 ;  /* 0x000000042c097819 */ /* 0x040fe40000010e33 */
[----:B------:R-:W-:Y:S02]  /*7ee0*/  IADD3.X R34, PT, PT, R13, R11, R17, P0, P1 ;  /* 0x0000000b0d227210 */ /* 0x000fe400007e2411 */
[----:B------:R-:W-:Y:S01]  /*7ef0*/  IADD3 R26, P0, PT, R43, R32, RZ ;  /* 0x000000202b1a7210 */ /* 0x000fe20007f1e0ff */
[----:B------:R-:W-:Y:S01]  /*7f00*/  IMAD.MOV.U32 R43, RZ, RZ, R49 ;  /* 0x000000ffff2b7224 */ /* 0x000fe200078e0031 */
[C-C-:B------:R-:W-:Y:S02]  /*7f10*/  SHF.L.W.U32.HI R12, R51.reuse, 0x1e, R44.reuse ;  /* 0x0000001e330c7819 */ /* 0x140fe40000010e2c */
[----:B------:R-:W-:Y:S01]  /*7f20*/  SHF.L.W.U32.HI R16, R51, 0x19, R44 ;  /* 0x0000001933107819 */ /* 0x000fe20000010e2c */
[----:B------:R-:W-:Y:S01]  /*7f30*/  IMAD.X R35, R45, 0x1, R34, P0 ;  /* 0x000000012d237824 */ /* 0x000fe200000e0622 */
[C-C-:B------:R-:W-:Y:S01]  /*7f40*/  SHF.L.W.U32.HI R11, R44.reuse, 0x1e, R51.reuse ;  /* 0x0000001e2c0b7819 */ /* 0x140fe20000010e33 */
[----:B------:R-:W-:Y:S01]  /*7f50*/  IMAD.MOV.U32 R45, RZ, RZ, R46 ;  /* 0x000000ffff2d7224 */ /* 0x000fe200078e002e */
[----:B------:R-:W-:-:S02]  /*7f60*/  SHF.L.W.U32.HI R13, R44, 0x19, R51 ;  /* 0x000000192c0d7819 */ /* 0x000fc40000010e33 */
[----:B------:R-:W-:Y:S02]  /*7f70*/  LOP3.LUT R23, R16, R9, R12, 0x96, !PT ;  /* 0x0000000910177212 */ /* 0x000fe400078e960c */
[C-C-:B------:R-:W-:Y:S02]  /*7f80*/  SHF.L.W.U32.HI R9, R26.reuse, 0x12, R35.reuse ;  /* 0x000000121a097819 */ /* 0x140fe40000010e23 */
[----:B------:R-:W-:Y:S02]  /*7f90*/  SHF.L.W.U32.HI R12, R26, 0xe, R35 ;  /* 0x0000000e1a0c7819 */ /* 0x000fe40000010e23 */
[--C-:B------:R-:W-:Y:S02]  /*7fa0*/  SHF.L.W.U32.HI R16, R35, 0x17, R26.reuse ;  /* 0x0000001723107819 */ /* 0x100fe40000010e1a */
[----:B------:R-:W-:Y:S02]  /*7fb0*/  LOP3.LUT R28, R13, R0, R11, 0x96, !PT ;  /* 0x000000000d1c7212 */ /* 0x000fe400078e960b */
[----:B------:R-:W-:-:S02]  /*7fc0*/  SHF.L.W.U32.HI R0, R35, 0x12, R26 ;  /* 0x0000001223007819 */ /* 0x000fc40000010e1a */
[----:B------:R-:W-:Y:S02]  /*7fd0*/  SHF.L.W.U32.HI R11, R35, 0xe, R26 ;  /* 0x0000000e230b7819 */ /* 0x000fe40000010e1a */
[----:B------:R-:W-:Y:S02]  /*7fe0*/  SHF.L.W.U32.HI R13, R26, 0x17, R35 ;  /* 0x000000171a0d7819 */ /* 0x000fe40000010e23 */
[----:B------:R-:W-:Y:S02]  /*7ff0*/  LOP3.LUT R12, R16, R9, R12, 0x96, !PT ;  /* 0x00000009100c7212 */ /* 0x000fe400078e960c */
[----:B------:R-:W-:Y:S02]  /*8000*/  LOP3.LUT R17, R39, R26, R41, 0xb8, !PT ;  /* 0x0000001a27117212 */ /* 0x000fe400078eb829 */
[----:B------:R-:W-:Y:S01]  /*8010*/  IADD3 R18, P0, P1, R32, R23, R18 ;  /* 0x0000001720127210 */ /* 0x000fe2000791e012 */
[----:B------:R-:W-:Y:S01]  /*8020*/  IMAD.MOV.U32 R32, RZ, RZ, R53 ;  /* 0x000000ffff207224 */ /* 0x000fe200078e0035 */
[----:B------:R-:W-:-:S02]  /*8030*/  LOP3.LUT R0, R13, R0, R11, 0x96, !PT ;  /* 0x000000000d007212 */ /* 0x000fc400078e960b */
[----:B------:R-:W-:Y:S01]  /*8040*/  IADD3 R17, P2, P3, R17, R36, R12 ;  /* 0x0000002411117210 */ /* 0x000fe20007b5e00c */
[----:B------:R-:W-:Y:S01]  /*8050*/  IMAD.MOV.U32 R36, RZ, RZ, R41 ;  /* 0x000000ffff247224 */ /* 0x000fe200078e0029 */
[----:B------:R-:W-:Y:S01]  /*8060*/  LOP3.LUT R23, R40, R35, R42, 0xb8, !PT ;  /* 0x0000002328177212 */ /* 0x000fe200078eb82a */
[----:B------:R-:W-:Y:S01]  /*8070*/  IMAD.MOV.U32 R40, RZ, RZ, R35 ;  /* 0x000000ffff287224 */ /* 0x000fe200078e0023 */
[----:B------:R-:W-:Y:S01]  /*8080*/  IADD3.X R33, PT, PT, R34, R28, R33, P0, P1 ;  /* 0x0000001c22217210 */ /* 0x000fe200007e2421 */
[----:B------:R-:W-:Y:S01]  /*8090*/  IMAD.MOV.U32 R34, RZ, RZ, R51 ;  /* 0x000000ffff227224 */ /* 0x000fe200078e0033 */
[----:B------:R-:W-:Y:S01]  /*80a0*/  IADD3.X R23, PT, PT, R23, R37, R0, P2, P3 ;  /* 0x0000002517177210 */ /* 0x000fe200017e6400 */
[----:B------:R-:W-:Y:S01]  /*80b0*/  IMAD.MOV.U32 R37, RZ, RZ, R42 ;  /* 0x000000ffff257224 */ /* 0x000fe200078e002a */
[----:B---3--:R-:W-:Y:S02]  /*80c0*/  IADD3 R14, P0, P1, R14, R17, R20 ;  /* 0x000000110e0e7210 */ /* 0x008fe4000791e014 */
[----:B------:R-:W-:-:S02]  /*80d0*/  SHF.L.W.U32.HI R9, R18, 0x4, R33 ;  /* 0x0000000412097819 */ /* 0x000fc40000010e21 */
[----:B------:R-:W-:Y:S02]  /*80e0*/  IADD3.X R15, PT, PT, R15, R23, R21, P0, P1 ;  /* 0x000000170f0f7210 */ /* 0x000fe400007e2415 */
[----:B------:R-:W-:Y:S02]  /*80f0*/  IADD3 R41, P0, PT, R47, R14, RZ ;  /* 0x0000000e2f297210 */ /* 0x000fe40007f1e0ff */
[C-C-:B------:R-:W-:Y:S02]  /*8100*/  SHF.L.W.U32.HI R12, R33.reuse, 0x1e, R18.reuse ;  /* 0x0000001e210c7819 */ /* 0x140fe40000010e12 */
[C-C-:B------:R-:W-:Y:S01]  /*8110*/  SHF.L.W.U32.HI R16, R33.reuse, 0x19, R18.reuse ;  /* 0x0000001921107819 */ /* 0x140fe20000010e12 */
[----:B------:R-:W-:Y:S01]  /*8120*/  IMAD.X R42, R38, 0x1, R15, P0 ;  /* 0x00000001262a7824 */ /* 0x000fe200000e060f */
[----:B------:R-:W-:Y:S01]  /*8130*/  SHF.L.W.U32.HI R0, R33, 0x4, R18 ;  /* 0x0000000421007819 */ /* 0x000fe20000010e12 */
[----:B------:R-:W-:Y:S01]  /*8140*/  IMAD.MOV.U32 R38, RZ, RZ, R34 ;  /* 0x000000ffff267224 */ /* 0x000fe200078e0022 */
[----:B------:R-:W-:-:S02]  /*8150*/  SHF.L.W.U32.HI R11, R18, 0x1e, R33 ;  /* 0x0000001e120b7819 */ /* 0x000fc40000010e21 */
[----:B------:R-:W-:Y:S02]  /*8160*/  SHF.L.W.U32.HI R13, R18, 0x19, R33 ;  /* 0x00000019120d7819 */ /* 0x000fe40000010e21 */
[----:B------:R-:W-:Y:S02]  /*8170*/  ISETP.NE.AND P0, PT, R50, 0x50, PT ;  /* 0x000000503200780c */ /* 0x000fe40003f05270 */
[----:B------:R-:W-:Y:S02]  /*8180*/  LOP3.LUT R12, R16, R9, R12, 0x96, !PT ;  /* 0x00000009100c7212 */ /* 0x000fe400078e960c */
[----:B------:R-:W-:Y:S01]  /*8190*/  LOP3.LUT R9, R18, R44, R49, 0xe8, !PT ;  /* 0x0000002c12097212 */ /* 0x000fe200078ee831 */
[----:B------:R-:W-:Y:S01]  /*81a0*/  IMAD.MOV.U32 R49, RZ, RZ, R18 ;  /* 0x000000ffff317224 */ /* 0x000fe200078e0012 */
[----:B------:R-:W-:Y:S01]  /*81b0*/  LOP3.LUT R11, R13, R0, R11, 0x96, !PT ;  /* 0x000000000d0b7212 */ /* 0x000fe200078e960b */
[----:B------:R-:W-:Y:S01]  /*81c0*/  IMAD.MOV.U32 R13, RZ, RZ, R44 ;  /* 0x000000ffff0d7224 */ /* 0x000fe200078e002c */
[----:B------:R-:W-:-:S02]  /*81d0*/  IADD3 R44, P1, P2, R14, R12, R9 ;  /* 0x0000000c0e2c7210 */ /* 0x000fc40007a3e009 */
[----:B------:R-:W-:Y:S01]  /*81e0*/  LOP3.LUT R0, R33, R51, R46, 0xe8, !PT ;  /* 0x0000003321007212 */ /* 0x000fe200078ee82e */
[----:B------:R-:W-:Y:S02]  /*81f0*/  IMAD.MOV.U32 R46, RZ, RZ, R33 ;  /* 0x000000ffff2e7224 */ /* 0x000fe400078e0021 */
[----:B------:R-:W-:Y:S01]  /*8200*/  IMAD.MOV.U32 R47, RZ, RZ, R13 ;  /* 0x000000ffff2f7224 */ /* 0x000fe200078e000d */
[----:B------:R-:W-:Y:S01]  /*8210*/  IADD3.X R51, PT, PT, R15, R11, R0, P1, P2 ;  /* 0x0000000b0f337210 */ /* 0x000fe20000fe4400 */
[----:B------:R-:W-:Y:S02]  /*8220*/  IMAD.MOV.U32 R0, RZ, RZ, R39 ;  /* 0x000000ffff007224 */ /* 0x000fe400078e0027 */
[----:B------:R-:W-:Y:S02]  /*8230*/  IMAD.MOV.U32 R39, RZ, RZ, R26 ;  /* 0x000000ffff277224 */ /* 0x000fe400078e001a */
[----:B------:R-:W-:Y:S01]  /*8240*/  IMAD.MOV.U32 R28, RZ, RZ, R0 ;  /* 0x000000ffff1c7224 */ /* 0x000fe200078e0000 */
[----:B------:R-:W-:Y:S06]  /*8250*/  @P0 BRA `(.L_x_42) ;  /* 0xfffffff800bc0947 */ /* 0x000fec000383ffff */
[----:B------:R-:W-:Y:S05]  /*8260*/  BSYNC.RECONVERGENT B0 ;  /* 0x0000000000007941 */ /* 0x000fea0003800200 */
.L_x_41:
[----:B------:R-:W-:Y:S01]  /*8270*/  IADD3 R38, P6, PT, R44, R4, RZ ;  /* 0x000000042c267210 */ /* 0x000fe20007fde0ff */
[----:B------:R-:W-:Y:S01]  /*8280*/  IMAD.MOV.U32 R9, RZ, RZ, -0x4498517b ;  /* 0xbb67ae85ff097424 */ /* 0x000fe200078e00ff */
[----:B------:R-:W-:Y:S01]  /*8290*/  IADD3 R44, P5, PT, R49, R6, RZ ;  /* 0x00000006312c7210 */ /* 0x000fe20007fbe0ff */
[----:B------:R-:W-:Y:S01]  /*82a0*/  IMAD.MOV.U32 R11, RZ, RZ, 0x3c6ef372 ;  /* 0x3c6ef372ff0b7424 */ /* 0x000fe200078e00ff */
[----:B------:R-:W-:Y:S01]  /*82b0*/  IADD3 R28, P1, PT, R39, R19, RZ ;  /* 0x00000013271c7210 */ /* 0x000fe20007f3e0ff */
[----:B------:R-:W-:Y:S01]  /*82c0*/  IMAD.X R123, R51, 0x1, R7, P6 ;  /* 0x00000001337b7824 */ /* 0x000fe200030e0607 */
[----:B------:R-:W-:Y:S01]  /*82d0*/  IADD3 R32, P4, PT, R13, R8, RZ ;  /* 0x000000080d207210 */ /* 0x000fe20007f9e0ff */
[----:B------:R-:W-:Y:S01]  /*82e0*/  IMAD.X R119, R46, 0x1, R5, P5 ;  /* 0x000000012e777824 */ /* 0x000fe200028e0605 */
[----:B------:R-:W-:Y:S01]  /*82f0*/  IADD3 R33, P2, PT, R41, R22, RZ ;  /* 0x0000001629217210 */ /* 0x000fe20007f5e0ff */
[----:B------:R-:W-:Y:S01]  /*8300*/  IMAD.MOV.U32 R8, RZ, RZ, -0x7b3558c5 ;  /* 0x84caa73bff087424 */ /* 0x000fe200078e00ff */
[----:B------:R-:W-:Y:S01]  /*8310*/  IADD3 R30, P3, PT, R43, R10, RZ ;  /* 0x0000000a2b1e7210 */ /* 0x000fe20007f7e0ff */
[----:B------:R-:W-:Y:S01]  /*8320*/  IMAD.MOV.U32 R10, RZ, RZ, -0x16b07d5 ;  /* 0xfe94f82bff0a7424 */ /* 0x000fe200078e00ff */
[--C-:B------:R-:W-:Y:S01]  /*8330*/  SHF.R.U64 R122, R38, 0x18, R123.reuse ;  /* 0x00000018267a7819 */ /* 0x100fe2000000127b */
[----:B------:R-:W-:Y:S01]  /*8340*/  IMAD.X R65, R40, 0x1, R24, P1 ;  /* 0x0000000128417824 */ /* 0x000fe200008e0618 */
[----:B------:R-:W-:Y:S01]  /*8350*/  SHF.R.U64 R121, R38, 0x10, R123 ;  /* 0x0000001026797819 */ /* 0x000fe2000000127b */
[----:B------:R-:W-:Y:S01]  /*8360*/  IMAD.X R3, R34, 0x1, R3, P4 ;  /* 0x0000000122037824 */ /* 0x000fe200020e0603 */
[----:B------:R-:W-:Y:S01]  /*8370*/  SHF.R.U64 R120, R38, 0x8, R123 ;  /* 0x0000000826787819 */ /* 0x000fe2000000127b */
[----:B------:R-:W-:Y:S01]  /*8380*/  IMAD.X R60, R42, 0x1, R25, P2 ;  /* 0x000000012a3c7824 */ /* 0x000fe200010e0619 */
[----:B------:R-:W-:Y:S01]  /*8390*/  IADD3 R31, P6, PT, R0, R27, RZ ;  /* 0x0000001b001f7210 */ /* 0x000fe20007fde0ff */
[----:B------:R-:W-:Y:S01]  /*83a0*/  IMAD.X R55, R45, 0x1, R55, P3 ;  /* 0x000000012d377824 */ /* 0x000fe200018e0637 */
[--C-:B------:R-:W-:Y:S01]  /*83b0*/  SHF.R.U32.HI R39, RZ, 0x18, R123.reuse ;  /* 0x00000018ff277819 */ /* 0x100fe2000001167b */
[----:B------:R0:W-:Y:S01]  /*83c0*/  STL.128 [R1+0x3a0], R8 ;  /* 0x0003a00801007387 */ /* 0x0001e20000100c00 */
[--C-:B------:R-:W-:Y:S01]  /*83d0*/  SHF.R.U32.HI R40, RZ, 0x10, R123.reuse ;  /* 0x00000010ff287819 */ /* 0x100fe2000001167b */
[----:B------:R-:W-:Y:S01]  /*83e0*/  IMAD.X R78, R53, 0x1, R78, P6 ;  /* 0x00000001354e7824 */ /* 0x000fe200030e064e */
[----:B------:R-:W-:Y:S01]  /*83f0*/  SHF.R.U32.HI R126, RZ, 0x8, R123 ;  /* 0x00000008ff7e7819 */ /* 0x000fe2000001167b */
[----:B------:R-:W-:Y:S01]  /*8400*/  IMAD.MOV.U32 R12, RZ, RZ, 0x5f1d36f1 ;  /* 0x5f1d36f1ff0c7424 */ /* 0x000fe200078e00ff */
[C-C-:B------:R-:W-:Y:S01]  /*8410*/  SHF.R.U64 R0, R44.reuse, 0x18, R119.reuse ;  /* 0x000000182c007819 */ /* 0x140fe20000001277 */
[----:B------:R-:W-:Y:S01]  /*8420*/  IMAD.MOV.U32 R13, RZ, RZ, -0x5ab00ac6 ;  /* 0xa54ff53aff0d7424 */ /* 0x000fe200078e00ff */
[C-C-:B------:R-:W-:Y:S01]  /*8430*/  SHF.R.U64 R35, R44.reuse, 0x10, R119.reuse ;  /* 0x000000102c237819 */ /* 0x140fe20000001277 */
[----:B------:R-:W-:Y:S01]  /*8440*/  IMAD.MOV.U32 R14, RZ, RZ, -0x52197d2f ;  /* 0xade682d1ff0e7424 */ /* 0x000fe200078e00ff */
[--C-:B------:R-:W-:Y:S01]  /*8450*/  SHF.R.U64 R48, R44, 0x8, R119.reuse ;  /* 0x000000082c307819 */ /* 0x100fe20000001277 */
[----:B------:R-:W-:Y:S01]  /*8460*/  IMAD.MOV.U32 R15, RZ, RZ, 0x510e527f ;  /* 0x510e527fff0f7424 */ /* 0x000fe200078e00ff */
[--C-:B------:R-:W-:Y:S01]  /*8470*/  SHF.R.U32.HI R42, RZ, 0x18, R119.reuse ;  /* 0x00000018ff2a7819 */ /* 0x100fe20000011677 */
[----:B------:R-:W-:Y:S01]  /*8480*/  IMAD.MOV.U32 R16, RZ, RZ, 0x2b3e6c1f ;  /* 0x2b3e6c1fff107424 */ /* 0x000fe200078e00ff */
[--C-:B------:R-:W-:Y:S01]  /*8490*/  SHF.R.U32.HI R43, RZ, 0x10, R119.reuse ;  /* 0x00000010ff2b7819 */ /* 0x100fe20000011677 */
[----:B------:R-:W-:Y:S01]  /*84a0*/  IMAD.MOV.U32 R17, RZ, RZ, -0x64fa9774 ;  /* 0x9b05688cff117424 */ /* 0x000fe200078e00ff */
[----:B------:R-:W-:Y:S01]  /*84b0*/  SHF.R.U32.HI R124, RZ, 0x8, R119 ;  /* 0x00000008ff7c7819 */ /* 0x000fe20000011677 */
[----:B------:R-:W-:Y:S01]  /*84c0*/  STL.128 [R1+0x3b0], R12 ;  /* 0x0003b00c01007387 */ /* 0x000fe20000100c00 */
[----:B------:R-:W-:Y:S01]  /*84d0*/  PRMT R5, R120, 0x3340, R38 ;  /* 0x0000334078057816 */ /* 0x000fe20000000026 */
[----:B------:R-:W-:Y:S01]  /*84e0*/  IMAD.MOV.U32 R18, RZ, RZ, -0x4be4295 ;  /* 0xfb41bd6bff127424 */ /* 0x000fe200078e00ff */
[----:B------:R-:W-:Y:S01]  /*84f0*/  PRMT R4, R122, 0x3340, R121 ;  /* 0x000033407a047816 */ /* 0x000fe20000000079 */
[----:B------:R-:W-:Y:S01]  /*8500*/  IMAD.MOV.U32 R19, RZ, RZ, 0x1f83d9ab ;  /* 0x1f83d9abff137424 */ /* 0x000fe200078e00ff */
[----:B------:R-:W-:Y:S01]  /*8510*/  PRMT R6, R126, 0x3340, R123 ;  /* 0x000033407e067816 */ /* 0x000fe2000000007b */
[----:B------:R-:W-:Y:S01]  /*8520*/  IMAD.MOV.U32 R22, RZ, RZ, -0xc4336f8 ;  /* 0xf3bcc908ff167424 */ /* 0x000fe200078e00ff */
[----:B------:R-:W-:Y:S01]  /*8530*/  PRMT R7, R39, 0x3340, R40 ;  /* 0x0000334027077816 */ /* 0x000fe20000000028 */
[----:B------:R-:W-:Y:S01]  /*8540*/  IMAD.MOV.U32 R23, RZ, RZ, 0x6a09e667 ;  /* 0x6a09e667ff177424 */ /* 0x000fe200078e00ff */
[----:B0-----:R-:W-:Y:S01]  /*8550*/  PRMT R8, R48, 0x3340, R44 ;  /* 0x0000334030087816 */ /* 0x001fe2000000002c */
[----:B------:R-:W-:Y:S01]  /*8560*/  STL.128 [R1+0x3c0], R16 ;  /* 0x0003c01001007387 */ /* 0x000fe20000100c00 */
[----:B------:R-:W-:-:S02]  /*8570*/  PRMT R9, R0, 0x3340, R35 ;  /* 0x0000334000097816 */ /* 0x000fc40000000023 */
[----:B------:R-:W-:Y:S02]  /*8580*/  CS2R R20, SRZ ;  /* 0x0000000000147805 */ /* 0x000fe4000001ff00 */
[----:B------:R-:W-:Y:S01]  /*8590*/  PRMT R10, R124, 0x3340, R119 ;  /* 0x000033407c0a7816 */ /* 0x000fe20000000077 */
[----:B------:R-:W-:Y:S01]  /*85a0*/  STL.U16 [R1+0x2da], RZ ;  /* 0x0002daff01007387 */ /* 0x000fe20000100400 */
[----:B------:R-:W-:Y:S01]  /*85b0*/  PRMT R11, R42, 0x3340, R43 ;  /* 0x000033402a0b7816 */ /* 0x000fe2000000002b */
[----:B------:R-:W-:Y:S01]  /*85c0*/  IMAD.MOV.U32 R27, RZ, RZ, 0x5c ;  /* 0x0000005cff1b7424 */ /* 0x000fe200078e00ff */
[C-C-:B------:R-:W-:Y:S01]  /*85d0*/  SHF.R.U64 R51, R32.reuse, 0x18, R3.reuse ;  /* 0x0000001820337819 */ /* 0x140fe20000001203 */
[----:B------:R0:W-:Y:S01]  /*85e0*/  STL.128 [R1+0x390], R20 ;  /* 0x0003901401007387 */ /* 0x0001e20000100c00 */
[C-C-:B------:R-:W-:Y:S01]  /*85f0*/  SHF.R.U64 R52, R32.reuse, 0x10, R3.reuse ;  /* 0x0000001020347819 */ /* 0x140fe20000001203 */
[----:B------:R-:W-:Y:S01]  /*8600*/  IMAD.MOV.U32 R114, RZ, RZ, 0x5c ;  /* 0x0000005cff727424 */ /* 0x000fe200078e00ff */
[----:B------:R-:W-:Y:S01]  /*8610*/  SHF.R.U64 R53, R32, 0x8, R3 ;  /* 0x0000000820357819 */ /* 0x000fe20000001203 */
[----:B------:R-:W-:Y:S01]  /*8620*/  STL [R1+0x2dc], RZ ;  /* 0x0002dcff01007387 */ /* 0x000fe20000100800 */
[----:B------:R-:W-:Y:S01]  /*8630*/  PRMT R5, R4, 0x5410, R5 ;  /* 0x0000541004057816 */ /* 0x000fe20000000005 */
[----:B------:R-:W-:Y:S01]  /*8640*/  IMAD.MOV.U32 R116, RZ, RZ, 0x5c ;  /* 0x0000005cff747424 */ /* 0x000fe200078e00ff */
[--C-:B------:R-:W-:Y:S01]  /*8650*/  SHF.R.U32.HI R45, RZ, 0x18, R3.reuse ;  /* 0x00000018ff2d7819 */ /* 0x100fe20000011603 */
[----:B------:R-:W-:Y:S01]  /*8660*/  STL.64 [R1+0x2e0], RZ ;  /* 0x0002e0ff01007387 */ /* 0x000fe20000100a00 */
[--C-:B------:R-:W-:Y:S01]  /*8670*/  SHF.R.U32.HI R46, RZ, 0x10, R3.reuse ;  /* 0x00000010ff2e7819 */ /* 0x100fe20000011603 */
[----:B------:R-:W-:Y:S01]  /*8680*/  IMAD.MOV.U32 R115, RZ, RZ, 0x5c ;  /* 0x0000005cff737424 */ /* 0x000fe200078e00ff */
[----:B------:R-:W-:Y:S01]  /*8690*/  SHF.R.U32.HI R90, RZ, 0x8, R3 ;  /* 0x00000008ff5a7819 */ /* 0x000fe20000011603 */
[----:B------:R-:W-:Y:S01]  /*86a0*/  STL.64 [R1+0x2e8], RZ ;  /* 0x0002e8ff01007387 */ /* 0x000fe20000100a00 */
[----:B------:R-:W-:Y:S01]  /*86b0*/  PRMT R4, R7, 0x5410, R6 ;  /* 0x0000541007047816 */ /* 0x000fe20000000006 */
[----:B------:R-:W-:Y:S01]  /*86c0*/  IMAD.MOV.U32 R117, RZ, RZ, 0x5c ;  /* 0x0000005cff757424 */ /* 0x000fe200078e00ff */
[C-C-:B------:R-:W-:Y:S01]  /*86d0*/  SHF.R.U64 R56, R30.reuse, 0x18, R55.reuse ;  /* 0x000000181e387819 */ /* 0x140fe20000001237 */
[----:B------:R-:W-:Y:S01]  /*86e0*/  STL.64 [R1+0x2f0], RZ ;  /* 0x0002f0ff01007387 */ /* 0x000fe20000100a00 */
[C-C-:B------:R-:W-:Y:S01]  /*86f0*/  SHF.R.U64 R57, R30.reuse, 0x10, R55.reuse ;  /* 0x000000101e397819 */ /* 0x140fe20000001237 */
[----:B0-----:R-:W-:Y:S01]  /*8700*/  IMAD.MOV.U32 R20, RZ, RZ, 0x137e2179 ;  /* 0x137e2179ff147424 */ /* 0x001fe200078e00ff */
[--C-:B------:R-:W-:Y:S01]  /*8710*/  SHF.R.U64 R58, R30, 0x8, R55.reuse ;  /* 0x000000081e3a7819 */ /* 0x100fe20000001237 */
[----:B------:R-:W-:Y:S01]  /*8720*/  STL.64 [R1+0x2f8], RZ ;  /* 0x0002f8ff01007387 */ /* 0x000fe20000100a00 */
        /* <DEDUP_REMOVED lines=8> */
[----:B------:R-:W-:Y:S01]  /*87b0*/  IADD3 R29, P0, PT, R36, R29, RZ ;  /* 0x0000001d241d7210 */ /* 0x000fe20007f1e0ff */
[----:B------:R-:W-:Y:S01]  /*87c0*/  IMAD.MOV.U32 R36, RZ, RZ, 0x5c ;  /* 0x0000005cff247424 */ /* 0x000fe200078e00ff */
[----:B------:R-:W-:Y:S01]  /*87d0*/  PRMT R6, R11, 0x5410, R10 ;  /* 0x000054100b067816 */ /* 0x000fe2000000000a */
[----:B------:R-:W-:Y:S01]  /*87e0*/  STL.64 [R1+0x3d0], R20 ;  /* 0x0003d01401007387 */ /* 0x000fe20000100a00 */
[----:B------:R-:W-:Y:S01]  /*87f0*/  PRMT R9, R53, 0x3340, R32 ;  /* 0x0000334035097816 */ /* 0x000fe20000000020 */
[----:B------:R-:W-:Y:S01]  /*8800*/  IMAD.X R70, R37, 0x1, R70, P0 ;  /* 0x0000000125467824 */ /* 0x000fe200000e0646 */
[----:B------:R-:W-:Y:S01]  /*8810*/  PRMT R8, R51, 0x3340, R52 ;  /* 0x0000334033087816 */ /* 0x000fe20000000034 */
[----:B------:R0:W-:Y:S01]  /*8820*/  STL.128 [R1+0x290], R4 ;  /* 0x0002900401007387 */ /* 0x0001e20000100c00 */
[----:B------:R-:W-:Y:S01]  /*8830*/  PRMT R10, R90, 0x3340, R3 ;  /* 0x000033405a0a7816 */ /* 0x000fe20000000003 */
[----:B------:R-:W-:Y:S01]  /*8840*/  IMAD.MOV.U32 R37, RZ, RZ, 0x5c ;  /* 0x0000005cff257424 */ /* 0x000fe200078e00ff */
        /* <DEDUP_REMOVED lines=10> */
[C-C-:B------:R-:W-:Y:S01]  /*88f0*/  SHF.R.U64 R61, R33.reuse, 0x18, R60.reuse ;  /* 0x00000018213d7819 */ /* 0x140fe2000000123c */
[----:B------:R-:W-:Y:S01]  /*8900*/  IMAD.MOV.U32 R113, RZ, RZ, 0x5c ;  /* 0x0000005cff717424 */ /* 0x000fe200078e00ff */
[C-C-:B------:R-:W-:Y:S01]  /*8910*/  SHF.R.U64 R62, R33.reuse, 0x10, R60.reuse ;  /* 0x00000010213e7819 */ /* 0x140fe2000000123c */
[----:B0-----:R-:W-:Y:S01]  /*8920*/  IMAD.MOV.U32 R4, RZ, RZ, 0x5c ;  /* 0x0000005cff047424 */ /* 0x001fe200078e00ff */
[--C-:B------:R-:W-:Y:S01]  /*8930*/  SHF.R.U64 R63, R33, 0x8, R60.reuse ;  /* 0x00000008213f7819 */ /* 0x100fe2000000123c */
[----:B------:R-:W-:Y:S01]  /*8940*/  IMAD.MOV.U32 R5, RZ, RZ, 0x5c ;  /* 0x0000005cff057424 */ /* 0x000fe200078e00ff */
[----:B------:R-:W-:Y:S01]  /*8950*/  PRMT R9, R8, 0x5410, R9 ;  /* 0x0000541008097816 */ /* 0x000fe20000000009 */
[----:B------:R-:W-:Y:S01]  /*8960*/  IMAD.MOV.U32 R6, RZ, RZ, 0x5c ;  /* 0x0000005cff067424 */ /* 0x000fe200078e00ff */
[--C-:B------:R-:W-:Y:S01]  /*8970*/  SHF.R.U32.HI R133, RZ, 0x18, R60.reuse ;  /* 0x00000018ff857819 */ /* 0x100fe2000001163c */
[----:B------:R-:W-:Y:S01]  /*8980*/  IMAD.MOV.U32 R7, RZ, RZ, 0x5c ;  /* 0x0000005cff077424 */ /* 0x000fe200078e00ff */
[--C-:B------:R-:W-:Y:S01]  /*8990*/  SHF.R.U32.HI R134, RZ, 0x10, R60.reuse ;  /* 0x00000010ff867819 */ /* 0x100fe2000001163c */
[----:B------:R-:W-:Y:S01]  /*89a0*/  IMAD.MOV.U32 R104, RZ, RZ, 0x5c ;  /* 0x0000005cff687424 */ /* 0x000fe200078e00ff */
[----:B------:R-:W-:Y:S01]  /*89b0*/  SHF.R.U32.HI R59, RZ, 0x8, R60 ;  /* 0x00000008ff3b7819 */ /* 0x000fe2000001163c */
[----:B------:R-:W-:Y:S01]  /*89c0*/  IMAD.MOV.U32 R106, RZ, RZ, 0x5c ;  /* 0x0000005cff6a7424 */ /* 0x000fe200078e00ff */
[----:B------:R-:W-:Y:S01]  /*89d0*/  PRMT R8, R11, 0x5410, R10 ;  /* 0x000054100b087816 */ /* 0x000fe2000000000a */
[----:B------:R-:W-:Y:S01]  /*89e0*/  IMAD.MOV.U32 R105, RZ, RZ, 0x5c ;  /* 0x0000005cff697424 */ /* 0x000fe200078e00ff */
[C-C-:B------:R-:W-:Y:S01]  /*89f0*/  SHF.R.U64 R66, R28.reuse, 0x18, R65.reuse ;  /* 0x000000181c427819 */ /* 0x140fe20000001241 */
[----:B------:R-:W-:Y:S01]  /*8a00*/  IMAD.MOV.U32 R107, RZ, RZ, 0x5c ;  /* 0x0000005cff6b7424 */ /* 0x000fe200078e00ff */
[C-C-:B------:R-:W-:Y:S01]  /*8a10*/  SHF.R.U64 R67, R28.reuse, 0x10, R65.reuse ;  /* 0x000000101c437819 */ /* 0x140fe20000001241 */
[----:B------:R-:W-:Y:S01]  /*8a20*/  IMAD.MOV.U32 R108, RZ, RZ, 0x5c ;  /* 0x0000005cff6c7424 */ /* 0x000fe200078e00ff */
        /* <DEDUP_REMOVED lines=12> */
[----:B------:R-:W-:Y:S01]  /*8af0*/  PRMT R13, R63, 0x3340, R33 ;  /* 0x000033403f0d7816 */ /* 0x000fe20000000021 */
[----:B------:R-:W-:Y:S01]  /*8b00*/  IMAD.MOV.U32 R103, RZ, RZ, 0x5c ;  /* 0x0000005cff677424 */ /* 0x000fe200078e00ff */
        /* <DEDUP_REMOVED lines=86> */
[----:B0-----:R-:W-:-:S07]  /*9070*/  PRMT R71, R34, 0x7610, R71 ;  /* 0x0000761022477816 */ /* 0x001fce0000000047 */
.L_x_13:
[----:B------:R-:W-:Y:S01]  /*9080*/  IMAD.MOV.U32 R4, RZ, RZ, -0x7b3558c5 ;  /* 0x84caa73bff047424 */ /* 0x000fe200078e00ff */
[----:B------:R-:W-:Y:S01]  /*9090*/  LOP3.LUT R18, R83, 0xffff, RZ, 0xc0, !PT ;  /* 0x0000ffff53127812 */ /* 0x000fe200078ec0ff */
[----:B------:R-:W-:Y:S01]  /*90a0*/  IMAD.MOV.U32 R5, RZ, RZ, -0x4498517b ;  /* 0xbb67ae85ff057424 */ /* 0x000fe200078e00ff */
[----:B------:R-:W-:Y:S01]  /*90b0*/  LOP3.LUT R10, R147, 0xffff, RZ, 0xc0, !PT ;  /* 0x0000ffff930a7812 */ /* 0x000fe200078ec0ff */
[----:B------:R-:W-:Y:S01]  /*90c0*/  IMAD.MOV.U32 R6, RZ, RZ, -0x16b07d5 ;  /* 0xfe94f82bff067424 */ /* 0x000fe200078e00ff */
[----:B------:R-:W-:Y:S01]  /*90d0*/  LOP3.LUT R11, R148, 0xffff, RZ, 0xc0, !PT ;  /* 0x0000ffff940b7812 */ /* 0x000fe200078ec0ff */
[----:B------:R-:W-:Y:S01]  /*90e0*/  IMAD.MOV.U32 R7, RZ, RZ, 0x3c6ef372 ;  /* 0x3c6ef372ff077424 */ /* 0x000fe200078e00ff */
[----:B------:R-:W-:Y:S01]  /*90f0*/  LOP3.LUT R12, R32, 0xffff, RZ, 0xc0, !PT ;  /* 0x0000ffff200c7812 */ /* 0x000fe200078ec0ff */
[----:B------:R-:W-:Y:S01]  /*9100*/  IMAD.MOV.U32 R8, RZ, RZ, -0xc4336f8 ;  /* 0xf3bcc908ff087424 */ /* 0x000fe200078e00ff */
[----:B------:R-:W-:Y:S01]  /*9110*/  LOP3.LUT R13, R82, 0xffff, RZ, 0xc0, !PT ;  /* 0x0000ffff520d7812 */ /* 0x000fe200078ec0ff */
[----:B------:R-:W-:Y:S01]  /*9120*/  IMAD.MOV.U32 R9, RZ, RZ, 0x6a09e667 ;  /* 0x6a09e667ff097424 */ /* 0x000fe200078e00ff */
[----:B------:R0:W-:Y:S01]  /*9130*/  STL.128 [R1+0x3a0], R4 ;  /* 0x0003a00401007387 */ /* 0x0001e20000100c00 */
[----:B------:R-:W-:Y:S01]  /*9140*/  PRMT R10, R11, 0x3340, R10 ;  /* 0x000033400b0a7816 */ /* 0x000fe2000000000a */
[----:B------:R-:W-:Y:S01]  /*9150*/  IMAD.U32 R166, R134, 0x10000, RZ ;  /* 0x0001000086a67824 */ /* 0x000fe200078e00ff */
[----:B------:R-:W-:Y:S01]  /*9160*/  PRMT R11, R13, 0x3340, R12 ;  /* 0x000033400d0b7816 */ /* 0x000fe2000000000c */
[----:B------:R1:W-:Y:S01]  /*9170*/  STL.64 [R1+0x398], R8 ;  /* 0x0003980801007387 */ /* 0x0003e20000100a00 */
[C---:B------:R-:W-:Y:S01]  /*9180*/  LOP3.LUT R13, R40.reuse, 0x5c, RZ, 0x3c, !PT ;  /* 0x0000005c280d7812 */ /* 0x040fe200078e3cff */
[----:B------:R-:W-:Y:S01]  /*9190*/  IMAD.U32 R162, R40, 0x10000, RZ ;  /* 0x0001000028a27824 */ /* 0x000fe200078e00ff */
[----:B------:R-:W-:Y:S01]  /*91a0*/  LOP3.LUT R12, R39, 0x5c, RZ, 0x3c, !PT ;  /* 0x0000005c270c7812 */ /* 0x000fe200078e3cff */
[----:B------:R-:W-:Y:S01]  /*91b0*/  IMAD.U32 R165, R132, 0x10000, RZ ;  /* 0x0001000084a57824 */ /* 0x000fe200078e00ff */
[----:B------:R-:W-:Y:S01]  /*91c0*/  LOP3.LUT R13, R13, 0xffff, RZ, 0xc0, !PT ;  /* 0x0000ffff0d0d7812 */ /* 0x000fe200078ec0ff */
[----:B------:R-:W-:Y:S01]  /*91d0*/  IMAD.U32 R163, R46, 0x10000, RZ ;  /* 0x000100002ea37824 */ /* 0x000fe200078e00ff */
[----:B------:R-:W-:Y:S01]  /*91e0*/  LOP3.LUT R12, R12, 0xffff, RZ, 0xc0, !PT ;  /* 0x0000ffff0c0c7812 */ /* 0x000fe200078ec0ff */
[----:B------:R-:W-:Y:S01]  /*91f0*/  BSSY.RECONVERGENT B0, `(.L_x_43) ;  /* 0x000035c000007945 */ /* 0x000fe20003800200 */
[----:B------:R-:W-:-:S02]  /*9200*/  LOP3.LUT R194, R146, 0xffff, RZ, 0xc0, !PT ;  /* 0x0000ffff92c27812 */ /* 0x000fc400078ec0ff */
[----:B------:R-:W-:Y:S02]  /*9210*/  PRMT R168, R12, 0x3340, R13 ;  /* 0x000033400ca87816 */ /* 0x000fe4000000000d */
[----:B0-----:R-:W-:Y:S02]  /*9220*/  LOP3.LUT R5, R84, 0xffff, RZ, 0xc0, !PT ;  /* 0x0000ffff54057812 */ /* 0x001fe400078ec0ff */
[----:B------:R-:W-:Y:S02]  /*9230*/  LOP3.LUT R4, R42, 0x5c, RZ, 0x3c, !PT ;  /* 0x0000005c2a047812 */ /* 0x000fe400078e3cff */
[----:B------:R-:W-:Y:S02]  /*9240*/  PRMT R18, R18, 0x3340, R5 ;  /* 0x0000334012127816 */ /* 0x000fe40000000005 */
[----:B------:R-:W-:Y:S02]  /*9250*/  LOP3.LUT R5, R43, 0x5c, RZ, 0x3c, !PT ;  /* 0x0000005c2b057812 */ /* 0x000fe400078e3cff */
[----:B------:R-:W-:-:S02]  /*9260*/  LOP3.LUT R7, R119, 0x5c, RZ, 0x3c, !PT ;  /* 0x0000005c77077812 */ /* 0x000fc400078e3cff */
[----:B------:R-:W-:Y:S02]  /*9270*/  LOP3.LUT R6, R124, 0x5c, RZ, 0x3c, !PT ;  /* 0x0000005c7c067812 */ /* 0x000fe400078e3cff */
[----:B-1----:R-:W-:Y:S02]  /*9280*/  LOP3.LUT R9, R3, 0x5c, RZ, 0x3c, !PT ;  /* 0x0000005c03097812 */ /* 0x002fe400078e3cff */
        /* <DEDUP_REMOVED lines=9> */
[----:B------:R-:W-:-:S02]  /*9320*/  LOP3.LUT R5, R46, 0x5c, RZ, 0x3c, !PT ;  /* 0x0000005c2e057812 */ /* 0x000fc400078e3cff */
[----:B------:R-:W-:Y:S02]  /*9330*/  LOP3.LUT R4, R45, 0x5c, RZ, 0x3c, !PT ;  /* 0x0000005c2d047812 */ /* 0x000fe400078e3cff */
[----:B------:R-:W-:Y:S02]  /*9340*/  LOP3.LUT R7, R50, 0x5c, RZ, 0x3c, !PT ;  /* 0x0000005c32077812 */ /* 0x000fe400078e3cff */
[----:B------:R-:W-:Y:S02]  /*9350*/  LOP3.LUT R6, R49, 0x5c, RZ, 0x3c, !PT ;  /* 0x0000005c31067812 */ /* 0x000fe400078e3cff */
[----:B------:R-:W-:Y:S02]  /*9360*/  PRMT R167, R8, 0x3340, R9 ;  /* 0x0000334008a77816 */ /* 0x000fe40000000009 */
        /* <DEDUP_REMOVED lines=9> */
[----:B------:R-:W-:Y:S02]  /*9400*/  LOP3.LUT R13, R52, 0x5c, RZ, 0x3c, !PT ;  /* 0x0000005c340d7812 */ /* 0x000fe400078e3cff */
[----:B------:R-:W-:Y:S02]  /*9410*/  LOP3.LUT R12, R51, 0x5c, RZ, 0x3c, !PT ;  /* 0x0000005c330c7812 */ /* 0x000fe400078e3cff */
[----:B------:R-:W-:Y:S02]  /*9420*/  PRMT R219, R6, 0x3340, R7 ;  /* 0x0000334006db7816 */ /* 0x000fe40000000007 */
[----:B------:R-:W-:Y:S02]  /*9430*/  LOP3.LUT R5, R132, 0x5c, RZ, 0x3c, !PT ;  /* 0x0000005c84057812 */ /* 0x000fe400078e3cff */
[----:B------:R-:W-:-:S02]  /*9440*/  LOP3.LUT R4, R47, 0x5c, RZ, 0x3c, !PT ;  /* 0x0000005c2f047812 */ /* 0x000fc400078e3cff */
[----:B------:R-:W-:Y:S02]  /*9450*/  LOP3.LUT R7, R134, 0x5c, RZ, 0x3c, !PT ;  /* 0x0000005c86077812 */ /* 0x000fe400078e3cff */
[----:B------:R-:W-:Y:S02]  /*9460*/  LOP3.LUT R6, R133, 0x5c, RZ, 0x3c, !PT ;  /* 0x0000005c85067812 */ /* 0x000fe400078e3cff */
[----:B------:R-:W-:Y:S02]  /*9470*/  PRMT R189, R8, 0x3340, R9 ;  /* 0x0000334008bd7816 */ /* 0x000fe40000000009 */
        /* <DEDUP_REMOVED lines=8> */
[----:B------:R-:W-:-:S02]  /*9500*/  PRMT R227, R12, 0x3340, R13 ;  /* 0x000033400ce37816 */ /* 0x000fc4000000000d */
[----:B------:R-:W-:Y:S02]  /*9510*/  LOP3.LUT R9, R9, 0xffff, RZ, 0xc0, !PT ;  /* 0x0000ffff09097812 */ /* 0x000fe400078ec0ff */
[----:B------:R-:W-:Y:S02]  /*9520*/  LOP3.LUT R8, R8, 0xffff, RZ, 0xc0, !PT ;  /* 0x0000ffff08087812 */ /* 0x000fe400078ec0ff */
[----:B------:R-:W-:Y:S02]  /*9530*/  PRMT R190, R4, 0x3340, R5 ;  /* 0x0000334004be7816 */ /* 0x000fe40000000005 */
[----:B------:R-:W-:Y:S02]  /*9540*/  LOP3.LUT R13, R57, 0x5c, RZ, 0x3c, !PT ;  /* 0x0000005c390d7812 */ /* 0x000fe400078e3cff */
[----:B------:R-:W-:Y:S02]  /*9550*/  LOP3.LUT R12, R56, 0x5c, RZ, 0x3c, !PT ;  /* 0x0000005c380c7812 */ /* 0x000fe400078e3cff */
[----:B------:R-:W-:-:S02]  /*9560*/  PRMT R187, R6, 0x3340, R7 ;  /* 0x0000334006bb7816 */ /* 0x000fc40000000007 */
[----:B------:R-:W-:Y:S02]  /*9570*/  LOP3.LUT R5, R136, 0x5c, RZ, 0x3c, !PT ;  /* 0x0000005c88057812 */ /* 0x000fe400078e3cff */
[----:B------:R-:W-:Y:S02]  /*9580*/  LOP3.LUT R4, R135, 0x5c, RZ, 0x3c, !PT ;  /* 0x0000005c87047812 */ /* 0x000fe400078e3cff */
[----:B------:R-:W-:Y:S02]  /*9590*/  LOP3.LUT R7, R65, 0x5c, RZ, 0x3c, !PT ;  /* 0x0000005c41077812 */ /* 0x000fe400078e3cff */
[----:B------:R-:W-:Y:S02]  /*95a0*/  LOP3.LUT R6, R64, 0x5c, RZ, 0x3c, !PT ;  /* 0x0000005c40067812 */ /* 0x000fe400078e3cff */
[----:B------:R-:W-:Y:S02]  /*95b0*/  PRMT R186, R8, 0x3340, R9 ;  /* 0x0000334008ba7816 */ /* 0x000fe40000000009 */
        /* <DEDUP_REMOVED lines=8> */
[----:B------:R-:W-:Y:S02]  /*9640*/  PRMT R191, R12, 0x3340, R13 ;  /* 0x000033400cbf7816 */ /* 0x000fe4000000000d */
[----:B------:R-:W-:Y:S02]  /*9650*/  LOP3.LUT R9, R9, 0xffff, RZ, 0xc0, !PT ;  /* 0x0000ffff09097812 */ /* 0x000fe400078ec0ff */
[----:B------:R-:W-:Y:S02]  /*9660*/  LOP3.LUT R8, R8, 0xffff, RZ, 0xc0, !PT ;  /* 0x0000ffff08087812 */ /* 0x000fe400078ec0ff */
[----:B------:R-:W-:Y:S02]  /*9670*/  PRMT R183, R4, 0x3340, R5 ;  /* 0x0000334004b77816 */ /* 0x000fe40000000005 */
[----:B------:R-:W-:-:S02]  /*9680*/  LOP3.LUT R13, R62, 0x5c, RZ, 0x3c, !PT ;  /* 0x0000005c3e0d7812 */ /* 0x000fc400078e3cff */
[----:B------:R-:W-:Y:S02]  /*9690*/  LOP3.LUT R12, R61, 0x5c, RZ, 0x3c, !PT ;  /* 0x0000005c3d0c7812 */ /* 0x000fe400078e3cff */
[----:B------:R-:W-:Y:S02]  /*96a0*/  PRMT R184, R6, 0x3340, R7 ;  /* 0x0000334006b87816 */ /* 0x000fe40000000007 */
[----:B------:R-:W-:Y:S02]  /*96b0*/  LOP3.LUT R5, R140, 0x5c, RZ, 0x3c, !PT ;  /* 0x0000005c8c057812 */ /* 0x000fe400078e3cff */
[----:B------:R-:W-:Y:S02]  /*96c0*/  LOP3.LUT R4, R137, 0x5c, RZ, 0x3c, !PT ;  /* 0x0000005c89047812 */ /* 0x000fe400078e3cff */
[----:B------:R-:W-:Y:S02]  /*96d0*/  LOP3.LUT R7, R70, 0x5c, RZ, 0x3c, !PT ;  /* 0x0000005c46077812 */ /* 0x000fe400078e3cff */
[----:B------:R-:W-:-:S02]  /*96e0*/  LOP3.LUT R6, R69, 0x5c, RZ, 0x3c, !PT ;  /* 0x0000005c45067812 */ /* 0x000fc400078e3cff */
[----:B------:R-:W-:Y:S02]  /*96f0*/  PRMT R185, R8, 0x3340, R9 ;  /* 0x0000334008b97816 */ /* 0x000fe40000000009 */
        /* <DEDUP_REMOVED lines=26> */
[----:B------:R-:W-:Y:S02]  /*98a0*/  PRMT R9, R195, 0x3340, R192 ;  /* 0x00003340c3097816 */ /* 0x000fe400000000c0 */
[----:B------:R-:W-:Y:S02]  /*98b0*/  PRMT R5, R161, 0x3340, R6 ;  /* 0x00003340a1057816 */ /* 0x000fe40000000006 */
[----:B------:R-:W-:-:S02]  /*98c0*/  LOP3.LUT R201, R152, 0xffff, RZ, 0xc0, !PT ;  /* 0x0000ffff98c97812 */ /* 0x000fc400078ec0ff */
[----:B------:R-:W-:Y:S02]  /*98d0*/  LOP3.LUT R218, R151, 0xffff, RZ, 0xc0, !PT ;  /* 0x0000ffff97da7812 */ /* 0x000fe400078ec0ff */
[----:B------:R-:W-:Y:S02]  /*98e0*/  LOP3.LUT R17, R121, 0x5c, RZ, 0x3c, !PT ;  /* 0x0000005c79117812 */ /* 0x000fe400078e3cff */
[----:B------:R-:W-:Y:S02]  /*98f0*/  LOP3.LUT R16, R122, 0x5c, RZ, 0x3c, !PT ;  /* 0x0000005c7a107812 */ /* 0x000fe400078e3cff */
[----:B------:R-:W-:Y:S02]  /*9900*/  PRMT R181, R12, 0x3340, R13 ;  /* 0x000033400cb57816 */ /* 0x000fe4000000000d */
[C---:B------:R-:W-:Y:S01]  /*9910*/  PRMT R6, R169.reuse, 0x3340, R8 ;  /* 0x00003340a9067816 */ /* 0x040fe20000000008 */
[----:B------:R-:W-:Y:S01]  /*9920*/  IMAD.SHL.U32 R169, R169, 0x100, RZ ;  /* 0x00000100a9a97824 */ /* 0x000fe200078e00ff */
[----:B------:R-:W-:-:S02]  /*9930*/  LOP3.LUT R13, R80, 0x5c, RZ, 0x3c, !PT ;  /* 0x0000005c500d7812 */ /* 0x000fc400078e3cff */
[----:B------:R-:W-:Y:S02]  /*9940*/  LOP3.LUT R12, R79, 0x5c, RZ, 0x3c, !PT ;  /* 0x0000005c4f0c7812 */ /* 0x000fe400078e3cff */
[----:B------:R-:W-:Y:S02]  /*9950*/  PRMT R9, R4, 0x5410, R9 ;  /* 0x0000541004097816 */ /* 0x000fe40000000009 */
[----:B------:R-:W-:Y:S02]  /*9960*/  PRMT R8, R5, 0x5410, R10 ;  /* 0x0000541005087816 */ /* 0x000fe4000000000a */
[----:B------:R-:W-:Y:S01]  /*9970*/  PRMT R7, R218, 0x3340, R201 ;  /* 0x00003340da077816 */ /* 0x000fe200000000c9 */
[----:B------:R-:W-:Y:S01]  /*9980*/  IMAD.U32 R201, R201, 0x10000, RZ ;  /* 0x00010000c9c97824 */ /* 0x000fe200078e00ff */
        /* <DEDUP_REMOVED lines=19> */
[----:B------:R-:W-:Y:S01]  /*9ac0*/  PRMT R7, R127, 0x3340, R128 ;  /* 0x000033407f077816 */ /* 0x000fe20000000080 */
[----:B------:R0:W-:Y:S01]  /*9ad0*/  STL.128 [R1+0x2d0], R8 ;  /* 0x0002d00801007387 */ /* 0x0001e20000100c00 */
        /* <DEDUP_REMOVED lines=10> */
[----:B------:R-:W-:Y:S02]  /*9b80*/  PRMT R12, R170, 0x3340, R213 ;  /* 0x00003340aa0c7816 */ /* 0x000fe400000000d5 */
[----:B------:R-:W-:Y:S01]  /*9b90*/  PRMT R13, R225, 0x3340, R176 ;  /* 0x00003340e10d7816 */ /* 0x000fe200000000b0 */
[----:B------:R-:W-:Y:S01]  /*9ba0*/  IMAD.U32 R176, R176, 0x10000, RZ ;  /* 0x00010000b0b07824 */ /* 0x000fe200078e00ff */
        /* <DEDUP_REMOVED lines=11> */
[----:B------:R-:W-:Y:S02]  /*9c60*/  PRMT R6, R131, 0x3340, R126 ;  /* 0x0000334083067816 */ /* 0x000fe4000000007e */
[----:B0-----:R-:W-:-:S02]  /*9c70*/  PRMT R8, R35, 0x3340, R90 ;  /* 0x0000334023087816 */ /* 0x001fc4000000005a */
[----:B------:R-:W-:Y:S01]  /*9c80*/  PRMT R9, R16, 0x3340, R17 ;  /* 0x0000334010097816 */ /* 0x000fe20000000011 */
[----:B------:R-:W-:Y:S01]  /*9c90*/  IMAD.U32 R17, R17, 0x10000, RZ ;  /* 0x0001000011117824 */ /* 0x000fe200078e00ff */
[----:B------:R-:W-:Y:S02]  /*9ca0*/  PRMT R4, R13, 0x5410, R12 ;  /* 0x000054100d047816 */ /* 0x000fe4000000000c */
[----:B------:R-:W-:Y:S02]  /*9cb0*/  PRMT R10, R217, 0x3340, R212 ;  /* 0x00003340d90a7816 */ /* 0x000fe400000000d4 */
[----:B------:R-:W-:Y:S02]  /*9cc0*/  PRMT R11, R216, 0x3340, R215 ;  /* 0x00003340d80b7816 */ /* 0x000fe400000000d7 */
[----:B------:R-:W-:Y:S02]  /*9cd0*/  PRMT R12, R173, 0x3340, R202 ;  /* 0x00003340ad0c7816 */ /* 0x000fe400000000ca */
[----:B------:R-:W-:Y:S01]  /*9ce0*/  PRMT R13, R229, 0x3340, R232 ;  /* 0x00003340e50d7816 */ /* 0x000fe200000000e8 */
[----:B------:R-:W-:Y:S01]  /*9cf0*/  IMAD.U32 R232, R232, 0x10000, RZ ;  /* 0x00010000e8e87824 */ /* 0x000fe200078e00ff */
        /* <DEDUP_REMOVED lines=11> */
[----:B------:R-:W-:Y:S01]  /*9db0*/  PRMT R8, R13, 0x5410, R12 ;  /* 0x000054100d087816 */ /* 0x000fe2000000000c */
[----:B------:R0:W-:Y:S01]  /*9dc0*/  STL.128 [R1+0x2e0], R4 ;  /* 0x0002e00401007387 */ /* 0x0001e20000100c00 */
[----:B------:R-:W-:-:S02]  /*9dd0*/  PRMT R11, R203, 0x3340, R200 ;  /* 0x00003340cb0b7816 */ /* 0x000fc400000000c8 */
[----:B------:R-:W-:Y:S02]  /*9de0*/  PRMT R10, R204, 0x3340, R205 ;  /* 0x00003340cc0a7816 */ /* 0x000fe400000000cd */
[----:B------:R-:W-:Y:S02]  /*9df0*/  PRMT R12, R171, 0x3340, R196 ;  /* 0x00003340ab0c7816 */ /* 0x000fe400000000c4 */
[----:B------:R-:W-:Y:S01]  /*9e00*/  PRMT R13, R236, 0x3340, R233 ;  /* 0x00003340ec0d7816 */ /* 0x000fe200000000e9 */
[----:B------:R-:W-:Y:S01]  /*9e10*/  IMAD.U32 R233, R233, 0x10000, RZ ;  /* 0x00010000e9e97824 */ /* 0x000fe200078e00ff */
[----:B------:R-:W-:Y:S02]  /*9e20*/  PRMT R11, R10, 0x5410, R11 ;  /* 0x000054100a0b7816 */ /* 0x000fe4000000000b */
[----:B------:R-:W-:Y:S02]  /*9e30*/  PRMT R10, R13, 0x5410, R12 ;  /* 0x000054100d0a7816 */ /* 0x000fe4000000000c */
[----:B------:R-:W-:-:S02]  /*9e40*/  LOP3.LUT R166, R166, 0xff0000, RZ, 0xc0, !PT ;  /* 0x00ff0000a6a67812 */ /* 0x000fc400078ec0ff */
[----:B------:R-:W-:Y:S01]  /*9e50*/  LOP3.LUT R15, R123, 0x5c, RZ, 0x3c, !PT ;  /* 0x0000005c7b0f7812 */ /* 0x000fe200078e3cff */
[----:B------:R1:W-:Y:S01]  /*9e60*/  STL.128 [R1+0x2f0], R8 ;  /* 0x0002f00801007387 */ /* 0x0003e20000100c00 */
[----:B0-----:R-:W-:Y:S01]  /*9e70*/  LOP3.LUT R4, R133, 0xffff, RZ, 0xc0, !PT ;  /* 0x0000ffff85047812 */ /* 0x001fe200078ec0ff */
[----:B------:R-:W-:Y:S01]  /*9e80*/  IMAD.U32 R5, R136, 0x10000, RZ ;  /* 0x0001000088057824 */ /* 0x000fe200078e00ff */
[----:B------:R-:W-:Y:S01]  /*9e90*/  LOP3.LUT R231, R166, 0x5c0000, RZ, 0x3c, !PT ;  /* 0x005c0000a6e77812 */ /* 0x000fe200078e3cff */
[----:B------:R-:W-:Y:S01]  /*9ea0*/  IMAD.U32 R7, R140, 0x10000, RZ ;  /* 0x000100008c077824 */ /* 0x000fe200078e00ff */
[----:B------:R-:W-:Y:S01]  /*9eb0*/  LOP3.LUT R14, R125, 0x5c, RZ, 0x3c, !PT ;  /* 0x0000005c7d0e7812 */ /* 0x000fe200078e3cff */
[----:B------:R-:W-:Y:S01]  /*9ec0*/  IMAD.SHL.U32 R4, R4, 0x1000000, RZ ;  /* 0x0100000004047824 */ /* 0x000fe200078e00ff */
[----:B------:R-:W-:Y:S02]  /*9ed0*/  LOP3.LUT R221, R5, 0xff0000, RZ, 0xc0, !PT ;  /* 0x00ff000005dd7812 */ /* 0x000fe400078ec0ff */
[----:B------:R-:W-:-:S02]  /*9ee0*/  LOP3.LUT R176, R176, 0xff0000, RZ, 0xc0, !PT ;  /* 0x00ff0000b0b07812 */ /* 0x000fc400078ec0ff */
[----:B------:R-:W-:Y:S02]  /*9ef0*/  LOP3.LUT R231, R231, 0x5c000000, R4, 0xf6, !PT ;  /* 0x5c000000e7e77812 */ /* 0x000fe400078ef604 */
[----:B------:R-:W-:Y:S02]  /*9f00*/  LOP3.LUT R4, R135, 0xffff, RZ, 0xc0, !PT ;  /* 0x0000ffff87047812 */ /* 0x000fe400078ec0ff */
[----:B------:R-:W-:Y:S01]  /*9f10*/  LOP3.LUT R221, R221, 0x5c0000, RZ, 0x3c, !PT ;  /* 0x005c0000dddd7812 */ /* 0x000fe200078e3cff */
[----:B-1----:R-:W-:Y:S01]  /*9f20*/  IMAD.U32 R9, R142, 0x10000, RZ ;  /* 0x000100008e097824 */ /* 0x002fe200078e00ff */
[----:B------:R-:W-:Y:S01]  /*9f30*/  LOP3.LUT R8, R141, 0xffff, RZ, 0xc0, !PT ;  /* 0x0000ffff8d087812 */ /* 0x000fe200078ec0ff */
[----:B------:R-:W-:Y:S01]  /*9f40*/  IMAD.SHL.U32 R4, R4, 0x1000000, RZ ;  /* 0x0100000004047824 */ /* 0x000fe200078e00ff */
[----:B------:R-:W-:Y:S02]  /*9f50*/  LOP3.LUT R15, R15, 0xffff, RZ, 0xc0, !PT ;  /* 0x0000ffff0f0f7812 */ /* 0x000fe400078ec0ff */
[----:B------:R-:W-:Y:S01]  /*9f60*/  LOP3.LUT R5, R9, 0xff0000, RZ, 0xc0, !PT ;  /* 0x00ff000009057812 */ /* 0x000fe200078ec0ff */
[----:B------:R-:W-:Y:S01]  /*9f70*/  IMAD.SHL.U32 R8, R8, 0x1000000, RZ ;  /* 0x0100000008087824 */ /* 0x000fe200078e00ff */
[----:B------:R-:W-:-:S02]  /*9f80*/  LOP3.LUT R14, R14, 0xffff, RZ, 0xc0, !PT ;  /* 0x0000ffff0e0e7812 */ /* 0x000fc400078ec0ff */
[----:B------:R-:W-:Y:S02]  /*9f90*/  LOP3.LUT R5, R5, 0x5c0000, RZ, 0x3c, !PT ;  /* 0x005c000005057812 */ /* 0x000fe400078e3cff */
[----:B------:R-:W-:Y:S02]  /*9fa0*/  LOP3.LUT R199, R26, 0xffff, RZ, 0xc0, !PT ;  /* 0x0000ffff1ac77812 */ /* 0x000fe400078ec0ff */
[----:B------:R-:W-:Y:S02]  /*9fb0*/  LOP3.LUT R224, R5, 0x5c000000, R8, 0xf6, !PT ;  /* 0x5c00000005e07812 */ /* 0x000fe400078ef608 */
[----:B------:R-:W-:Y:S02]  /*9fc0*/  LOP3.LUT R5, R233, 0xff0000, RZ, 0xc0, !PT ;  /* 0x00ff0000e9057812 */ /* 0x000fe400078ec0ff */
[----:B------:R-:W-:Y:S02]  /*9fd0*/  LOP3.LUT R206, R109, 0xffff, RZ, 0xc0, !PT ;  /* 0x0000ffff6dce7812 */ /* 0x000fe400078ec0ff */
[----:B------:R-:W-:-:S02]  /*9fe0*/  LOP3.LUT R207, R110, 0xffff, RZ, 0xc0, !PT ;  /* 0x0000ffff6ecf7812 */ /* 0x000fc400078ec0ff */
[----:B------:R-:W-:Y:S02]  /*9ff0*/  LOP3.LUT R208, R111, 0xffff, RZ, 0xc0, !PT ;  /* 0x0000ffff6fd07812 */ /* 0x000fe400078ec0ff */
[----:B------:R-:W-:Y:S02]  /*a000*/  LOP3.LUT R221, R221, 0x5c000000, R4, 0xf6, !PT ;  /* 0x5c000000dddd7812 */ /* 0x000fe400078ef604 */
[----:B------:R-:W-:Y:S02]  /*a010*/  LOP3.LUT R197, R112, 0xffff, RZ, 0xc0, !PT ;  /* 0x0000ffff70c57812 */ /* 0x000fe400078ec0ff */
[----:B------:R-:W-:Y:S02]  /*a020*/  LOP3.LUT R172, R113, 0xffff, RZ, 0xc0, !PT ;  /* 0x0000ffff71ac7812 */ /* 0x000fe400078ec0ff */
[----:B------:R-:W-:Y:S02]  /*a030*/  LOP3.LUT R243, R33, 0xffff, RZ, 0xc0, !PT ;  /* 0x0000ffff21f37812 */ /* 0x000fe400078ec0ff */
[----:B------:R-:W-:-:S02]  /*a040*/  LOP3.LUT R226, R23, 0xffff, RZ, 0xc0, !PT ;  /* 0x0000ffff17e27812 */ /* 0x000fc400078ec0ff */
[----:B------:R-:W-:Y:S02]  /*a050*/  LOP3.LUT R6, R137, 0xffff, RZ, 0xc0, !PT ;  /* 0x0000ffff89067812 */ /* 0x000fe400078ec0ff */
[----:B------:R-:W-:Y:S02]  /*a060*/  LOP3.LUT R4, R232, 0xff0000, RZ, 0xc0, !PT ;  /* 0x00ff0000e8047812 */ /* 0x000fe400078ec0ff */
[----:B------:R-:W-:Y:S01]  /*a070*/  LOP3.LUT R201, R201, 0xff0000, RZ, 0xc0, !PT ;  /* 0x00ff0000c9c97812 */ /* 0x000fe200078ec0ff */
[----:B------:R-:W-:Y:S01]  /*a080*/  IMAD.SHL.U32 R6, R6, 0x1000000, RZ ;  /* 0x0100000006067824 */ /* 0x000fe200078e00ff */
[----:B------:R-:W-:Y:S02]  /*a090*/  PRMT R232, R176, 0x4210, R225 ;  /* 0x00004210b0e87816 */ /* 0x000fe400000000e1 */
[----:B------:R-:W-:Y:S02]  /*a0a0*/  PRMT R175, R14, 0x3340, R15 ;  /* 0x000033400eaf7816 */ /* 0x000fe4000000000f */
[----:B------:R-:W-:-:S02]  /*a0b0*/  LOP3.LUT R7, R7, 0xff0000, RZ, 0xc0, !PT ;  /* 0x00ff000007077812 */ /* 0x000fc400078ec0ff */
[----:B------:R-:W-:Y:S02]  /*a0c0*/  PRMT R225, R5, 0x4210, R236 ;  /* 0x0000421005e17816 */ /* 0x000fe400000000ec */
[----:B------:R-:W-:Y:S02]  /*a0d0*/  PRMT R14, R206, 0x3340, R199 ;  /* 0x00003340ce0e7816 */ /* 0x000fe400000000c7 */
[----:B------:R-:W-:Y:S02]  /*a0e0*/  PRMT R15, R207, 0x3340, R208 ;  /* 0x00003340cf0f7816 */ /* 0x000fe400000000d0 */
[----:B------:R-:W-:Y:S02]  /*a0f0*/  LOP3.LUT R176, R44, 0x5c, RZ, 0x3c, !PT ;  /* 0x0000005c2cb07812 */ /* 0x000fe400078e3cff */
[----:B------:R-:W-:Y:S02]  /*a100*/  LOP3.LUT R5, R48, 0x5c, RZ, 0x3c, !PT ;  /* 0x0000005c30057812 */ /* 0x000fe400078e3cff */
[----:B------:R-:W-:-:S02]  /*a110*/  PRMT R18, R172, 0x3340, R197 ;  /* 0x00003340ac127816 */ /* 0x000fc400000000c5 */
[----:B------:R-:W-:Y:S01]  /*a120*/  PRMT R19, R226, 0x3340, R243 ;  /* 0x00003340e2137816 */ /* 0x000fe200000000f3 */
[----:B------:R-:W-:Y:S01]  /*a130*/  IMAD.U32 R243, R243, 0x10000, RZ ;  /* 0x00010000f3f37824 */ /* 0x000fe200078e00ff */
        /* <DEDUP_REMOVED lines=13> */
[----:B------:R-:W-:Y:S02]  /*a210*/  PRMT R13, R15, 0x5410, R14 ;  /* 0x000054100f0d7816 */ /* 0x000fe4000000000e */
[----:B------:R-:W-:Y:S02]  /*a220*/  LOP3.LUT R176, R176, 0xffff, RZ, 0xc0, !PT ;  /* 0x0000ffffb0b07812 */ /* 0x000fe400078ec0ff */
[----:B------:R-:W-:Y:S02]  /*a230*/  LOP3.LUT R7, R5, 0xffff, RZ, 0xc0, !PT ;  /* 0x0000ffff05077812 */ /* 0x000fe400078ec0ff */
[----:B------:R-:W-:-:S02]  /*a240*/  PRMT R12, R19, 0x5410, R18 ;  /* 0x00005410130c7816 */ /* 0x000fc40000000012 */
[----:B------:R-:W-:Y:S02]  /*a250*/  PRMT R15, R209, 0x3340, R198 ;  /* 0x00003340d10f7816 */ /* 0x000fe400000000c6 */
[----:B------:R-:W-:Y:S02]  /*a260*/  PRMT R14, R210, 0x3340, R211 ;  /* 0x00003340d20e7816 */ /* 0x000fe400000000d3 */
[----:B------:R-:W-:Y:S02]  /*a270*/  LOP3.LUT R34, R39, 0xffff, RZ, 0xc0, !PT ;  /* 0x0000ffff27227812 */ /* 0x000fe400078ec0ff */
[----:B------:R-:W-:Y:S02]  /*a280*/  PRMT R18, R174, 0x3340, R193 ;  /* 0x00003340ae127816 */ /* 0x000fe400000000c1 */
[----:B------:R-:W-:Y:S01]  /*a290*/  PRMT R19, R220, 0x3340, R241 ;  /* 0x00003340dc137816 */ /* 0x000fe200000000f1 */
[----:B------:R-:W-:Y:S01]  /*a2a0*/  IMAD.SHL.U32 R34, R34, 0x1000000, RZ ;  /* 0x0100000022227824 */ /* 0x000fe200078e00ff */
[----:B------:R-:W-:Y:S01]  /*a2b0*/  LOP3.LUT R162, R162, 0xff0000, RZ, 0xc0, !PT ;  /* 0x00ff0000a2a27812 */ /* 0x000fe200078ec0ff */
[----:B------:R-:W-:Y:S01]  /*a2c0*/  IMAD.U32 R241, R241, 0x10000, RZ ;  /* 0x00010000f1f17824 */ /* 0x000fe200078e00ff */
[----:B------:R-:W-:-:S02]  /*a2d0*/  LOP3.LUT R223, R223, 0x5c000000, R6, 0xf6, !PT ;  /* 0x5c000000dfdf7812 */ /* 0x000fc400078ef606 */
[----:B------:R-:W-:Y:S02]  /*a2e0*/  LOP3.LUT R201, R201, 0xffff, RZ, 0xc0, !PT ;  /* 0x0000ffffc9c97812 */ /* 0x000fe400078ec0ff */
[----:B------:R-:W-:Y:S02]  /*a2f0*/  LOP3.LUT R4, R4, 0xffff, RZ, 0xc0, !PT ;  /* 0x0000ffff04047812 */ /* 0x000fe400078ec0ff */
[----:B------:R-:W-:Y:S02]  /*a300*/  PRMT R6, R7, 0x3340, R176 ;  /* 0x0000334007067816 */ /* 0x000fe400000000b0 */
[----:B------:R-:W-:Y:S02]  /*a310*/  PRMT R15, R14, 0x5410, R15 ;  /* 0x000054100e0f7816 */ /* 0x000fe4000000000f */
[----:B------:R-:W-:Y:S02]  /*a320*/  PRMT R14, R19, 0x5410, R18 ;  /* 0x00005410130e7816 */ /* 0x000fe40000000012 */
[----:B------:R-:W-:-:S02]  /*a330*/  LOP3.LUT R19, R162, 0x5c0000, RZ, 0x3c, !PT ;  /* 0x005c0000a2137812 */ /* 0x000fc400078e3cff */
[----:B------:R-:W-:Y:S01]  /*a340*/  PRMT R5, R4, 0x3340, R201 ;  /* 0x0000334004057816 */ /* 0x000fe200000000c9 */
[----:B------:R0:W-:Y:S01]  /*a350*/  STL.128 [R1+0x300], R12 ;  /* 0x0003000c01007387 */ /* 0x0001e20000100c00 */
[----:B------:R-:W-:Y:S02]  /*a360*/  PRMT R4, R168, 0x5410, R175 ;  /* 0x00005410a8047816 */ /* 0x000fe400000000af */
[----:B------:R-:W-:Y:S02]  /*a370*/  PRMT R7, R167, 0x5410, R6 ;  /* 0x00005410a7077816 */ /* 0x000fe40000000006 */
[----:B------:R-:W-:Y:S02]  /*a380*/  LOP3.LUT R175, R20, 0x5c, RZ, 0x3c, !PT ;  /* 0x0000005c14af7812 */ /* 0x000fe400078e3cff */
[----:B------:R-:W-:Y:S02]  /*a390*/  LOP3.LUT R6, R53, 0x5c, RZ, 0x3c, !PT ;  /* 0x0000005c35067812 */ /* 0x000fe400078e3cff */
[----:B------:R-:W-:Y:S01]  /*a3a0*/  LOP3.LUT R34, R19, 0x5c000000, R34, 0xf6, !PT ;  /* 0x5c00000013227812 */ /* 0x000fe200078ef622 */
[----:B------:R-:W-:Y:S01]  /*a3b0*/  IMAD.U32 R19, R43, 0x10000, RZ ;  /* 0x000100002b137824 */ /* 0x000fe200078e00ff */
[----:B------:R-:W-:-:S02]  /*a3c0*/  LOP3.LUT R168, R21, 0x5c, RZ, 0x3c, !PT ;  /* 0x0000005c15a87812 */ /* 0x000fc400078e3cff */
[----:B------:R-:W-:Y:S02]  /*a3d0*/  LOP3.LUT R8, R58, 0x5c, RZ, 0x3c, !PT ;  /* 0x0000005c3a087812 */ /* 0x000fe400078e3cff */
[----:B------:R-:W-:Y:S02]  /*a3e0*/  LOP3.LUT R175, R175, 0xffff, RZ, 0xc0, !PT ;  /* 0x0000ffffafaf7812 */ /* 0x000fe400078ec0ff */
[----:B------:R-:W-:Y:S02]  /*a3f0*/  LOP3.LUT R6, R6, 0xffff, RZ, 0xc0, !PT ;  /* 0x0000ffff06067812 */ /* 0x000fe400078ec0ff */
[----:B------:R-:W-:Y:S02]  /*a400*/  LOP3.LUT R18, R42, 0xffff, RZ, 0xc0, !PT ;  /* 0x0000ffff2a127812 */ /* 0x000fe400078ec0ff */
[----:B------:R-:W-:Y:S02]  /*a410*/  LOP3.LUT R167, R38, 0x5c, RZ, 0x3c, !PT ;  /* 0x0000005c26a77812 */ /* 0x000fe400078e3cff */
[----:B------:R-:W-:Y:S01]  /*a420*/  LOP3.LUT R10, R63, 0x5c, RZ, 0x3c, !PT ;  /* 0x0000005c3f0a7812 */ /* 0x000fe200078e3cff */
[----:B------:R-:W-:Y:S01]  /*a430*/  IMAD.SHL.U32 R18, R18, 0x1000000, RZ ;  /* 0x0100000012127824 */ /* 0x000fe200078e00ff */
[----:B------:R-:W-:-:S02]  /*a440*/  LOP3.LUT R168, R168, 0xffff, RZ, 0xc0, !PT ;  /* 0x0000ffffa8a87812 */ /* 0x000fc400078ec0ff */
[----:B------:R-:W-:Y:S02]  /*a450*/  LOP3.LUT R9, R8, 0xffff, RZ, 0xc0, !PT ;  /* 0x0000ffff08097812 */ /* 0x000fe400078ec0ff */
[----:B------:R-:W-:Y:S02]  /*a460*/  LOP3.LUT R19, R19, 0xff0000, RZ, 0xc0, !PT ;  /* 0x00ff000013137812 */ /* 0x000fe400078ec0ff */
[----:B------:R-:W-:Y:S02]  /*a470*/  LOP3.LUT R17, R17, 0xff0000, RZ, 0xc0, !PT ;  /* 0x00ff000011117812 */ /* 0x000fe400078ec0ff */
[----:B------:R-:W-:Y:S02]  /*a480*/  PRMT R8, R6, 0x3340, R175 ;  /* 0x0000334006087816 */ /* 0x000fe400000000af */
[----:B------:R-:W-:Y:S02]  /*a490*/  LOP3.LUT R167, R167, 0xffff, RZ, 0xc0, !PT ;  /* 0x0000ffffa7a77812 */ /* 0x000fe400078ec0ff */
[----:B0-----:R-:W-:-:S02]  /*a4a0*/  LOP3.LUT R12, R10, 0xffff, RZ, 0xc0, !PT ;  /* 0x0000ffff0a0c7812 */ /* 0x001fc400078ec0ff */
[----:B------:R-:W-:Y:S02]  /*a4b0*/  PRMT R6, R228, 0x5410, R235 ;  /* 0x00005410e4067816 */ /* 0x000fe400000000eb */
[----:B------:R-:W-:Y:S02]  /*a4c0*/  PRMT R10, R9, 0x3340, R168 ;  /* 0x00003340090a7816 */ /* 0x000fe400000000a8 */
[----:B------:R-:W-:Y:S02]  /*a4d0*/  LOP3.LUT R19, R19, 0x5c0000, RZ, 0x3c, !PT ;  /* 0x005c000013137812 */ /* 0x000fe400078e3cff */
[----:B------:R-:W-:Y:S02]  /*a4e0*/  PRMT R233, R17, 0x4210, R16 ;  /* 0x0000421011e97816 */ /* 0x000fe40000000010 */
[----:B------:R-:W-:Y:S02]  /*a4f0*/  PRMT R5, R234, 0x5410, R5 ;  /* 0x00005410ea057816 */ /* 0x000fe40000000005 */
[----:B------:R-:W-:-:S02]  /*a500*/  PRMT R9, R227, 0x5410, R8 ;  /* 0x00005410e3097816 */ /* 0x000fc40000000008 */
[----:B------:R-:W-:Y:S01]  /*a510*/  LOP3.LUT R228, R30, 0x5c, RZ, 0x3c, !PT ;  /* 0x0000005c1ee47812 */ /* 0x000fe200078e3cff */
[----:B------:R0:W-:Y:S01]  /*a520*/  STL.128 [R1+0x290], R4 ;  /* 0x0002900401007387 */ /* 0x0001e20000100c00 */
[----:B------:R-:W-:Y:S02]  /*a530*/  LOP3.LUT R14, R76, 0x5c, RZ, 0x3c, !PT ;  /* 0x0000005c4c0e7812 */ /* 0x000fe400078e3cff */
[----:B------:R-:W-:Y:S02]  /*a540*/  LOP3.LUT R227, R31, 0x5c, RZ, 0x3c, !PT ;  /* 0x0000005c1fe37812 */ /* 0x000fe400078e3cff */
[----:B------:R-:W-:Y:S02]  /*a550*/  LOP3.LUT R16, R81, 0x5c, RZ, 0x3c, !PT ;  /* 0x0000005c51107812 */ /* 0x000fe400078e3cff */
[----:B------:R-:W-:Y:S02]  /*a560*/  PRMT R13, R12, 0x3340, R167 ;  /* 0x000033400c0d7816 */ /* 0x000fe400000000a7 */
[----:B------:R-:W-:-:S02]  /*a570*/  PRMT R11, R191, 0x5410, R10 ;  /* 0x00005410bf0b7816 */ /* 0x000fc4000000000a */
[----:B------:R-:W-:Y:S02]  /*a580*/  LOP3.LUT R166, R22, 0x5c, RZ, 0x3c, !PT ;  /* 0x0000005c16a67812 */ /* 0x000fe400078e3cff */
[----:B------:R-:W-:Y:S02]  /*a590*/  LOP3.LUT R12, R68, 0x5c, RZ, 0x3c, !PT ;  /* 0x0000005c440c7812 */ /* 0x000fe400078e3cff */
[----:B------:R-:W-:Y:S02]  /*a5a0*/  LOP3.LUT R230, R19, 0x5c000000, R18, 0xf6, !PT ;  /* 0x5c00000013e67812 */ /* 0x000fe400078ef612 */
[----:B------:R-:W-:Y:S02]  /*a5b0*/  PRMT R8, R222, 0x5410, R219 ;  /* 0x00005410de087816 */ /* 0x000fe400000000db */
[----:B------:R-:W-:Y:S02]  /*a5c0*/  PRMT R10, R190, 0x5410, R189 ;  /* 0x00005410be0a7816 */ /* 0x000fe400000000bd */
[----:B------:R-:W-:-:S02]  /*a5d0*/  LOP3.LUT R228, R228, 0xffff, RZ, 0xc0, !PT ;  /* 0x0000ffffe4e47812 */ /* 0x000fc400078ec0ff */
[----:B------:R-:W-:Y:S01]  /*a5e0*/  LOP3.LUT R17, R14, 0xffff, RZ, 0xc0, !PT ;  /* 0x0000ffff0e117812 */ /* 0x000fe200078ec0ff */
[----:B------:R1:W-:Y:S01]  /*a5f0*/  STL.128 [R1+0x2a0], R8 ;  /* 0x0002a00801007387 */ /* 0x0003e20000100c00 */
[----:B------:R-:W-:Y:S02]  /*a600*/  LOP3.LUT R227, R227, 0xffff, RZ, 0xc0, !PT ;  /* 0x0000ffffe3e37812 */ /* 0x000fe400078ec0ff */
[----:B------:R-:W-:Y:S02]  /*a610*/  LOP3.LUT R18, R16, 0xffff, RZ, 0xc0, !PT ;  /* 0x0000ffff10127812 */ /* 0x000fe400078ec0ff */
[----:B0-----:R-:W-:Y:S02]  /*a620*/  PRMT R6, R59, 0x7104, RZ ;  /* 0x000071043b067816 */ /* 0x001fe400000000ff */
[----:B------:R-:W-:Y:S02]  /*a630*/  LOP3.LUT R166, R166, 0xffff, RZ, 0xc0, !PT ;  /* 0x0000ffffa6a67812 */ /* 0x000fe400078ec0ff */
[----:B------:R-:W-:-:S02]  /*a640*/  LOP3.LUT R15, R12, 0xffff, RZ, 0xc0, !PT ;  /* 0x0000ffff0c0f7812 */ /* 0x000fc400078ec0ff */
[----:B------:R-:W-:Y:S02]  /*a650*/  PRMT R16, R17, 0x3340, R228 ;  /* 0x0000334011107816 */ /* 0x000fe400000000e4 */
[----:B------:R-:W-:Y:S02]  /*a660*/  PRMT R19, R18, 0x3340, R227 ;  /* 0x0000334012137816 */ /* 0x000fe400000000e3 */
[----:B------:R-:W-:Y:S01]  /*a670*/  PRMT R7, R64, 0x7104, RZ ;  /* 0x0000710440077816 */ /* 0x000fe200000000ff */
[----:B-1----:R-:W-:Y:S01]  /*a680*/  IMAD.SHL.U32 R9, R174, 0x100, RZ ;  /* 0x00000100ae097824 */ /* 0x002fe200078e00ff */
[----:B------:R-:W-:Y:S02]  /*a690*/  LOP3.LUT R10, R6, 0xff00, RZ, 0xc0, !PT ;  /* 0x0000ff00060a7812 */ /* 0x000fe400078ec0ff */
[----:B------:R-:W-:Y:S02]  /*a6a0*/  PRMT R14, R15, 0x3340, R166 ;  /* 0x000033400f0e7816 */ /* 0x000fe400000000a6 */
[----:B------:R-:W-:-:S02]  /*a6b0*/  PRMT R6, R77, 0x7104, RZ ;  /* 0x000071044d067816 */ /* 0x000fc400000000ff */
[----:B------:R-:W-:Y:S02]  /*a6c0*/  LOP3.LUT R164, R47, 0xffff, RZ, 0xc0, !PT ;  /* 0x0000ffff2fa47812 */ /* 0x000fe400078ec0ff */
[----:B------:R-:W-:Y:S02]  /*a6d0*/  PRMT R17, R181, 0x5410, R16 ;  /* 0x00005410b5117816 */ /* 0x000fe40000000010 */
[----:B------:R-:W-:Y:S01]  /*a6e0*/  PRMT R16, R180, 0x5410, R179 ;  /* 0x00005410b4107816 */ /* 0x000fe200000000b3 */
[----:B------:R-:W-:Y:S01]  /*a6f0*/  IMAD.SHL.U32 R164, R164, 0x1000000, RZ ;  /* 0x01000000a4a47824 */ /* 0x000fe200078e00ff */
[----:B------:R-:W-:Y:S02]  /*a700*/  PRMT R19, R178, 0x5410, R19 ;  /* 0x00005410b2137816 */ /* 0x000fe40000000013 */
[----:B------:R-:W-:Y:S02]  /*a710*/  PRMT R18, R182, 0x5410, R177 ;  /* 0x00005410b6127816 */ /* 0x000fe400000000b1 */
[----:B------:R-:W-:-:S02]  /*a720*/  LOP3.LUT R165, R165, 0xff0000, RZ, 0xc0, !PT ;  /* 0x00ff0000a5a57812 */ /* 0x000fc400078ec0ff */
[----:B------:R-:W-:Y:S01]  /*a730*/  LOP3.LUT R222, R7, 0xff00, RZ, 0xc0, !PT ;  /* 0x0000ff0007de7812 */ /* 0x000fe200078ec0ff */
[----:B------:R0:W-:Y:S01]  /*a740*/  STL.128 [R1+0x2c0], R16 ;  /* 0x0002c01001007387 */ /* 0x0001e20000100c00 */
[----:B------:R-:W-:Y:S02]  /*a750*/  PRMT R15, R185, 0x5410, R14 ;  /* 0x00005410b90f7816 */ /* 0x000fe4000000000e */
[----:B------:R-:W-:Y:S01]  /*a760*/  LOP3.LUT R7, R6, 0xff00, RZ, 0xc0, !PT ;  /* 0x0000ff0006077812 */ /* 0x000fe200078ec0ff */
[----:B------:R-:W-:Y:S01]  /*a770*/  IMAD.SHL.U32 R6, R35, 0x100, RZ ;  /* 0x0000010023067824 */ /* 0x000fe200078e00ff */
[----:B------:R-:W-:Y:S02]  /*a780*/  PRMT R13, R188, 0x5410, R13 ;  /* 0x00005410bc0d7816 */ /* 0x000fe4000000000d */
[----:B------:R-:W-:Y:S02]  /*a790*/  PRMT R12, R187, 0x5410, R186 ;  /* 0x00005410bb0c7816 */ /* 0x000fe400000000ba */
[----:B------:R-:W-:-:S02]  /*a7a0*/  PRMT R14, R183, 0x5410, R184 ;  /* 0x00005410b70e7816 */ /* 0x000fc400000000b8 */
[----:B------:R-:W-:Y:S02]  /*a7b0*/  LOP3.LUT R162, R45, 0xffff, RZ, 0xc0, !PT ;  /* 0x0000ffff2da27812 */ /* 0x000fe400078ec0ff */
[----:B------:R-:W-:Y:S01]  /*a7c0*/  LOP3.LUT R237, R165, 0x5c0000, RZ, 0x3c, !PT ;  /* 0x005c0000a5ed7812 */ /* 0x000fe200078e3cff */
[----:B------:R1:W-:Y:S01]  /*a7d0*/  STL.128 [R1+0x2b0], R12 ;  /* 0x0002b00c01007387 */ /* 0x0003e20000100c00 */
[----:B------:R-:W-:Y:S01]  /*a7e0*/  LOP3.LUT R163, R163, 0xff0000, RZ, 0xc0, !PT ;  /* 0x00ff0000a3a37812 */ /* 0x000fe200078ec0ff */
[----:B------:R-:W-:Y:S01]  /*a7f0*/  IMAD.SHL.U32 R162, R162, 0x1000000, RZ ;  /* 0x01000000a2a27824 */ /* 0x000fe200078e00ff */
[----:B------:R-:W-:Y:S01]  /*a800*/  LOP3.LUT R224, R224, 0x5c00, R7, 0xf6, !PT ;  /* 0x00005c00e0e07812 */ /* 0x000fe200078ef607 */
[----:B------:R-:W-:Y:S01]  /*a810*/  IMAD.SHL.U32 R7, R170, 0x100, RZ ;  /* 0x00000100aa077824 */ /* 0x000fe200078e00ff */
[----:B0-----:R-:W-:Y:S02]  /*a820*/  LOP3.LUT R18, R0, 0xff, RZ, 0xc0, !PT ;  /* 0x000000ff00127812 */ /* 0x001fe400078ec0ff */
[----:B------:R-:W-:-:S02]  /*a830*/  LOP3.LUT R241, R241, 0xff0000, RZ, 0xc0, !PT ;  /* 0x00ff0000f1f17812 */ /* 0x000fc400078ec0ff */
[----:B------:R-:W-:Y:S01]  /*a840*/  LOP3.LUT R237, R237, 0x5c000000, R164, 0xf6, !PT ;  /* 0x5c000000eded7812 */ /* 0x000fe200078ef6a4 */
[----:B------:R-:W-:Y:S01]  /*a850*/  IMAD.WIDE.U32 R18, R18, 0x1000000, RZ ;  /* 0x0100000012127825 */ /* 0x000fe200078e00ff */
[----:B------:R-:W-:Y:S02]  /*a860*/  PRMT R8, R69, 0x7104, RZ ;  /* 0x0000710445087816 */ /* 0x000fe400000000ff */
[----:B------:R-:W-:Y:S02]  /*a870*/  LOP3.LUT R239, R163, 0x5c0000, RZ, 0x3c, !PT ;  /* 0x005c0000a3ef7812 */ /* 0x000fe400078e3cff */
[----:B------:R-:W-:Y:S02]  /*a880*/  LOP3.LUT R243, R243, 0xff0000, RZ, 0xc0, !PT ;  /* 0x00ff0000f3f37812 */ /* 0x000fe400078ec0ff */
[----:B-1----:R-:W-:Y:S02]  /*a890*/  LOP3.LUT R14, R51, 0xff, RZ, 0xc0, !PT ;  /* 0x000000ff330e7812 */ /* 0x002fe400078ec0ff */
[----:B------:R-:W-:-:S02]  /*a8a0*/  PRMT R164, R49, 0x7104, RZ ;  /* 0x0000710431a47816 */ /* 0x000fc400000000ff */
[----:B------:R-:W-:Y:S01]  /*a8b0*/  LOP3.LUT R16, R3, 0xff, RZ, 0xc0, !PT ;  /* 0x000000ff03107812 */ /* 0x000fe200078ec0ff */
[----:B------:R-:W-:Y:S01]  /*a8c0*/  IMAD.WIDE.U32 R14, R14, 0x1000000, RZ ;  /* 0x010000000e0e7825 */ /* 0x000fe200078e00ff */
[----:B------:R-:W-:Y:S02]  /*a8d0*/  PRMT R220, R241, 0x4210, R220 ;  /* 0x00004210f1dc7816 */ /* 0x000fe400000000dc */
[----:B------:R-:W-:Y:S01]  /*a8e0*/  LOP3.LUT R233, R233, 0xff00, R6, 0xf8, !PT ;  /* 0x0000ff00e9e97812 */ /* 0x000fe200078ef806 */
[----:B------:R-:W-:Y:S01]  /*a8f0*/  IMAD.SHL.U32 R6, R171, 0x100, RZ ;  /* 0x00000100ab067824 */ /* 0x000fe200078e00ff */
[----:B------:R-:W-:Y:S01]  /*a900*/  LOP3.LUT R232, R232, 0xff00, R7, 0xf8, !PT ;  /* 0x0000ff00e8e87812 */ /* 0x000fe200078ef807 */
[----:B------:R-:W-:Y:S01]  /*a910*/  IMAD.SHL.U32 R7, R172, 0x100, RZ ;  /* 0x00000100ac077824 */ /* 0x000fe200078e00ff */
[----:B------:R-:W-:Y:S01]  /*a920*/  LOP3.LUT R8, R8, 0xff00, RZ, 0xc0, !PT ;  /* 0x0000ff0008087812 */ /* 0x000fe200078ec0ff */
[----:B------:R-:W-:Y:S01]  /*a930*/  IMAD.WIDE.U32 R16, R16, 0x10000, RZ ;  /* 0x0001000010107825 */ /* 0x000fe200078e00ff */
[----:B------:R-:W-:-:S02]  /*a940*/  LOP3.LUT R12, R52, 0xff, RZ, 0xc0, !PT ;  /* 0x000000ff340c7812 */ /* 0x000fc400078ec0ff */
[----:B------:R-:W-:Y:S02]  /*a950*/  LOP3.LUT R239, R239, 0x5c000000, R162, 0xf6, !PT ;  /* 0x5c000000efef7812 */ /* 0x000fe400078ef6a2 */
[----:B------:R-:W-:Y:S01]  /*a960*/  PRMT R226, R243, 0x4210, R226 ;  /* 0x00004210f3e27816 */ /* 0x000fe200000000e2 */
[----:B------:R-:W-:Y:S01]  /*a970*/  IMAD.WIDE.U32 R12, R12, 0x10000, RZ ;  /* 0x000100000c0c7825 */ /* 0x000fe200078e00ff */
[----:B------:R-:W-:Y:S02]  /*a980*/  PRMT R163, R124, 0x7104, RZ ;  /* 0x000071047ca37816 */ /* 0x000fe400000000ff */
[----:B------:R-:W-:Y:S02]  /*a990*/  LOP3.LUT R164, R164, 0xff00, RZ, 0xc0, !PT ;  /* 0x0000ff00a4a47812 */ /* 0x000fe400078ec0ff */
[----:B------:R-:W-:Y:S02]  /*a9a0*/  LOP3.LUT R186, R48, 0xff, RZ, 0xc0, !PT ;  /* 0x000000ff30ba7812 */ /* 0x000fe400078ec0ff */
[----:B------:R-:W-:-:S02]  /*a9b0*/  LOP3.LUT R220, R220, 0xff00, R9, 0xf8, !PT ;  /* 0x0000ff00dcdc7812 */ /* 0x000fc400078ef809 */
[----:B------:R-:W-:Y:S01]  /*a9c0*/  LOP3.LUT R9, R18, 0x5c000000, RZ, 0x3c, !PT ;  /* 0x5c00000012097812 */ /* 0x000fe200078e3cff */
[----:B------:R-:W-:Y:S01]  /*a9d0*/  IMAD.WIDE.U32 R186, R186, 0x100, RZ ;  /* 0x00000100baba7825 */ /* 0x000fe200078e00ff */
[----:B------:R-:W-:Y:S02]  /*a9e0*/  LOP3.LUT R223, R223, 0x5c00, R8, 0xf6, !PT ;  /* 0x00005c00dfdf7812 */ /* 0x000fe400078ef608 */
[----:B------:R-:W-:Y:S01]  /*a9f0*/  LOP3.LUT R225, R225, 0xff00, R6, 0xf8, !PT ;  /* 0x0000ff00e1e17812 */ /* 0x000fe200078ef806 */
[----:B------:R-:W-:Y:S01]  /*aa00*/  IMAD.SHL.U32 R8, R173, 0x100, RZ ;  /* 0x00000100ad087824 */ /* 0x000fe200078e00ff */
[----:B------:R-:W-:Y:S02]  /*aa10*/  LOP3.LUT R184, R53, 0xff, RZ, 0xc0, !PT ;  /* 0x000000ff35b87812 */ /* 0x000fe400078ec0ff */
[----:B------:R-:W-:Y:S02]  /*aa20*/  PRMT R162, R125, 0x7104, RZ ;  /* 0x000071047da27816 */ /* 0x000fe400000000ff */
[----:B------:R-:W-:Y:S01]  /*aa30*/  LOP3.LUT R163, R163, 0xff00, RZ, 0xc0, !PT ;  /* 0x0000ff00a3a37812 */ /* 0x000fe200078ec0ff */
[----:B------:R-:W-:Y:S01]  /*aa40*/  IMAD.WIDE.U32 R184, R184, 0x100, RZ ;  /* 0x00000100b8b87825 */ /* 0x000fe200078e00ff */
[----:B------:R-:W-:-:S02]  /*aa50*/  LOP3.LUT R5, R239, 0x5c00, R164, 0xf6, !PT ;  /* 0x00005c00ef057812 */ /* 0x000fc400078ef6a4 */
[----:B------:R-:W-:Y:S02]  /*aa60*/  LOP3.LUT R226, R226, 0xff00, R7, 0xf8, !PT ;  /* 0x0000ff00e2e27812 */ /* 0x000fe400078ef807 */
[----:B------:R-:W-:Y:S02]  /*aa70*/  LOP3.LUT R6, R50, 0xff, RZ, 0xc0, !PT ;  /* 0x000000ff32067812 */ /* 0x000fe400078ec0ff */
[----:B------:R-:W-:Y:S02]  /*aa80*/  LOP3.LUT R231, R231, 0x5c00, R10, 0xf6, !PT ;  /* 0x00005c00e7e77812 */ /* 0x000fe400078ef60a */
[----:B------:R-:W-:Y:S02]  /*aa90*/  LOP3.LUT R7, R14, 0x5c000000, RZ, 0x3c, !PT ;  /* 0x5c0000000e077812 */ /* 0x000fe400078e3cff */
[----:B------:R-:W-:Y:S02]  /*aaa0*/  LOP3.LUT R190, R66, 0xff, RZ, 0xc0, !PT ;  /* 0x000000ff42be7812 */ /* 0x000fe400078ec0ff */
[----:B------:R-:W-:-:S02]  /*aab0*/  LOP3.LUT R9, R9, 0x5c0000, R16, 0xf6, !PT ;  /* 0x005c000009097812 */ /* 0x000fc400078ef610 */
[----:B------:R-:W-:Y:S01]  /*aac0*/  LOP3.LUT R10, R56, 0xff, RZ, 0xc0, !PT ;  /* 0x000000ff380a7812 */ /* 0x000fe200078ec0ff */
[----:B------:R-:W-:Y:S01]  /*aad0*/  IMAD.WIDE.U32 R190, R190, 0x1000000, RZ ;  /* 0x01000000bebe7825 */ /* 0x000fe200078e00ff */
[----:B------:R-:W-:Y:S02]  /*aae0*/  LOP3.LUT R222, R221, 0x5c00, R222, 0xf6, !PT ;  /* 0x00005c00ddde7812 */ /* 0x000fe400078ef6de */
[----:B------:R-:W-:Y:S01]  /*aaf0*/  LOP3.LUT R165, R162, 0xff00, RZ, 0xc0, !PT ;  /* 0x0000ff00a2a57812 */ /* 0x000fe200078ec0ff */
[----:B------:R-:W-:Y:S01]  /*ab00*/  IMAD.WIDE.U32 R10, R10, 0x1000000, RZ ;  /* 0x010000000a0a7825 */ /* 0x000fe200078e00ff */
[----:B------:R-:W-:Y:S02]  /*ab10*/  LOP3.LUT R4, R230, 0x5c00, R163, 0xf6, !PT ;  /* 0x00005c00e6047812 */ /* 0x000fe400078ef6a3 */
[----:B------:R-:W-:Y:S02]  /*ab20*/  LOP3.LUT R219, R119, 0xff, RZ, 0xc0, !PT ;  /* 0x000000ff77db7812 */ /* 0x000fe400078ec0ff */
[----:B------:R-:W-:-:S02]  /*ab30*/  LOP3.LUT R221, R5, 0x5c, R6, 0xf6, !PT ;  /* 0x0000005c05dd7812 */ /* 0x000fc400078ef606 */
[----:B------:R-:W-:Y:S02]  /*ab40*/  PRMT R162, R54, 0x7104, RZ ;  /* 0x0000710436a27816 */ /* 0x000fe400000000ff */
[----:B------:R-:W-:Y:S02]  /*ab50*/  LOP3.LUT R229, R229, 0xff00, R8, 0xf8, !PT ;  /* 0x0000ff00e5e57812 */ /* 0x000fe400078ef808 */
[----:B------:R-:W-:Y:S02]  /*ab60*/  LOP3.LUT R7, R7, 0x5c0000, R12, 0xf6, !PT ;  /* 0x005c000007077812 */ /* 0x000fe400078ef60c */
[----:B------:R-:W-:Y:S02]  /*ab70*/  LOP3.LUT R6, R61, 0xff, RZ, 0xc0, !PT ;  /* 0x000000ff3d067812 */ /* 0x000fe400078ec0ff */
[----:B------:R-:W-:Y:S02]  /*ab80*/  LOP3.LUT R188, R67, 0xff, RZ, 0xc0, !PT ;  /* 0x000000ff43bc7812 */ /* 0x000fe400078ec0ff */
[----:B------:R-:W-:-:S02]  /*ab90*/  LOP3.LUT R9, R9, 0x5c00, R186, 0xf6, !PT ;  /* 0x00005c0009097812 */ /* 0x000fc400078ef6ba */
[----:B------:R-:W-:Y:S01]  /*aba0*/  LOP3.LUT R8, R57, 0xff, RZ, 0xc0, !PT ;  /* 0x000000ff39087812 */ /* 0x000fe200078ec0ff */
[----:B------:R-:W-:Y:S01]  /*abb0*/  IMAD.WIDE.U32 R188, R188, 0x10000, RZ ;  /* 0x00010000bcbc7825 */ /* 0x000fe200078e00ff */
[----:B------:R-:W-:Y:S02]  /*abc0*/  LOP3.LUT R219, R4, 0x5c, R219, 0xf6, !PT ;  /* 0x0000005c04db7812 */ /* 0x000fe400078ef6db */
[----:B------:R-:W-:Y:S02]  /*abd0*/  LOP3.LUT R162, R162, 0xff00, RZ, 0xc0, !PT ;  /* 0x0000ff00a2a27812 */ /* 0x000fe400078ec0ff */
[----:B------:R-:W-:Y:S01]  /*abe0*/  LOP3.LUT R184, R7, 0x5c00, R184, 0xf6, !PT ;  /* 0x00005c0007b87812 */ /* 0x000fe200078ef6b8 */
[----:B------:R-:W-:Y:S01]  /*abf0*/  IMAD.WIDE.U32 R6, R6, 0x1000000, RZ ;  /* 0x0100000006067825 */ /* 0x000fe200078e00ff */
[----:B------:R-:W-:Y:S02]  /*ac00*/  LOP3.LUT R4, R62, 0xff, RZ, 0xc0, !PT ;  /* 0x000000ff3e047812 */ /* 0x000fe400078ec0ff */
[----:B------:R-:W-:-:S02]  /*ac10*/  LOP3.LUT R178, R68, 0xff, RZ, 0xc0, !PT ;  /* 0x000000ff44b27812 */ /* 0x000fc400078ec0ff */
[----:B------:R-:W-:Y:S01]  /*ac20*/  LOP3.LUT R218, R218, 0xff00, R169, 0xf8, !PT ;  /* 0x0000ff00dada7812 */ /* 0x000fe200078ef8a9 */
[----:B------:R-:W-:Y:S01]  /*ac30*/  IMAD.WIDE.U32 R4, R4, 0x10000, RZ ;  /* 0x0001000004047825 */ /* 0x000fe200078e00ff */
[----:B------:R-:W-:Y:S02]  /*ac40*/  LOP3.LUT R186, R9, 0xff, R176, 0xf8, !PT ;  /* 0x000000ff09ba7812 */ /* 0x000fe400078ef8b0 */
[----:B------:R-:W-:Y:S01]  /*ac50*/  LOP3.LUT R182, R58, 0xff, RZ, 0xc0, !PT ;  /* 0x000000ff3ab67812 */ /* 0x000fe200078ec0ff */
[----:B------:R-:W-:Y:S01]  /*ac60*/  IMAD.WIDE.U32 R8, R8, 0x10000, RZ ;  /* 0x0001000008087825 */ /* 0x000fe200078e00ff */
[----:B------:R-:W-:Y:S02]  /*ac70*/  LOP3.LUT R169, R190, 0x5c000000, RZ, 0x3c, !PT ;  /* 0x5c000000bea97812 */ /* 0x000fe400078e3cff */
[----:B------:R-:W-:Y:S01]  /*ac80*/  LOP3.LUT R34, R34, 0x5c00, R165, 0xf6, !PT ;  /* 0x00005c0022227812 */ /* 0x000fe200078ef6a5 */
[----:B------:R-:W-:Y:S01]  /*ac90*/  IMAD.WIDE.U32 R178, R178, 0x100, RZ ;  /* 0x00000100b2b27825 */ /* 0x000fe200078e00ff */
[----:B------:R-:W-:-:S02]  /*aca0*/  LOP3.LUT R173, R10, 0x5c000000, RZ, 0x3c, !PT ;  /* 0x5c0000000aad7812 */ /* 0x000fc400078e3cff */
[----:B------:R-:W-:Y:S01]  /*acb0*/  LOP3.LUT R230, R237, 0x5c00, R162, 0xf6, !PT ;  /* 0x00005c00ede67812 */ /* 0x000fe200078ef6a2 */
[----:B------:R-:W-:Y:S01]  /*acc0*/  IMAD.WIDE.U32 R182, R182, 0x100, RZ ;  /* 0x00000100b6b67825 */ /* 0x000fe200078e00ff */
[----:B------:R-:W-:Y:S02]  /*acd0*/  LOP3.LUT R165, R123, 0xff, RZ, 0xc0, !PT ;  /* 0x000000ff7ba57812 */ /* 0x000fe400078ec0ff */
[----:B------:R-:W-:Y:S02]  /*ace0*/  LOP3.LUT R180, R63, 0xff, RZ, 0xc0, !PT ;  /* 0x000000ff3fb47812 */ /* 0x000fe400078ec0ff */
[----:B------:R-:W-:Y:S02]  /*acf0*/  LOP3.LUT R162, R122, 0xff, RZ, 0xc0, !PT ;  /* 0x000000ff7aa27812 */ /* 0x000fe400078ec0ff */
[----:B------:R-:W-:Y:S01]  /*ad00*/  LOP3.LUT R171, R6, 0x5c000000, RZ, 0x3c, !PT ;  /* 0x5c00000006ab7812 */ /* 0x000fe200078e3cff */
[----:B------:R-:W-:Y:S01]  /*ad10*/  IMAD.WIDE.U32 R180, R180, 0x100, RZ ;  /* 0x00000100b4b47825 */ /* 0x000fe200078e00ff */
[----:B------:R-:W-:-:S02]  /*ad20*/  LOP3.LUT R169, R169, 0x5c0000, R188, 0xf6, !PT ;  /* 0x005c0000a9a97812 */ /* 0x000fc400078ef6bc */
[----:B------:R-:W-:Y:S01]  /*ad30*/  LOP3.LUT R173, R173, 0x5c0000, R8, 0xf6, !PT ;  /* 0x005c0000adad7812 */ /* 0x000fe200078ef608 */
[----:B------:R-:W-:Y:S01]  /*ad40*/  IMAD.WIDE.U32 R162, R162, 0x1000000, RZ ;  /* 0x01000000a2a27825 */ /* 0x000fe200078e00ff */
[----:B------:R-:W-:Y:S02]  /*ad50*/  LOP3.LUT R174, R79, 0xff, RZ, 0xc0, !PT ;  /* 0x000000ff4fae7812 */ /* 0x000fe400078ec0ff */
[----:B------:R-:W-:Y:S02]  /*ad60*/  LOP3.LUT R165, R34, 0x5c, R165, 0xf6, !PT ;  /* 0x0000005c22a57812 */ /* 0x000fe400078ef6a5 */
[----:B------:R-:W-:Y:S02]  /*ad70*/  LOP3.LUT R34, R121, 0xff, RZ, 0xc0, !PT ;  /* 0x000000ff79227812 */ /* 0x000fe400078ec0ff */
[----:B------:R-:W-:Y:S02]  /*ad80*/  LOP3.LUT R171, R171, 0x5c0000, R4, 0xf6, !PT ;  /* 0x005c0000abab7812 */ /* 0x000fe400078ef604 */
[----:B------:R-:W-:Y:S01]  /*ad90*/  LOP3.LUT R169, R169, 0x5c00, R178, 0xf6, !PT ;  /* 0x00005c00a9a97812 */ /* 0x000fe200078ef6b2 */
[----:B------:R-:W-:Y:S01]  /*ada0*/  IMAD.WIDE.U32 R34, R34, 0x10000, RZ ;  /* 0x0001000022227825 */ /* 0x000fe200078e00ff */
[----:B------:R-:W-:-:S02]  /*adb0*/  LOP3.LUT R184, R184, 0xff, R175, 0xf8, !PT ;  /* 0x000000ffb8b87812 */ /* 0x000fc400078ef8af */
[----:B------:R-:W-:Y:S01]  /*adc0*/  LOP3.LUT R173, R173, 0x5c00, R182, 0xf6, !PT ;  /* 0x00005c00adad7812 */ /* 0x000fe200078ef6b6 */
[----:B------:R-:W-:Y:S01]  /*add0*/  IMAD.WIDE.U32 R174, R174, 0x1000000, RZ ;  /* 0x01000000aeae7825 */ /* 0x000fe200078e00ff */
[----:B------:R-:W-:Y:S02]  /*ade0*/  LOP3.LUT R172, R80, 0xff, RZ, 0xc0, !PT ;  /* 0x000000ff50ac7812 */ /* 0x000fe400078ec0ff */
[----:B------:R-:W-:Y:S02]  /*adf0*/  LOP3.LUT R180, R171, 0x5c00, R180, 0xf6, !PT ;  /* 0x00005c00abb47812 */ /* 0x000fe400078ef6b4 */
[----:B------:R-:W-:Y:S02]  /*ae00*/  LOP3.LUT R178, R169, 0xff, R166, 0xf8, !PT ;  /* 0x000000ffa9b27812 */ /* 0x000fe400078ef8a6 */
[----:B------:R-:W-:Y:S02]  /*ae10*/  LOP3.LUT R171, R162, 0x5c000000, RZ, 0x3c, !PT ;  /* 0x5c000000a2ab7812 */ /* 0x000fe400078e3cff */
[----:B------:R-:W-:Y:S01]  /*ae20*/  LOP3.LUT R182, R173, 0xff, R168, 0xf8, !PT ;  /* 0x000000ffadb67812 */ /* 0x000fe200078ef8a8 */
[----:B------:R-:W-:Y:S01]  /*ae30*/  IMAD.WIDE.U32 R172, R172, 0x10000, RZ ;  /* 0x00010000acac7825 */ /* 0x000fe200078e00ff */
[----:B------:R-:W-:-:S02]  /*ae40*/  LOP3.LUT R170, R81, 0xff, RZ, 0xc0, !PT ;  /* 0x000000ff51aa7812 */ /* 0x000fc400078ec0ff */
[----:B------:R-:W-:Y:S02]  /*ae50*/  LOP3.LUT R166, R128, 0xff, RZ, 0xc0, !PT ;  /* 0x000000ff80a67812 */ /* 0x000fe400078ec0ff */
[----:B------:R-:W-:Y:S02]  /*ae60*/  LOP3.LUT R221, R13, R221, R15, 0xfe, !PT ;  /* 0x000000dd0ddd7212 */ /* 0x000fe400078efe0f */
[----:B------:R-:W-:Y:S02]  /*ae70*/  LOP3.LUT R168, R127, 0xff, RZ, 0xc0, !PT ;  /* 0x000000ff7fa87812 */ /* 0x000fe400078ec0ff */
[----:B------:R-:W-:Y:S02]  /*ae80*/  LOP3.LUT R164, R129, 0xff, RZ, 0xc0, !PT ;  /* 0x000000ff81a47812 */ /* 0x000fe400078ec0ff */
[----:B------:R-:W-:Y:S01]  /*ae90*/  LOP3.LUT R128, R126, 0xff, RZ, 0xc0, !PT ;  /* 0x000000ff7e807812 */ /* 0x000fe200078ec0ff */
[----:B------:R-:W-:Y:S01]  /*aea0*/  IMAD.WIDE.U32 R168, R168, 0x1000000, RZ ;  /* 0x01000000a8a87825 */ /* 0x000fe200078e00ff */
[----:B------:R-:W-:-:S02]  /*aeb0*/  LOP3.LUT R162, R131, 0xff, RZ, 0xc0, !PT ;  /* 0x000000ff83a27812 */ /* 0x000fc400078ec0ff */
[----:B------:R-:W-:Y:S01]  /*aec0*/  LOP3.LUT R126, R130, 0xff, RZ, 0xc0, !PT ;  /* 0x000000ff827e7812 */ /* 0x000fe200078ec0ff */
[----:B------:R-:W-:Y:S01]  /*aed0*/  IMAD.WIDE.U32 R128, R128, 0x10000, RZ ;  /* 0x0001000080807825 */ /* 0x000fe200078e00ff */
[----:B------:R-:W-:Y:S02]  /*aee0*/  LOP3.LUT R13, R174, 0x5c000000, RZ, 0x3c, !PT ;  /* 0x5c000000ae0d7812 */ /* 0x000fe400078e3cff */
[----:B------:R-:W-:Y:S01]  /*aef0*/  LOP3.LUT R190, R171, 0x5c0000, R34, 0xf6, !PT ;  /* 0x005c0000abbe7812 */ /* 0x000fe200078ef622 */
[----:B------:R-:W-:Y:S01]  /*af00*/  IMAD.WIDE.U32 R170, R170, 0x100, RZ ;  /* 0x00000100aaaa7825 */ /* 0x000fe200078e00ff */
[----:B------:R-:W-:Y:S02]  /*af10*/  LOP3.LUT R4, R71, 0xff, RZ, 0xc0, !PT ;  /* 0x000000ff47047812 */ /* 0x000fe400078ec0ff */
[----:B------:R-:W-:Y:S01]  /*af20*/  LOP3.LUT R180, R180, 0xff, R167, 0xf8, !PT ;  /* 0x000000ffb4b47812 */ /* 0x000fe200078ef8a7 */
[----:B------:R-:W-:Y:S01]  /*af30*/  IMAD.WIDE.U32 R166, R166, 0x10000, RZ ;  /* 0x00010000a6a67825 */ /* 0x000fe200078e00ff */
[----:B------:R-:W-:-:S02]  /*af40*/  LOP3.LUT R188, R35, R165, R163, 0xfe, !PT ;  /* 0x000000a523bc7212 */ /* 0x000fc400078efea3 */
[----:B------:R-:W-:Y:S01]  /*af50*/  LOP3.LUT R13, R13, 0x5c0000, R172, 0xf6, !PT ;  /* 0x005c00000d0d7812 */ /* 0x000fe200078ef6ac */
[----:B------:R-:W-:Y:S01]  /*af60*/  IMAD.WIDE.U32 R164, R164, 0x100, RZ ;  /* 0x00000100a4a47825 */ /* 0x000fe200078e00ff */
[----:B------:R-:W-:Y:S02]  /*af70*/  LOP3.LUT R34, R75, 0xff, RZ, 0xc0, !PT ;  /* 0x000000ff4b227812 */ /* 0x000fe400078ec0ff */
[----:B------:R-:W-:Y:S01]  /*af80*/  LOP3.LUT R176, R76, 0xff, RZ, 0xc0, !PT ;  /* 0x000000ff4cb07812 */ /* 0x000fe200078ec0ff */
[----:B------:R-:W-:Y:S01]  /*af90*/  IMAD.WIDE.U32 R162, R162, 0x1000000, RZ ;  /* 0x01000000a2a27825 */ /* 0x000fe200078e00ff */
[----:B------:R-:W-:Y:S02]  /*afa0*/  LOP3.LUT R18, R215, 0xff, RZ, 0xc0, !PT ;  /* 0x000000ffd7127812 */ /* 0x000fe400078ec0ff */
[----:B------:R-:W-:Y:S01]  /*afb0*/  LOP3.LUT R16, R217, 0xff, RZ, 0xc0, !PT ;  /* 0x000000ffd9107812 */ /* 0x000fe200078ec0ff */
[----:B------:R-:W-:Y:S01]  /*afc0*/  IMAD.WIDE.U32 R126, R126, 0x100, RZ ;  /* 0x000001007e7e7825 */ /* 0x000fe200078e00ff */
[----:B------:R-:W-:-:S02]  /*afd0*/  LOP3.LUT R219, R17, R219, R19, 0xfe, !PT ;  /* 0x000000db11db7212 */ /* 0x000fc400078efe13 */
[----:B------:R-:W-:Y:S01]  /*afe0*/  LOP3.LUT R215, R233, 0xff, R90, 0xf8, !PT ;  /* 0x000000ffe9d77812 */ /* 0x000fe200078ef85a */
[----:B------:R-:W-:Y:S01]  /*aff0*/  IMAD.WIDE.U32 R130, R4, 0x1000000, RZ ;  /* 0x0100000004827825 */ /* 0x000fe200078e00ff */
[----:B------:R-:W-:Y:S02]  /*b000*/  LOP3.LUT R4, R13, 0x5c00, R170, 0xf6, !PT ;  /* 0x00005c000d047812 */ /* 0x000fe400078ef6aa */
[----:B------:R-:W-:Y:S01]  /*b010*/  LOP3.LUT R13, R164, R168, R166, 0xfe, !PT ;  /* 0x000000a8a40d7212 */ /* 0x000fe200078efea6 */
[----:B------:R-:W-:Y:S01]  /*b020*/  IMAD.WIDE.U32 R34, R34, 0x10000, RZ ;  /* 0x0001000022227825 */ /* 0x000fe200078e00ff */
[----:B------:R-:W-:Y:S02]  /*b030*/  LOP3.LUT R164, R126, R162, R128, 0xfe, !PT ;  /* 0x000000a27ea47212 */ /* 0x000fe400078efe80 */
[----:B------:R-:W-:Y:S01]  /*b040*/  LOP3.LUT R15, R130, 0x5c000000, RZ, 0x3c, !PT ;  /* 0x5c000000820f7812 */ /* 0x000fe200078e3cff */
[----:B------:R-:W-:Y:S01]  /*b050*/  IMAD.WIDE.U32 R176, R176, 0x100, RZ ;  /* 0x00000100b0b07825 */ /* 0x000fe200078e00ff */
[----:B------:R-:W-:-:S02]  /*b060*/  LOP3.LUT R164, R164, 0xff, R91, 0xf8, !PT ;  /* 0x000000ffa4a47812 */ /* 0x000fc400078ef85b */
[----:B------:R-:W-:Y:S01]  /*b070*/  LOP3.LUT R168, R4, 0xff, R227, 0xf8, !PT ;  /* 0x000000ff04a87812 */ /* 0x000fe200078ef8e3 */
[----:B------:R-:W-:Y:S01]  /*b080*/  IMAD.WIDE.U32 R18, R18, 0x10000, RZ ;  /* 0x0001000012127825 */ /* 0x000fe200078e00ff */
[----:B------:R-:W-:Y:S02]  /*b090*/  LOP3.LUT R91, R216, 0xff, RZ, 0xc0, !PT ;  /* 0x000000ffd85b7812 */ /* 0x000fe400078ec0ff */
[----:B------:R-:W-:Y:S01]  /*b0a0*/  LOP3.LUT R4, R60, 0xff, RZ, 0xc0, !PT ;  /* 0x000000ff3c047812 */ /* 0x000fe200078ec0ff */
[----:B------:R-:W-:Y:S01]  /*b0b0*/  IMAD.WIDE.U32 R16, R16, 0x100, RZ ;  /* 0x0000010010107825 */ /* 0x000fe200078e00ff */
[----:B------:R-:W-:Y:S02]  /*b0c0*/  LOP3.LUT R15, R15, 0x5c0000, R34, 0xf6, !PT ;  /* 0x005c00000f0f7812 */ /* 0x000fe400078ef622 */
[----:B------:R-:W-:Y:S01]  /*b0d0*/  LOP3.LUT R231, R231, 0x5c, R4, 0xf6, !PT ;  /* 0x0000005ce7e77812 */ /* 0x000fe200078ef604 */
[----:B------:R-:W-:Y:S01]  /*b0e0*/  IMAD.WIDE.U32 R90, R91, 0x1000000, RZ ;  /* 0x010000005b5a7825 */ /* 0x000fe200078e00ff */
[----:B------:R-:W-:-:S02]  /*b0f0*/  LOP3.LUT R15, R15, 0x5c00, R176, 0xf6, !PT ;  /* 0x00005c000f0f7812 */ /* 0x000fc400078ef6b0 */
[----:B------:R-:W-:Y:S01]  /*b100*/  LOP3.LUT R14, R207, 0xff, RZ, 0xc0, !PT ;  /* 0x000000ffcf0e7812 */ /* 0x000fe200078ec0ff */
[----:B------:R-:W-:Y:S01]  /*b110*/  IMAD.MOV.U32 R128, RZ, RZ, 0x137e2179 ;  /* 0x137e2179ff807424 */ /* 0x000fe200078e00ff */
[----:B------:R-:W-:Y:S01]  /*b120*/  LOP3.LUT R4, R208, 0xff, RZ, 0xc0, !PT ;  /* 0x000000ffd0047812 */ /* 0x000fe200078ec0ff */
[----:B------:R-:W-:Y:S01]  /*b130*/  IMAD.MOV.U32 R126, RZ, RZ, 0x80 ;  /* 0x00000080ff7e7424 */ /* 0x000fe200078e00ff */
[----:B------:R-:W-:Y:S02]  /*b140*/  LOP3.LUT R6, R206, 0xff, RZ, 0xc0, !PT ;  /* 0x000000ffce067812 */ /* 0x000fe400078ec0ff */
[----:B------:R-:W-:Y:S02]  /*b150*/  LOP3.LUT R227, R55, 0xff, RZ, 0xc0, !PT ;  /* 0x000000ff37e37812 */ /* 0x000fe400078ec0ff */
[----:B------:R-:W-:Y:S02]  /*b160*/  LOP3.LUT R217, R229, 0xff, R202, 0xf8, !PT ;  /* 0x000000ffe5d97812 */ /* 0x000fe400078ef8ca */
[----:B------:R-:W-:Y:S01]  /*b170*/  LOP3.LUT R172, R15, 0xff, R228, 0xf8, !PT ;  /* 0x000000ff0fac7812 */ /* 0x000fe200078ef8e4 */
[----:B------:R-:W-:Y:S01]  /*b180*/  IMAD.WIDE.U32 R14, R14, 0x1000000, RZ ;  /* 0x010000000e0e7825 */ /* 0x000fe200078e00ff */
[----:B------:R-:W-:-:S02]  /*b190*/  LOP3.LUT R166, R13, 0xff, R214, 0xf8, !PT ;  /* 0x000000ff0da67812 */ /* 0x000fc400078ef8d6 */
[----:B------:R-:W-:Y:S01]  /*b1a0*/  LOP3.LUT R229, R5, R231, R7, 0xfe, !PT ;  /* 0x000000e705e57212 */ /* 0x000fe200078efe07 */
[----:B------:R-:W-:Y:S01]  /*b1b0*/  IMAD.WIDE.U32 R4, R4, 0x10000, RZ ;  /* 0x0001000004047825 */ /* 0x000fe200078e00ff */
[----:B------:R-:W-:Y:S02]  /*b1c0*/  LOP3.LUT R227, R230, 0x5c, R227, 0xf6, !PT ;  /* 0x0000005ce6e37812 */ /* 0x000fe400078ef6e3 */
[----:B------:R-:W-:Y:S01]  /*b1d0*/  LOP3.LUT R13, R16, R90, R18, 0xfe, !PT ;  /* 0x0000005a100d7212 */ /* 0x000fe200078efe12 */
[----:B------:R-:W-:Y:S01]  /*b1e0*/  IMAD.WIDE.U32 R6, R6, 0x100, RZ ;  /* 0x0000010006067825 */ /* 0x000fe200078e00ff */
[----:B------:R-:W-:Y:S02]  /*b1f0*/  LOP3.LUT R8, R210, 0xff, RZ, 0xc0, !PT ;  /* 0x000000ffd2087812 */ /* 0x000fe400078ec0ff */
[----:B------:R-:W-:Y:S02]  /*b200*/  LOP3.LUT R10, R211, 0xff, RZ, 0xc0, !PT ;  /* 0x000000ffd30a7812 */ /* 0x000fe400078ec0ff */
[----:B------:R-:W-:-:S02]  /*b210*/  LOP3.LUT R12, R209, 0xff, RZ, 0xc0, !PT ;  /* 0x000000ffd10c7812 */ /* 0x000fc400078ec0ff */
[----:B------:R-:W-:Y:S02]  /*b220*/  LOP3.LUT R204, R204, 0xff, RZ, 0xc0, !PT ;  /* 0x000000ffcccc7812 */ /* 0x000fe400078ec0ff */
[----:B------:R-:W-:Y:S01]  /*b230*/  LOP3.LUT R162, R13, 0xff, R212, 0xf8, !PT ;  /* 0x000000ff0da27812 */ /* 0x000fe200078ef8d4 */
[----:B------:R-:W-:Y:S01]  /*b240*/  IMAD.WIDE.U32 R12, R12, 0x100, RZ ;  /* 0x000001000c0c7825 */ /* 0x000fe200078e00ff */
[----:B------:R-:W-:Y:S02]  /*b250*/  LOP3.LUT R227, R9, R227, R11, 0xfe, !PT ;  /* 0x000000e309e37212 */ /* 0x000fe400078efe0b */
[----:B------:R-:W-:Y:S01]  /*b260*/  LOP3.LUT R205, R205, 0xff, RZ, 0xc0, !PT ;  /* 0x000000ffcdcd7812 */ /* 0x000fe200078ec0ff */
[----:B------:R-:W-:Y:S01]  /*b270*/  IMAD.WIDE.U32 R8, R8, 0x1000000, RZ ;  /* 0x0100000008087825 */ /* 0x000fe200078e00ff */
[----:B------:R-:W-:Y:S02]  /*b280*/  LOP3.LUT R203, R203, 0xff, RZ, 0xc0, !PT ;  /* 0x000000ffcbcb7812 */ /* 0x000fe400078ec0ff */
[----:B------:R-:W-:Y:S01]  /*b290*/  LOP3.LUT R90, R6, R14, R4, 0xfe, !PT ;  /* 0x0000000e065a7212 */ /* 0x000fe200078efe04 */
[----:B------:R-:W-:Y:S01]  /*b2a0*/  IMAD.WIDE.U32 R10, R10, 0x10000, RZ ;  /* 0x000100000a0a7825 */ /* 0x000fe200078e00ff */
[----:B------:R-:W-:-:S02]  /*b2b0*/  LOP3.LUT R4, R70, 0xff, RZ, 0xc0, !PT ;  /* 0x000000ff46047812 */ /* 0x000fc400078ec0ff */
[----:B------:R-:W-:Y:S01]  /*b2c0*/  LOP3.LUT R90, R90, 0xff, R199, 0xf8, !PT ;  /* 0x000000ff5a5a7812 */ /* 0x000fe200078ef8c7 */
[----:B------:R-:W-:Y:S01]  /*b2d0*/  IMAD.WIDE.U32 R206, R204, 0x1000000, RZ ;  /* 0x01000000ccce7825 */ /* 0x000fe200078e00ff */
[----:B------:R-:W-:Y:S02]  /*b2e0*/  LOP3.LUT R199, R12, R8, R10, 0xfe, !PT ;  /* 0x000000080cc77212 */ /* 0x000fe400078efe0a */
[----:B------:R-:W-:Y:S01]  /*b2f0*/  LOP3.LUT R176, R150, 0xffff, RZ, 0xc0, !PT ;  /* 0x0000ffff96b07812 */ /* 0x000fe200078ec0ff */
[----:B------:R-:W-:Y:S01]  /*b300*/  IMAD.WIDE.U32 R204, R205, 0x10000, RZ ;  /* 0x00010000cdcc7825 */ /* 0x000fe200078e00ff */
[----:B------:R-:W-:Y:S02]  /*b310*/  LOP3.LUT R215, R129, R215, R163, 0xfe, !PT ;  /* 0x000000d781d77212 */ /* 0x000fe400078efea3 */
[----:B------:R-:W-:Y:S01]  /*b320*/  LOP3.LUT R18, R199, 0xff, R198, 0xf8, !PT ;  /* 0x000000ffc7127812 */ /* 0x000fe200078ef8c6 */
[----:B------:R-:W-:Y:S01]  /*b330*/  IMAD.WIDE.U32 R202, R203, 0x100, RZ ;  /* 0x00000100cbca7825 */ /* 0x000fe200078e00ff */
[----:B------:R-:W-:-:S02]  /*b340*/  LOP3.LUT R163, R19, R217, R91, 0xfe, !PT ;  /* 0x000000d913a37212 */ /* 0x000fc400078efe5b */
[----:B------:R-:W-:Y:S01]  /*b350*/  LOP3.LUT R199, R223, 0x5c, R4, 0xf6, !PT ;  /* 0x0000005cdfc77812 */ /* 0x000fe200078ef604 */
[----:B------:R-:W-:Y:S01]  /*b360*/  IMAD.U32 R176, R176, 0x10000, RZ ;  /* 0x00010000b0b07824 */ /* 0x000fe200078e00ff */
[----:B------:R-:W-:Y:S01]  /*b370*/  LOP3.LUT R209, R202, R206, R204, 0xfe, !PT ;  /* 0x000000cecad17212 */ /* 0x000fe200078efecc */
[----:B------:R-:W-:Y:S01]  /*b380*/  IMAD.MOV.U32 R8, RZ, RZ, 0x5f1d36f1 ;  /* 0x5f1d36f1ff087424 */ /* 0x000fe200078e00ff */
[----:B------:R-:W-:Y:S01]  /*b390*/  LOP3.LUT R19, R148, 0xffff, RZ, 0xc0, !PT ;  /* 0x0000ffff94137812 */ /* 0x000fe200078ec0ff */
[----:B------:R-:W-:Y:S01]  /*b3a0*/  IMAD.MOV.U32 R10, RZ, RZ, -0x52197d2f ;  /* 0xade682d1ff0a7424 */ /* 0x000fe200078e00ff */
[----:B------:R-:W-:Y:S01]  /*b3b0*/  LOP3.LUT R223, R226, 0xff, R197, 0xf8, !PT ;  /* 0x000000ffe2df7812 */ /* 0x000fe200078ef8c5 */
[----:B------:R-:W-:Y:S01]  /*b3c0*/  IMAD.MOV.U32 R6, RZ, RZ, -0x4be4295 ;  /* 0xfb41bd6bff067424 */ /* 0x000fe200078e00ff */
[----:B------:R-:W-:Y:S01]  /*b3d0*/  LOP3.LUT R14, R120, 0xff, RZ, 0xc0, !PT ;  /* 0x000000ff780e7812 */ /* 0x000fe200078ec0ff */
[----:B------:R-:W-:Y:S01]  /*b3e0*/  IMAD.SHL.U32 R19, R19, 0x100, RZ ;  /* 0x0000010013137824 */ /* 0x000fe200078e00ff */
[----:B------:R-:W-:Y:S01]  /*b3f0*/  LOP3.LUT R170, R209, 0xff, R200, 0xf8, !PT ;  /* 0x000000ffd1aa7812 */ /* 0x000fe200078ef8c8 */
[----:B------:R-:W-:Y:S01]  /*b400*/  IMAD.MOV.U32 R129, RZ, RZ, 0x5be0cd19 ;  /* 0x5be0cd19ff817424 */ /* 0x000fe200078e00ff */
[----:B------:R-:W-:-:S02]  /*b410*/  LOP3.LUT R209, R65, 0xff, RZ, 0xc0, !PT ;  /* 0x000000ff41d17812 */ /* 0x000fc400078ec0ff */
[----:B------:R-:W-:Y:S02]  /*b420*/  LOP3.LUT R4, R82, 0xffff, RZ, 0xc0, !PT ;  /* 0x0000ffff52047812 */ /* 0x000fe400078ec0ff */
[----:B------:R-:W-:Y:S01]  /*b430*/  LOP3.LUT R223, R5, R223, R15, 0xfe, !PT ;  /* 0x000000df05df7212 */ /* 0x000fe200078efe0f */
[----:B------:R-:W-:Y:S01]  /*b440*/  IMAD.WIDE.U32 R14, R14, 0x100, RZ ;  /* 0x000001000e0e7825 */ /* 0x000fe200078e00ff */
[----:B------:R-:W-:Y:S01]  /*b450*/  LOP3.LUT R176, R176, 0xff0000, RZ, 0xc0, !PT ;  /* 0x00ff0000b0b07812 */ /* 0x000fe200078ec0ff */
[----:B------:R-:W-:Y:S01]  /*b460*/  STL.64 [R1+0x3d0], R128 ;  /* 0x0003d08001007387 */ /* 0x000fe20000100a00 */
[----:B------:R-:W-:Y:S01]  /*b470*/  LOP3.LUT R209, R222, 0x5c, R209, 0xf6, !PT ;  /* 0x0000005cded17812 */ /* 0x000fe200078ef6d1 */
[----:B------:R-:W-:Y:S01]  /*b480*/  IMAD.MOV.U32 R5, RZ, RZ, -0x64fa9774 ;  /* 0x9b05688cff057424 */ /* 0x000fe200078e00ff */
[----:B------:R-:W-:Y:S02]  /*b490*/  LOP3.LUT R211, R78, 0xff, RZ, 0xc0, !PT ;  /* 0x000000ff4ed37812 */ /* 0x000fe400078ec0ff */
[----:B------:R-:W-:-:S02]  /*b4a0*/  LOP3.LUT R34, R194, 0xff, RZ, 0xc0, !PT ;  /* 0x000000ffc2227812 */ /* 0x000fc400078ec0ff */
[----:B------:R-:W-:Y:S02]  /*b4b0*/  LOP3.LUT R213, R232, 0xff, R213, 0xf8, !PT ;  /* 0x000000ffe8d57812 */ /* 0x000fe400078ef8d5 */
[----:B------:R-:W-:Y:S02]  /*b4c0*/  LOP3.LUT R194, R4, 0xff, RZ, 0xc0, !PT ;  /* 0x000000ff04c27812 */ /* 0x000fe400078ec0ff */
[----:B------:R-:W-:Y:S02]  /*b4d0*/  LOP3.LUT R193, R220, 0xff, R193, 0xf8, !PT ;  /* 0x000000ffdcc17812 */ /* 0x000fe400078ef8c1 */
[----:B------:R-:W-:Y:S02]  /*b4e0*/  LOP3.LUT R19, R19, 0xff00, RZ, 0xc0, !PT ;  /* 0x0000ff0013137812 */ /* 0x000fe400078ec0ff */
[----:B------:R-:W-:Y:S02]  /*b4f0*/  PRMT R4, R176, 0x4210, R161 ;  /* 0x00004210b0047816 */ /* 0x000fe400000000a1 */
[----:B------:R-:W-:Y:S01]  /*b500*/  LOP3.LUT R190, R190, 0x5c00, R14, 0xf6, !PT ;  /* 0x00005c00bebe7812 */ /* 0x000fe200078ef60e */
[----:B------:R-:W-:Y:S01]  /*b510*/  IMAD.MOV.U32 R14, RZ, RZ, R186 ;  /* 0x000000ffff0e7224 */ /* 0x000fe200078e00ba */
[----:B------:R-:W-:-:S02]  /*b520*/  LOP3.LUT R211, R224, 0x5c, R211, 0xf6, !PT ;  /* 0x0000005ce0d37812 */ /* 0x000fc400078ef6d3 */
[----:B------:R-:W-:Y:S02]  /*b530*/  LOP3.LUT R189, R189, R209, R191, 0xfe, !PT ;  /* 0x000000d1bdbd7212 */ /* 0x000fe400078efebf */
[----:B------:R-:W-:Y:S01]  /*b540*/  LOP3.LUT R191, R35, R199, R131, 0xfe, !PT ;  /* 0x000000c723bf7212 */ /* 0x000fe200078efe83 */
[----:B------:R-:W-:Y:S01]  /*b550*/  IMAD.WIDE.U32 R34, R34, 0x10000, RZ ;  /* 0x0001000022227825 */ /* 0x000fe200078e00ff */
[----:B------:R-:W-:Y:S02]  /*b560*/  LOP3.LUT R167, R167, R213, R169, 0xfe, !PT ;  /* 0x000000d5a7a77212 */ /* 0x000fe400078efea9 */
[----:B------:R-:W-:Y:S01]  /*b570*/  LOP3.LUT R9, R11, R193, R9, 0xfe, !PT ;  /* 0x000000c10b097212 */ /* 0x000fe200078efe09 */
[----:B------:R-:W-:Y:S01]  /*b580*/  IMAD.MOV.U32 R11, RZ, RZ, 0x510e527f ;  /* 0x510e527fff0b7424 */ /* 0x000fe200078e00ff */
[----:B------:R-:W-:Y:S02]  /*b590*/  LOP3.LUT R91, R147, 0xffff, RZ, 0xc0, !PT ;  /* 0x0000ffff935b7812 */ /* 0x000fe400078ec0ff */
[----:B------:R-:W-:-:S02]  /*b5a0*/  LOP3.LUT R4, R4, R19, RZ, 0xfc, !PT ;  /* 0x0000001304047212 */ /* 0x000fc400078efcff */
[----:B------:R-:W-:Y:S02]  /*b5b0*/  LOP3.LUT R163, R163, R17, RZ, 0xfc, !PT ;  /* 0x00000011a3a37212 */ /* 0x000fe400078efcff */
[----:B------:R-:W-:Y:S02]  /*b5c0*/  LOP3.LUT R187, R219, R187, RZ, 0xfc, !PT ;  /* 0x000000bbdbbb7212 */ /* 0x000fe400078efcff */
[----:B------:R-:W-:Y:S02]  /*b5d0*/  LOP3.LUT R16, R190, 0xff, R201, 0xf8, !PT ;  /* 0x000000ffbe107812 */ /* 0x000fe400078ef8c9 */
[----:B------:R-:W-:Y:S01]  /*b5e0*/  LOP3.LUT R17, R188, R15, RZ, 0xfc, !PT ;  /* 0x0000000fbc117212 */ /* 0x000fe200078efcff */
[----:B------:R-:W-:Y:S01]  /*b5f0*/  IMAD.MOV.U32 R15, RZ, RZ, R187 ;  /* 0x000000ffff0f7224 */ /* 0x000fe200078e00bb */
[----:B------:R-:W-:Y:S01]  /*b600*/  LOP3.LUT R211, R173, R211, R175, 0xfe, !PT ;  /* 0x000000d3add37212 */ /* 0x000fe200078efeaf */
[----:B------:R-:W-:Y:S01]  /*b610*/  IMAD.MOV.U32 R12, RZ, RZ, R16 ;  /* 0x000000ffff0c7224 */ /* 0x000fe200078e0010 */
[----:B------:R-:W-:Y:S01]  /*b620*/  LOP3.LUT R189, R189, R179, RZ, 0xfc, !PT ;  /* 0x000000b3bdbd7212 */ /* 0x000fe200078efcff */
[----:B------:R-:W-:Y:S01]  /*b630*/  IMAD.MOV.U32 R188, RZ, RZ, RZ ;  /* 0x000000ffffbc7224 */ /* 0x000fe200078e00ff */
[----:B------:R-:W-:Y:S01]  /*b640*/  LOP3.LUT R173, R191, R177, RZ, 0xfc, !PT ;  /* 0x000000b1bfad7212 */ /* 0x000fe200078efcff */
[----:B------:R-:W-:Y:S01]  /*b650*/  IMAD.SHL.U32 R187, R161, 0x1000000, RZ ;  /* 0x01000000a1bb7824 */ /* 0x000fe200078e00ff */
[----:B------:R-:W-:-:S02]  /*b660*/  LOP3.LUT R167, R167, R165, RZ, 0xfc, !PT ;  /* 0x000000a5a7a77212 */ /* 0x000fc400078efcff */
[----:B------:R-:W-:Y:S01]  /*b670*/  LOP3.LUT R193, R4, 0xff, R91, 0xf8, !PT ;  /* 0x000000ff04c17812 */ /* 0x000fe200078ef85b */
[----:B------:R-:W-:Y:S01]  /*b680*/  IMAD.MOV.U32 R4, RZ, RZ, 0x2b3e6c1f ;  /* 0x2b3e6c1fff047424 */ /* 0x000fe200078e00ff */
[----:B------:R-:W-:Y:S01]  /*b690*/  LOP3.LUT R165, R215, R127, RZ, 0xfc, !PT ;  /* 0x0000007fd7a57212 */ /* 0x000fe200078efcff */
[----:B------:R-:W-:Y:S01]  /*b6a0*/  IMAD.MOV.U32 R127, RZ, RZ, 0x0 ;  /* 0x00000000ff7f7424 */ /* 0x000fe200078e00ff */
[----:B------:R-:W-:Y:S01]  /*b6b0*/  LOP3.LUT R179, R223, R7, RZ, 0xfc, !PT ;  /* 0x00000007dfb37212 */ /* 0x000fe200078efcff */
[----:B------:R-:W-:Y:S01]  /*b6c0*/  IMAD.MOV.U32 R7, RZ, RZ, 0x1f83d9ab ;  /* 0x1f83d9abff077424 */ /* 0x000fe200078e00ff */
[----:B------:R-:W-:Y:S01]  /*b6d0*/  LOP3.LUT R177, R9, R13, RZ, 0xfc, !PT ;  /* 0x0000000d09b17212 */ /* 0x000fe200078efcff */
[----:B------:R-:W-:Y:S01]  /*b6e0*/  IMAD.MOV.U32 R9, RZ, RZ, -0x5ab00ac6 ;  /* 0xa54ff53aff097424 */ /* 0x000fe200078e00ff */
[----:B------:R-:W-:Y:S01]  /*b6f0*/  LOP3.LUT R185, R221, R185, RZ, 0xfc, !PT ;  /* 0x000000b9ddb97212 */ /* 0x000fe200078efcff */
[----:B------:R-:W-:Y:S01]  /*b700*/  IMAD.MOV.U32 R13, RZ, RZ, R17 ;  /* 0x000000ffff0d7224 */ /* 0x000fe200078e0011 */
[----:B------:R-:W-:Y:S01]  /*b710*/  LOP3.LUT R183, R227, R183, RZ, 0xfc, !PT ;  /* 0x000000b7e3b77212 */ /* 0x000fe200078efcff */
[----:B------:R-:W-:Y:S01]  /*b720*/  STL.128 [R1+0x3c0], R4 ;  /* 0x0003c00401007387 */ /* 0x000fe20000100c00 */
[----:B------:R-:W-:-:S02]  /*b730*/  LOP3.LUT R181, R229, R181, RZ, 0xfc, !PT ;  /* 0x000000b5e5b57212 */ /* 0x000fc400078efcff */
[----:B------:R-:W-:Y:S01]  /*b740*/  LOP3.LUT R169, R211, R171, RZ, 0xfc, !PT ;  /* 0x000000abd3a97212 */ /* 0x000fe200078efcff */
[----:B------:R-:W-:Y:S01]  /*b750*/  STL.128 [R1+0x3b0], R8 ;  /* 0x0003b00801007387 */ /* 0x000fe20000100c00 */
[----:B------:R-:W-:Y:S02]  /*b760*/  LOP3.LUT R225, R225, 0xff, R196, 0xf8, !PT ;  /* 0x000000ffe1e17812 */ /* 0x000fe400078ef8c4 */
[----:B------:R-:W-:Y:S01]  /*b770*/  LOP3.LUT R198, R83, 0xffff, RZ, 0xc0, !PT ;  /* 0x0000ffff53c67812 */ /* 0x000fe200078ec0ff */
[----:B------:R-:W-:Y:S01]  /*b780*/  STL.64 [R1+0x390], R126 ;  /* 0x0003907e01007387 */ /* 0x000fe20000100a00 */
[----:B------:R-:W-:Y:S02]  /*b790*/  LOP3.LUT R196, R84, 0xffff, RZ, 0xc0, !PT ;  /* 0x0000ffff54c47812 */ /* 0x000fe400078ec0ff */
[----:B------:R-:W-:Y:S01]  /*b7a0*/  LOP3.LUT R130, R145, 0xffff, RZ, 0xc0, !PT ;  /* 0x0000ffff91827812 */ /* 0x000fe200078ec0ff */
[----:B------:R0:W-:Y:S01]  /*b7b0*/  STL.128 [R72], R12 ;  /* 0x0000000c48007387 */ /* 0x0001e20000100c00 */
[----:B------:R-:W-:-:S02]  /*b7c0*/  LOP3.LUT R225, R205, R225, R207, 0xfe, !PT ;  /* 0x000000e1cde17212 */ /* 0x000fc400078efecf */
[----:B------:R-:W-:Y:S02]  /*b7d0*/  LOP3.LUT R198, R198, 0xff, RZ, 0xc0, !PT ;  /* 0x000000ffc6c67812 */ /* 0x000fe400078ec0ff */
[----:B------:R-:W-:Y:S02]  /*b7e0*/  LOP3.LUT R196, R196, 0xff, RZ, 0xc0, !PT ;  /* 0x000000ffc4c47812 */ /* 0x000fe400078ec0ff */
[----:B------:R-:W-:Y:S01]  /*b7f0*/  LOP3.LUT R130, R130, 0xff, RZ, 0xc0, !PT ;  /* 0x000000ff82827812 */ /* 0x000fe200078ec0ff */
[----:B------:R-:W-:Y:S01]  /*b800*/  IMAD.WIDE.U32 R198, R198, 0x1000000, RZ ;  /* 0x01000000c6c67825 */ /* 0x000fe200078e00ff */
[----:B------:R-:W-:Y:S02]  /*b810*/  LOP3.LUT R208, R195, 0xff, RZ, 0xc0, !PT ;  /* 0x000000ffc3d07812 */ /* 0x000fe400078ec0ff */
[----:B------:R-:W-:Y:S01]  /*b820*/  LOP3.LUT R231, R85, 0xffff, RZ, 0xc0, !PT ;  /* 0x0000ffff55e77812 */ /* 0x000fe200078ec0ff */
[----:B------:R-:W-:Y:S01]  /*b830*/  IMAD.WIDE.U32 R196, R196, 0x10000, RZ ;  /* 0x00010000c4c47825 */ /* 0x000fe200078e00ff */
[----:B------:R-:W-:-:S02]  /*b840*/  LOP3.LUT R171, R225, R203, RZ, 0xfc, !PT ;  /* 0x000000cbe1ab7212 */ /* 0x000fc400078efcff */
[----:B------:R-:W-:Y:S01]  /*b850*/  LOP3.LUT R231, R218, 0xff, R231, 0xf8, !PT ;  /* 0x000000ffdae77812 */ /* 0x000fe200078ef8e7 */
[----:B0-----:R-:W-:Y:S01]  /*b860*/  IMAD.MOV.U32 R12, RZ, RZ, R184 ;  /* 0x000000ffff0c7224 */ /* 0x001fe200078e00b8 */
[----:B------:R-:W-:Y:S01]  /*b870*/  LOP3.LUT R235, R32, 0xffff, RZ, 0xc0, !PT ;  /* 0x0000ffff20eb7812 */ /* 0x000fe200078ec0ff */
[----:B------:R-:W-:Y:S01]  /*b880*/  IMAD.MOV.U32 R13, RZ, RZ, R185 ;  /* 0x000000ffff0d7224 */ /* 0x000fe200078e00b9 */
[----:B------:R-:W-:Y:S01]  /*b890*/  LOP3.LUT R175, R197, R231, R199, 0xfe, !PT ;  /* 0x000000e7c5af7212 */ /* 0x000fe200078efec7 */
[----:B------:R-:W-:Y:S01]  /*b8a0*/  IMAD.MOV.U32 R14, RZ, RZ, R182 ;  /* 0x000000ffff0e7224 */ /* 0x000fe200078e00b6 */
[----:B------:R-:W-:Y:S01]  /*b8b0*/  LOP3.LUT R186, R91, 0xff, RZ, 0xc0, !PT ;  /* 0x000000ff5bba7812 */ /* 0x000fe200078ec0ff */
[----:B------:R-:W-:Y:S02]  /*b8c0*/  IMAD.MOV.U32 R15, RZ, RZ, R183 ;  /* 0x000000ffff0f7224 */ /* 0x000fe400078e00b7 */
[----:B------:R-:W-:-:S03]  /*b8d0*/  IMAD.WIDE.U32 R194, R194, 0x100, RZ ;  /* 0x00000100c2c27825 */ /* 0x000fc600078e00ff */
[----:B------:R0:W-:Y:S01]  /*b8e0*/  STL.128 [R72+0x10], R12 ;  /* 0x0000100c48007387 */ /* 0x0001e20000100c00 */
[----:B------:R-:W-:Y:S01]  /*b8f0*/  IMAD.WIDE.U32 R130, R130, 0x1000000, RZ ;  /* 0x0100000082827825 */ /* 0x000fe200078e00ff */
[----:B------:R-:W-:Y:S02]  /*b900*/  LOP3.LUT R174, R194, R198, R196, 0xfe, !PT ;  /* 0x000000c6c2ae7212 */ /* 0x000fe400078efec4 */
[----:B------:R-:W-:Y:S01]  /*b910*/  LOP3.LUT R175, R175, R195, RZ, 0xfc, !PT ;  /* 0x000000c3afaf7212 */ /* 0x000fe200078efcff */
[----:B------:R-:W-:Y:S01]  /*b920*/  IMAD.WIDE.U32 R208, R208, 0x100, RZ ;  /* 0x00000100d0d07825 */ /* 0x000fe200078e00ff */
[----:B------:R-:W-:Y:S02]  /*b930*/  LOP3.LUT R193, R35, R193, R131, 0xfe, !PT ;  /* 0x000000c123c17212 */ /* 0x000fe400078efe83 */
[----:B------:R-:W-:Y:S02]  /*b940*/  LOP3.LUT R174, R174, 0xff, R235, 0xf8, !PT ;  /* 0x000000ffaeae7812 */ /* 0x000fe400078ef8eb */
[----:B------:R-:W-:-:S02]  /*b950*/  LOP3.LUT R233, R208, R130, R34, 0xfe, !PT ;  /* 0x00000082d0e97212 */ /* 0x000fc400078efe22 */
[----:B------:R-:W-:Y:S02]  /*b960*/  LOP3.LUT R193, R193, R209, RZ, 0xfc, !PT ;  /* 0x000000d1c1c17212 */ /* 0x000fe400078efcff */
[----:B------:R-:W-:Y:S01]  /*b970*/  LOP3.LUT R192, R233, 0xff, R192, 0xf8, !PT ;  /* 0x000000ffe9c07812 */ /* 0x000fe200078ef8c0 */
[----:B0-----:R-:W-:Y:S02]  /*b980*/  IMAD.MOV.U32 R12, RZ, RZ, R180 ;  /* 0x000000ffff0c7224 */ /* 0x001fe400078e00b4 */
[----:B------:R-:W-:Y:S02]  /*b990*/  IMAD.MOV.U32 R13, RZ, RZ, R181 ;  /* 0x000000ffff0d7224 */ /* 0x000fe400078e00b5 */
[----:B------:R-:W-:Y:S02]  /*b9a0*/  IMAD.MOV.U32 R14, RZ, RZ, R178 ;  /* 0x000000ffff0e7224 */ /* 0x000fe400078e00b2 */
[----:B------:R-:W-:Y:S02]  /*b9b0*/  IMAD.MOV.U32 R15, RZ, RZ, R189 ;  /* 0x000000ffff0f7224 */ /* 0x000fe400078e00bd */
[----:B------:R-:W-:-:S03]  /*b9c0*/  VIADD R189, R72, 0x48 ;  /* 0x0000004848bd7836 */ /* 0x000fc60000000000 */
[----:B------:R0:W-:Y:S02]  /*b9d0*/  STL.128 [R72+0x20], R12 ;  /* 0x0000200c48007387 */ /* 0x0001e40000100c00 */
        /* <DEDUP_REMOVED lines=25> */
.L_x_44:
[----:B------:R-:W2:Y:S04]  /*bb70*/  LDL.64 R180, [R189] ;  /* 0x00000000bdb47983 */ /* 0x000ea80000100a00 */
[----:B0-----:R-:W3:Y:S04]  /*bb80*/  LDL.64 R14, [R189+-0x40] ;  /* 0xffffc000bd0e7983 */ /* 0x001ee80000100a00 */
[----:B------:R-:W4:Y:S04]  /*bb90*/  LDL.64 R174, [R189+-0x38] ;  /* 0xffffc800bdae7983 */ /* 0x000f280000100a00 */
[----:B------:R-:W5:Y:S04]  /*bba0*/  LDL.64 R12, [R189+0x8] ;  /* 0x00000800bd0c7983 */ /* 0x000f680000100a00 */
[----:B------:R-:W5:Y:S04]  /*bbb0*/  LDL.64 R172, [R189+0x10] ;  /* 0x00001000bdac7983 */ /* 0x000f680000100a00 */
[----:B------:R-:W5:Y:S04]  /*bbc0*/  LDL.64 R170, [R189+-0x30] ;  /* 0xffffd000bdaa7983 */ /* 0x000f680000100a00 */
[----:B------:R-:W5:Y:S04]  /*bbd0*/  LDL.64 R166, [R189+-0x28] ;  /* 0xffffd800bda67983 */ /* 0x000f680000100a00 */
[----:B------:R-:W5:Y:S01]  /*bbe0*/  LDL.64 R168, [R189+0x18] ;  /* 0x00001800bda87983 */ /* 0x000f620000100a00 */
[----:B------:R-:W-:-:S03]  /*bbf0*/  SHF.R.U64 R192, R90, 0x6, R179 ;  /* 0x000000065ac07819 */ /* 0x000fc600000012b3 */
[----:B------:R-:W5:Y:S01]  /*bc00*/  LDL.64 R164, [R189+0x20] ;  /* 0x00002000bda47983 */ /* 0x000f620000100a00 */
[----:B------:R-:W-:-:S03]  /*bc10*/  SHF.L.W.U32.HI R182, R90, 0xd, R179 ;  /* 0x0000000d5ab67819 */ /* 0x000fc60000010eb3 */
[----:B------:R-:W5:Y:S01]  /*bc20*/  LDL.64 R162, [R189+-0x20] ;  /* 0xffffe000bda27983 */ /* 0x000f620000100a00 */
[C-C-:B------:R-:W-:Y:S02]  /*bc30*/  SHF.L.W.U32.HI R183, R179.reuse, 0x3, R90.reuse ;  /* 0x00000003b3b77819 */ /* 0x140fe40000010e5a */
[----:B------:R-:W-:Y:S02]  /*bc40*/  SHF.L.W.U32.HI R161, R179, 0xd, R90 ;  /* 0x0000000db3a17819 */ /* 0x000fe40000010e5a */
[----:B------:R-:W-:Y:S02]  /*bc50*/  SHF.L.W.U32.HI R184, R90, 0x3, R179 ;  /* 0x000000035ab87819 */ /* 0x000fe40000010eb3 */
[----:B------:R-:W5:Y:S01]  /*bc60*/  LDL.64 R90, [R189+-0x18] ;  /* 0xffffe800bd5a7983 */ /* 0x000f620000100a00 */
[C-C-:B------:R-:W-:Y:S02]  /*bc70*/  SHF.R.U64 R191, R18.reuse, 0x6, R177.reuse ;  /* 0x0000000612bf7819 */ /* 0x140fe400000012b1 */
[----:B------:R-:W-:-:S02]  /*bc80*/  SHF.L.W.U32.HI R185, R18, 0xd, R177 ;  /* 0x0000000d12b97819 */ /* 0x000fc40000010eb1 */
[----:B------:R-:W-:Y:S02]  /*bc90*/  SHF.L.W.U32.HI R190, R177, 0x3, R18 ;  /* 0x00000003b1be7819 */ /* 0x000fe40000010e12 */
[----:B------:R-:W-:Y:S02]  /*bca0*/  LOP3.LUT R183, R192, R182, R183, 0x96, !PT ;  /* 0x000000b6c0b77212 */ /* 0x000fe400078e96b7 */
[----:B------:R-:W-:Y:S02]  /*bcb0*/  SHF.R.U32.HI R193, RZ, 0x6, R179 ;  /* 0x00000006ffc17819 */ /* 0x000fe400000116b3 */
[----:B------:R-:W5:Y:S01]  /*bcc0*/  LDL.64 R178, [R189+0x28] ;  /* 0x00002800bdb27983 */ /* 0x000f620000100a00 */
[----:B------:R-:W-:Y:S02]  /*bcd0*/  LOP3.LUT R185, R191, R185, R190, 0x96, !PT ;  /* 0x000000b9bfb97212 */ /* 0x000fe400078e96be */
[----:B------:R-:W-:Y:S02]  /*bce0*/  LOP3.LUT R192, R193, R161, R184, 0x96, !PT ;  /* 0x000000a1c1c07212 */ /* 0x000fe400078e96b8 */
[----:B------:R-:W-:-:S02]  /*bcf0*/  SHF.R.U32.HI R182, RZ, 0x6, R177 ;  /* 0x00000006ffb67819 */ /* 0x000fc400000116b1 */
[----:B--2---:R-:W-:Y:S02]  /*bd00*/  IADD3 R191, P0, P1, R16, R183, R180 ;  /* 0x000000b710bf7210 */ /* 0x004fe4000791e0b4 */
[----:B------:R-:W-:Y:S02]  /*bd10*/  SHF.L.W.U32.HI R180, R177, 0xd, R18 ;  /* 0x0000000db1b47819 */ /* 0x000fe40000010e12 */
[----:B------:R-:W-:Y:S02]  /*bd20*/  SHF.L.W.U32.HI R183, R18, 0x3, R177 ;  /* 0x0000000312b77819 */ /* 0x000fe40000010eb1 */
[C-C-:B---3--:R-:W-:Y:S02]  /*bd30*/  SHF.L.W.U32.HI R18, R14.reuse, 0x1f, R15.reuse ;  /* 0x0000001f0e127819 */ /* 0x148fe40000010e0f */
[C-C-:B------:R-:W-:Y:S02]  /*bd40*/  SHF.L.W.U32.HI R177, R14.reuse, 0x18, R15.reuse ;  /* 0x000000180eb17819 */ /* 0x140fe40000010e0f */
[----:B------:R-:W-:-:S02]  /*bd50*/  SHF.R.U64 R184, R14, 0x7, R15 ;  /* 0x000000070eb87819 */ /* 0x000fc4000000120f */
[----:B------:R-:W-:Y:S02]  /*bd60*/  LOP3.LUT R183, R182, R180, R183, 0x96, !PT ;  /* 0x000000b4b6b77212 */ /* 0x000fe400078e96b7 */
[C-C-:B------:R-:W-:Y:S02]  /*bd70*/  SHF.L.W.U32.HI R16, R15.reuse, 0x1f, R14.reuse ;  /* 0x0000001f0f107819 */ /* 0x140fe40000010e0e */
[----:B------:R-:W-:Y:S02]  /*bd80*/  SHF.L.W.U32.HI R161, R15, 0x18, R14 ;  /* 0x000000180fa17819 */ /* 0x000fe40000010e0e */
[----:B------:R-:W-:Y:S02]  /*bd90*/  SHF.R.U32.HI R193, RZ, 0x7, R15 ;  /* 0x00000007ffc17819 */ /* 0x000fe4000001160f */
[----:B------:R-:W-:Y:S02]  /*bda0*/  IADD3.X R192, PT, PT, R17, R192, R181, P0, P1 ;  /* 0x000000c011c07210 */ /* 0x000fe400007e24b5 */
[----:B------:R-:W-:Y:S01]  /*bdb0*/  LOP3.LUT R182, R184, R18, R177, 0x96, !PT ;  /* 0x00000012b8b67212 */ /* 0x000fe200078e96b1 */
[----:B------:R-:W2:Y:S01]  /*bdc0*/  LDL.64 R180, [R189+-0x10] ;  /* 0xfffff000bdb47983 */ /* 0x000ea20000100a00 */
[----:B----4-:R-:W-:-:S02]  /*bdd0*/  SHF.L.W.U32.HI R17, R174, 0x1f, R175 ;  /* 0x0000001fae117819 */ /* 0x010fc40000010eaf */
[C-C-:B------:R-:W-:Y:S02]  /*bde0*/  SHF.L.W.U32.HI R18, R174.reuse, 0x18, R175.reuse ;  /* 0x00000018ae127819 */ /* 0x140fe40000010eaf */
[----:B------:R-:W-:Y:S02]  /*bdf0*/  SHF.R.U64 R177, R174, 0x7, R175 ;  /* 0x00000007aeb17819 */ /* 0x000fe400000012af */
[----:B------:R-:W-:Y:S02]  /*be00*/  LOP3.LUT R193, R193, R16, R161, 0x96, !PT ;  /* 0x00000010c1c17212 */ /* 0x000fe400078e96a1 */
[----:B-----5:R-:W-:Y:S02]  /*be10*/  IADD3 R196, P1, P2, R14, R185, R12 ;  /* 0x000000b90ec47210 */ /* 0x020fe40007a3e00c */
[C-C-:B------:R-:W-:Y:S02]  /*be20*/  SHF.L.W.U32.HI R16, R175.reuse, 0x1f, R174.reuse ;  /* 0x0000001faf107819 */ /* 0x140fe40000010eae */
[----:B------:R-:W-:-:S02]  /*be30*/  SHF.L.W.U32.HI R161, R175, 0x18, R174 ;  /* 0x00000018afa17819 */ /* 0x000fc40000010eae */
[----:B------:R-:W-:Y:S02]  /*be40*/  SHF.R.U32.HI R12, RZ, 0x7, R175 ;  /* 0x00000007ff0c7819 */ /* 0x000fe400000116af */
[----:B------:R-:W-:Y:S02]  /*be50*/  LOP3.LUT R17, R177, R17, R18, 0x96, !PT ;  /* 0x00000011b1117212 */ /* 0x000fe400078e9612 */
[----:B------:R-:W-:Y:S02]  /*be60*/  IADD3.X R197, PT, PT, R15, R183, R13, P1, P2 ;  /* 0x000000b70fc57210 */ /* 0x000fe40000fe440d */
[----:B------:R-:W-:Y:S02]  /*be70*/  IADD3 R191, P0, PT, R191, R182, RZ ;  /* 0x000000b6bfbf7210 */ /* 0x000fe40007f1e0ff */
[----:B------:R-:W-:Y:S01]  /*be80*/  LOP3.LUT R16, R12, R16, R161, 0x96, !PT ;  /* 0x000000100c107212 */ /* 0x000fe200078e96a1 */
[----:B------:R-:W3:Y:S01]  /*be90*/  LDL.64 R182, [R189+0x30] ;  /* 0x00003000bdb67983 */ /* 0x000ee20000100a00 */
[----:B------:R-:W-:Y:S01]  /*bea0*/  IADD3 R196, P1, PT, R196, R17, RZ ;  /* 0x00000011c4c47210 */ /* 0x000fe20007f3e0ff */
[----:B------:R-:W-:-:S04]  /*beb0*/  IMAD.X R192, R192, 0x1, R193, P0 ;  /* 0x00000001c0c07824 */ /* 0x000fc800000e06c1 */
[----:B------:R-:W-:Y:S02]  /*bec0*/  IMAD.X R197, R197, 0x1, R16, P1 ;  /* 0x00000001c5c57824 */ /* 0x000fe400008e0610 */
[----:B------:R-:W4:Y:S01]  /*bed0*/  LDL.64 R16, [R189+-0x8] ;  /* 0xfffff800bd107983 */ /* 0x000f220000100a00 */
[----:B------:R-:W-:Y:S02]  /*bee0*/  IMAD.MOV.U32 R12, RZ, RZ, R191 ;  /* 0x000000ffff0c7224 */ /* 0x000fe400078e00bf */
[----:B------:R-:W-:Y:S02]  /*bef0*/  IMAD.MOV.U32 R13, RZ, RZ, R192 ;  /* 0x000000ffff0d7224 */ /* 0x000fe400078e00c0 */
        /* <DEDUP_REMOVED lines=16> */
[----:B------:R-:W-:Y:S02]  /*c000*/  SHF.L.W.U32.HI R12, R171, 0x1f, R170 ;  /* 0x0000001fab0c7819 */ /* 0x000fe40000010eaa */
[----:B------:R-:W-:Y:S02]  /*c010*/  SHF.L.W.U32.HI R18, R197, 0xd, R196 ;  /* 0x0000000dc5127819 */ /* 0x000fe40000010ec4 */
[--C-:B------:R-:W-:Y:S02]  /*c020*/  SHF.L.W.U32.HI R161, R196, 0x3, R197.reuse ;  /* 0x00000003c4a17819 */ /* 0x100fe40000010ec5 */
[----:B------:R-:W-:-:S02]  /*c030*/  SHF.R.U32.HI R177, RZ, 0x6, R197 ;  /* 0x00000006ffb17819 */ /* 0x000fc400000116c5 */
[----:B------:R-:W-:Y:S02]  /*c040*/  SHF.L.W.U32.HI R15, R171, 0x18, R170 ;  /* 0x00000018ab0f7819 */ /* 0x000fe40000010eaa */
[--C-:B------:R-:W-:Y:S02]  /*c050*/  SHF.R.U32.HI R174, RZ, 0x7, R171.reuse ;  /* 0x00000007ffae7819 */ /* 0x100fe400000116ab */
[C-C-:B------:R-:W-:Y:S02]  /*c060*/  SHF.L.W.U32.HI R13, R170.reuse, 0x1f, R171.reuse ;  /* 0x0000001faa0d7819 */ /* 0x140fe40000010eab */
[C-C-:B------:R-:W-:Y:S02]  /*c070*/  SHF.L.W.U32.HI R14, R170.reuse, 0x18, R171.reuse ;  /* 0x00000018aa0e7819 */ /* 0x140fe40000010eab */
[----:B------:R-:W-:Y:S02]  /*c080*/  SHF.R.U64 R190, R170, 0x7, R171 ;  /* 0x00000007aabe7819 */ /* 0x000fe400000012ab */
[----:B------:R-:W-:-:S02]  /*c090*/  LOP3.LUT R191, R193, R191, R192, 0x96, !PT ;  /* 0x000000bfc1bf7212 */ /* 0x000fc400078e96c0 */
[----:B------:R-:W-:Y:S02]  /*c0a0*/  LOP3.LUT R177, R177, R18, R161, 0x96, !PT ;  /* 0x00000012b1b17212 */ /* 0x000fe400078e96a1 */
[----:B------:R-:W-:Y:S02]  /*c0b0*/  LOP3.LUT R174, R174, R12, R15, 0x96, !PT ;  /* 0x0000000caeae7212 */ /* 0x000fe400078e960f */
[----:B------:R-:W-:Y:S02]  /*c0c0*/  IADD3.X R173, PT, PT, R175, R195, R173, P0, P1 ;  /* 0x000000c3afad7210 */ /* 0x000fe400007e24ad */
[C-C-:B------:R-:W-:Y:S02]  /*c0d0*/  SHF.L.W.U32.HI R12, R166.reuse, 0x1f, R167.reuse ;  /* 0x0000001fa60c7819 */ /* 0x140fe40000010ea7 */
[C-C-:B------:R-:W-:Y:S02]  /*c0e0*/  SHF.L.W.U32.HI R15, R166.reuse, 0x18, R167.reuse ;  /* 0x00000018a60f7819 */ /* 0x140fe40000010ea7 */
[----:B------:R-:W-:-:S02]  /*c0f0*/  SHF.R.U64 R161, R166, 0x7, R167 ;  /* 0x00000007a6a17819 */ /* 0x000fc400000012a7 */
[----:B------:R-:W-:Y:S02]  /*c100*/  LOP3.LUT R175, R190, R13, R14, 0x96, !PT ;  /* 0x0000000dbeaf7212 */ /* 0x000fe400078e960e */
[----:B------:R-:W-:Y:S02]  /*c110*/  IADD3 R18, P1, P2, R170, R191, R168 ;  /* 0x000000bfaa127210 */ /* 0x000fe40007a3e0a8 */
[C-C-:B------:R-:W-:Y:S02]  /*c120*/  SHF.L.W.U32.HI R13, R167.reuse, 0x1f, R166.reuse ;  /* 0x0000001fa70d7819 */ /* 0x140fe40000010ea6 */
[----:B------:R-:W-:Y:S02]  /*c130*/  SHF.L.W.U32.HI R14, R167, 0x18, R166 ;  /* 0x00000018a70e7819 */ /* 0x000fe40000010ea6 */
[----:B------:R-:W-:Y:S02]  /*c140*/  SHF.R.U32.HI R168, RZ, 0x7, R167 ;  /* 0x00000007ffa87819 */ /* 0x000fe400000116a7 */
[----:B------:R-:W-:-:S02]  /*c150*/  LOP3.LUT R161, R161, R12, R15, 0x96, !PT ;  /* 0x0000000ca1a17212 */ /* 0x000fc400078e960f */
[----:B------:R-:W-:Y:S02]  /*c160*/  IADD3 R12, P0, PT, R172, R175, RZ ;  /* 0x000000afac0c7210 */ /* 0x000fe40007f1e0ff */
[----:B------:R-:W-:Y:S02]  /*c170*/  IADD3.X R15, PT, PT, R171, R177, R169, P1, P2 ;  /* 0x000000b1ab0f7210 */ /* 0x000fe40000fe44a9 */
        /* <DEDUP_REMOVED lines=18> */
[----:B------:R-:W-:Y:S02]  /*c2a0*/  SHF.R.U32.HI R172, RZ, 0x6, R15 ;  /* 0x00000006ffac7819 */ /* 0x000fe4000001160f */
[----:B------:R-:W-:Y:S02]  /*c2b0*/  IADD3 R174, P0, P1, R166, R177, R164 ;  /* 0x000000b1a6ae7210 */ /* 0x000fe4000791e0a4 */
[C-C-:B------:R-:W-:Y:S02]  /*c2c0*/  SHF.L.W.U32.HI R161, R162.reuse, 0x1f, R163.reuse ;  /* 0x0000001fa2a17819 */ /* 0x140fe40000010ea3 */
[----:B------:R-:W-:-:S02]  /*c2d0*/  SHF.L.W.U32.HI R168, R162, 0x18, R163 ;  /* 0x00000018a2a87819 */ /* 0x000fc40000010ea3 */
[--C-:B------:R-:W-:Y:S02]  /*c2e0*/  SHF.R.U64 R175, R162, 0x7, R163.reuse ;  /* 0x00000007a2af7819 */ /* 0x100fe400000012a3 */
[C-C-:B------:R-:W-:Y:S02]  /*c2f0*/  SHF.L.W.U32.HI R18, R163.reuse, 0x1f, R162.reuse ;  /* 0x0000001fa3127819 */ /* 0x140fe40000010ea2 */
[----:B------:R-:W-:Y:S02]  /*c300*/  SHF.L.W.U32.HI R169, R163, 0x18, R162 ;  /* 0x00000018a3a97819 */ /* 0x000fe40000010ea2 */
[----:B------:R-:W-:Y:S02]  /*c310*/  SHF.R.U32.HI R164, RZ, 0x7, R163 ;  /* 0x00000007ffa47819 */ /* 0x000fe400000116a3 */
[----:B------:R-:W-:Y:S02]  /*c320*/  LOP3.LUT R171, R172, R170, R171, 0x96, !PT ;  /* 0x000000aaacab7212 */ /* 0x000fe400078e96ab */
[----:B------:R-:W-:-:S02]  /*c330*/  IADD3.X R170, PT, PT, R167, R191, R165, P0, P1 ;  /* 0x000000bfa7aa7210 */ /* 0x000fc400007e24a5 */
[----:B------:R-:W-:Y:S02]  /*c340*/  LOP3.LUT R175, R175, R161, R168, 0x96, !PT ;  /* 0x000000a1afaf7212 */ /* 0x000fe400078e96a8 */
[----:B------:R-:W-:Y:S02]  /*c350*/  LOP3.LUT R169, R164, R18, R169, 0x96, !PT ;  /* 0x00000012a4a97212 */ /* 0x000fe400078e96a9 */
[C-C-:B------:R-:W-:Y:S02]  /*c360*/  SHF.L.W.U32.HI R161, R90.reuse, 0x1f, R91.reuse ;  /* 0x0000001f5aa17819 */ /* 0x140fe40000010e5b */
[C-C-:B------:R-:W-:Y:S02]  /*c370*/  SHF.L.W.U32.HI R164, R90.reuse, 0x18, R91.reuse ;  /* 0x000000185aa47819 */ /* 0x140fe40000010e5b */
[----:B------:R-:W-:Y:S02]  /*c380*/  SHF.R.U64 R167, R90, 0x7, R91 ;  /* 0x000000075aa77819 */ /* 0x000fe4000000125b */
        /* <DEDUP_REMOVED lines=28> */
[----:B------:R0:W-:Y:S02]  /*c550*/  STL.128 [R189+0x48], R12 ;  /* 0x0000480cbd007387 */ /* 0x0001e40000100c00 */
[----:B0-----:R-:W-:Y:S02]  /*c560*/  IMAD.MOV.U32 R12, RZ, RZ, R168 ;  /* 0x000000ffff0c7224 */ /* 0x001fe400078e00a8 */
[----:B------:R-:W-:Y:S02]  /*c570*/  IMAD.MOV.U32 R13, RZ, RZ, R169 ;  /* 0x000000ffff0d7224 */ /* 0x000fe400078e00a9 */
[----:B------:R-:W-:Y:S02]  /*c580*/  IMAD.MOV.U32 R14, RZ, RZ, R166 ;  /* 0x000000ffff0e7224 */ /* 0x000fe400078e00a6 */
[----:B------:R-:W-:-:S05]  /*c590*/  IMAD.MOV.U32 R15, RZ, RZ, R167 ;  /* 0x000000ffff0f7224 */ /* 0x000fca00078e00a7 */
[----:B------:R0:W-:Y:S01]  /*c5a0*/  STL.128 [R189+0x58], R12 ;  /* 0x0000580cbd007387 */ /* 0x0001e20000100c00 */
[C-C-:B--2---:R-:W-:Y:S02]  /*c5b0*/  SHF.L.W.U32.HI R161, R180.reuse, 0x1f, R181.reuse ;  /* 0x0000001fb4a17819 */ /* 0x144fe40000010eb5 */
[C-C-:B------:R-:W-:Y:S02]  /*c5c0*/  SHF.L.W.U32.HI R162, R180.reuse, 0x18, R181.reuse ;  /* 0x00000018b4a27819 */ /* 0x140fe40000010eb5 */
[----:B------:R-:W-:Y:S02]  /*c5d0*/  SHF.R.U64 R173, R180, 0x7, R181 ;  /* 0x00000007b4ad7819 */ /* 0x000fe400000012b5 */
[C-C-:B------:R-:W-:Y:S02]  /*c5e0*/  SHF.L.W.U32.HI R18, R181.reuse, 0x1f, R180.reuse ;  /* 0x0000001fb5127819 */ /* 0x140fe40000010eb4 */
[----:B------:R-:W-:Y:S02]  /*c5f0*/  SHF.L.W.U32.HI R163, R181, 0x18, R180 ;  /* 0x00000018b5a37819 */ /* 0x000fe40000010eb4 */
[----:B------:R-:W-:-:S02]  /*c600*/  LOP3.LUT R173, R173, R161, R162, 0x96, !PT ;  /* 0x000000a1adad7212 */ /* 0x000fc400078e96a2 */
[----:B---3--:R-:W-:Y:S02]  /*c610*/  IADD3 R172, P0, P1, R90, R175, R182 ;  /* 0x000000af5aac7210 */ /* 0x008fe4000791e0b6 */
[----:B------:R-:W-:-:S04]  /*c620*/  SHF.R.U32.HI R90, RZ, 0x7, R181 ;  /* 0x00000007ff5a7819 */ /* 0x000fc800000116b5 */
[----:B------:R-:W-:Y:S02]  /*c630*/  LOP3.LUT R170, R90, R18, R163, 0x96, !PT ;  /* 0x000000125aaa7212 */ /* 0x000fe400078e96a3 */
[C-C-:B----4-:R-:W-:Y:S02]  /*c640*/  SHF.L.W.U32.HI R90, R16.reuse, 0x1f, R17.reuse ;  /* 0x0000001f105a7819 */ /* 0x150fe40000010e11 */
[C-C-:B------:R-:W-:Y:S02]  /*c650*/  SHF.L.W.U32.HI R161, R16.reuse, 0x18, R17.reuse ;  /* 0x0000001810a17819 */ /* 0x140fe40000010e11 */
[----:B------:R-:W-:Y:S02]  /*c660*/  SHF.R.U64 R163, R16, 0x7, R17 ;  /* 0x0000000710a37819 */ /* 0x000fe40000001211 */
[----:B------:R-:W-:Y:S02]  /*c670*/  IADD3.X R179, PT, PT, R91, R179, R183, P0, P1 ;  /* 0x000000b35bb37210 */ /* 0x000fe400007e24b7 */
[----:B------:R-:W-:-:S02]  /*c680*/  LOP3.LUT R161, R163, R90, R161, 0x96, !PT ;  /* 0x0000005aa3a17212 */ /* 0x000fc400078e96a1 */
[----:B------:R-:W-:Y:S02]  /*c690*/  IADD3 R90, P0, PT, R172, R173, RZ ;  /* 0x000000adac5a7210 */ /* 0x000fe40007f1e0ff */
[C-C-:B------:R-:W-:Y:S02]  /*c6a0*/  SHF.L.W.U32.HI R18, R17.reuse, 0x1f, R16.reuse ;  /* 0x0000001f11127819 */ /* 0x140fe40000010e10 */
[----:B------:R-:W-:Y:S02]  /*c6b0*/  SHF.L.W.U32.HI R91, R17, 0x18, R16 ;  /* 0x00000018115b7819 */ /* 0x000fe40000010e10 */
[----:B-----5:R-:W-:Y:S02]  /*c6c0*/  IADD3 R162, P1, P2, R180, R171, R184 ;  /* 0x000000abb4a27210 */ /* 0x020fe40007a3e0b8 */
[----:B------:R-:W-:Y:S01]  /*c6d0*/  SHF.R.U32.HI R164, RZ, 0x7, R17 ;  /* 0x00000007ffa47819 */ /* 0x000fe20000011611 */
[----:B------:R-:W-:Y:S01]  /*c6e0*/  IMAD.X R179, R179, 0x1, R170, P0 ;  /* 0x00000001b3b37824 */ /* 0x000fe200000e06aa */
[----:B------:R-:W-:-:S02]  /*c6f0*/  IADD3.X R177, PT, PT, R181, R165, R185, P1, P2 ;  /* 0x000000a5b5b17210 */ /* 0x000fc40000fe44b9 */
[----:B------:R-:W-:Y:S02]  /*c700*/  LOP3.LUT R164, R164, R18, R91, 0x96, !PT ;  /* 0x00000012a4a47212 */ /* 0x000fe400078e965b */
[----:B------:R-:W-:Y:S02]  /*c710*/  IADD3 R18, P1, PT, R162, R161, RZ ;  /* 0x000000a1a2127210 */ /* 0x000fe40007f3e0ff */
[----:B------:R-:W-:-:S03]  /*c720*/  ISETP.NE.AND P0, PT, R188, 0x40, PT ;  /* 0x00000040bc00780c */ /* 0x000fc60003f05270 */
[----:B------:R-:W-:Y:S02]  /*c730*/  IMAD.X R177, R177, 0x1, R164, P1 ;  /* 0x00000001b1b17824 */ /* 0x000fe400008e06a4 */
        /* <DEDUP_REMOVED lines=8> */
.L_x_43:
[----:B------:R-:W-:Y:S01]  /*c7c0*/  BSSY.RECONVERGENT B0, `(.L_x_45) ;  /* 0x000006c000007945 */ /* 0x000fe20003800200 */
[----:B------:R-:W-:Y:S02]  /*c7d0*/  IMAD.MOV.U32 R169, RZ, RZ, 0x2b3e6c1f ;  /* 0x2b3e6c1fffa97424 */ /* 0x000fe400078e00ff */
[----:B------:R-:W-:Y:S02]  /*c7e0*/  IMAD.MOV.U32 R167, RZ, RZ, -0x64fa9774 ;  /* 0x9b05688cffa77424 */ /* 0x000fe400078e00ff */
[----:B------:R-:W-:Y:S02]  /*c7f0*/  IMAD.MOV.U32 R171, RZ, RZ, -0x52197d2f ;  /* 0xade682d1ffab7424 */ /* 0x000fe400078e00ff */
[----:B------:R-:W-:Y:S02]  /*c800*/  IMAD.MOV.U32 R168, RZ, RZ, 0x510e527f ;  /* 0x510e527fffa87424 */ /* 0x000fe400078e00ff */
[----:B------:R-:W-:Y:S02]  /*c810*/  IMAD.MOV.U32 R193, RZ, RZ, 0x5f1d36f1 ;  /* 0x5f1d36f1ffc17424 */ /* 0x000fe400078e00ff */
[----:B------:R-:W-:-:S02]  /*c820*/  IMAD.MOV.U32 R194, RZ, RZ, -0x5ab00ac6 ;  /* 0xa54ff53affc27424 */ /* 0x000fc400078e00ff */
[----:B------:R-:W-:Y:S02]  /*c830*/  IMAD.MOV.U32 R191, RZ, RZ, -0x16b07d5 ;  /* 0xfe94f82bffbf7424 */ /* 0x000fe400078e00ff */
[----:B------:R-:W-:Y:S02]  /*c840*/  IMAD.MOV.U32 R192, RZ, RZ, 0x3c6ef372 ;  /* 0x3c6ef372ffc07424 */ /* 0x000fe400078e00ff */
[----:B------:R-:W-:Y:S02]  /*c850*/  IMAD.MOV.U32 R173, RZ, RZ, -0x7b3558c5 ;  /* 0x84caa73bffad7424 */ /* 0x000fe400078e00ff */
[----:B------:R-:W-:Y:S02]  /*c860*/  IMAD.MOV.U32 R170, RZ, RZ, -0x4498517b ;  /* 0xbb67ae85ffaa7424 */ /* 0x000fe400078e00ff */
[----:B------:R-:W-:Y:S02]  /*c870*/  IMAD.MOV.U32 R166, RZ, RZ, -0xc4336f8 ;  /* 0xf3bcc908ffa67424 */ /* 0x000fe400078e00ff */
[----:B------:R-:W-:-:S02]  /*c880*/  IMAD.MOV.U32 R161, RZ, RZ, 0x6a09e667 ;  /* 0x6a09e667ffa17424 */ /* 0x000fc400078e00ff */
[----:B------:R-:W-:Y:S02]  /*c890*/  IMAD.MOV.U32 R190, RZ, RZ, -0x4be4295 ;  /* 0xfb41bd6bffbe7424 */ /* 0x000fe400078e00ff */
[----:B------:R-:W-:Y:S02]  /*c8a0*/  IMAD.MOV.U32 R189, RZ, RZ, 0x1f83d9ab ;  /* 0x1f83d9abffbd7424 */ /* 0x000fe400078e00ff */
[----:B------:R-:W-:Y:S02]  /*c8b0*/  IMAD.MOV.U32 R185, RZ, RZ, 0x137e2179 ;  /* 0x137e2179ffb97424 */ /* 0x000fe400078e00ff */
[----:B------:R-:W-:Y:S02]  /*c8c0*/  IMAD.MOV.U32 R188, RZ, RZ, 0x5be0cd19 ;  /* 0x5be0cd19ffbc7424 */ /* 0x000fe400078e00ff */
[----:B------:R-:W-:Y:S02]  /*c8d0*/  IMAD.MOV.U32 R195, RZ, RZ, RZ ;  /* 0x000000ffffc37224 */ /* 0x000fe400078e00ff */
[----:B------:R-:W-:-:S02]  /*c8e0*/  IMAD.MOV.U32 R183, RZ, RZ, RZ ;  /* 0x000000ffffb77224 */ /* 0x000fc400078e00ff */
[----:B------:R-:W-:-:S07]  /*c8f0*/  IMAD.MOV.U32 R184, RZ, RZ, RZ ;  /* 0x000000ffffb87224 */ /* 0x000fce00078e00ff */
.L_x_46:
[----:B------:R-:W0:Y:S01]  /*c900*/  LDC.64 R90, c[0x4][0x18] ;  /* 0x01000600ff5a7b82 */ /* 0x000e220000000a00 */
[----:B------:R-:W-:-:S06]  /*c910*/  IMAD.IADD R12, R183, 0x1, R72 ;  /* 0x00000001b70c7824 */ /* 0x000fcc00078e0248 */
[----:B------:R-:W2:Y:S01]  /*c920*/  LDL.128 R12, [R12] ;  /* 0x000000000c0c7983 */ /* 0x000ea20000100c00 */
[----:B0-----:R-:W-:-:S05]  /*c930*/  IADD3 R164, P0, PT, R183, R90, RZ ;  /* 0x0000005ab7a47210 */ /* 0x001fca0007f1e0ff */
[----:B------:R-:W-:-:S05]  /*c940*/  IMAD.X R165, R184, 0x1, R91, P0 ;  /* 0x00000001b8a57824 */ /* 0x000fca00000e065b */
        /* <DEDUP_REMOVED lines=9> */
[----:B------:R-:W-:-:S04]  /*c9e0*/  SHF.L.W.U32.HI R172, R171, 0x17, R168 ;  /* 0x00000017abac7819 */ /* 0x000fc80000010ea8 */
[----:B------:R-:W-:Y:S02]  /*c9f0*/  LOP3.LUT R18, R172, R18, R175, 0x96, !PT ;  /* 0x00000012ac127212 */ /* 0x000fe400078e96af */
[----:B------:R-:W-:Y:S02]  /*ca00*/  IADD3 R175, P0, P1, R174, R185, R177 ;  /* 0x000000b9aeaf7210 */ /* 0x000fe4000791e0b1 */
[----:B------:R-:W-:-:S04]  /*ca10*/  LOP3.LUT R177, R189, R168, R167, 0xb8, !PT ;  /* 0x000000a8bdb17212 */ /* 0x000fc800078eb8a7 */
[----:B------:R-:W-:Y:S02]  /*ca20*/  IADD3.X R177, PT, PT, R177, R188, R18, P0, P1 ;  /* 0x000000bcb1b17210 */ /* 0x000fe400007e2412 */
[C-C-:B0-----:R-:W-:Y:S02]  /*ca30*/  SHF.L.W.U32.HI R165, R161.reuse, 0x1e, R166.reuse ;  /* 0x0000001ea1a57819 */ /* 0x141fe40000010ea6 */
        /* <DEDUP_REMOVED lines=16> */
[C-C-:B------:R-:W-:Y:S02]  /*cb40*/  SHF.L.W.U32.HI R164, R181.reuse, 0x17, R182.reuse ;  /* 0x00000017b5a47819 */ /* 0x140fe40000010eb6 */
        /* <DEDUP_REMOVED lines=12> */
[----:B---3--:R-:W-:Y:S02]  /*cc10*/  IADD3 R14, P0, P1, R14, R165, R16 ;  /* 0x000000a50e0e7210 */ /* 0x008fe4000791e010 */
[----:B------:R-:W-:Y:S02]  /*cc20*/  SHF.L.W.U32.HI R13, R179, 0x4, R180 ;  /* 0x00000004b30d7819 */ /* 0x000fe40000010eb4 */
[----:B------:R-:W-:Y:S01]  /*cc30*/  IADD3.X R15, PT, PT, R15, R175, R17, P0, P1 ;  /* 0x000000af0f0f7210 */ /* 0x000fe200007e2411 */
[----:B------:R-:W-:Y:S01]  /*cc40*/  IMAD.MOV.U32 R175, RZ, RZ, R171 ;  /* 0x000000ffffaf7224 */ /* 0x000fe200078e00ab */
[C-C-:B------:R-:W-:Y:S02]  /*cc50*/  SHF.L.W.U32.HI R18, R180.reuse, 0x1e, R179.reuse ;  /* 0x0000001eb4127819 */ /* 0x140fe40000010eb3 */
[----:B------:R-:W-:-:S02]  /*cc60*/  SHF.L.W.U32.HI R164, R180, 0x19, R179 ;  /* 0x00000019b4a47819 */ /* 0x000fc40000010eb3 */
[----:B------:R-:W-:Y:S02]  /*cc70*/  IADD3 R171, P0, PT, R191, R14, RZ ;  /* 0x0000000ebfab7210 */ /* 0x000fe40007f1e0ff */
[----:B------:R-:W-:Y:S01]  /*cc80*/  LOP3.LUT R18, R164, R13, R18, 0x96, !PT ;  /* 0x0000000da4127212 */ /* 0x000fe200078e9612 */
[----:B------:R-:W-:Y:S01]  /*cc90*/  IMAD.MOV.U32 R164, RZ, RZ, R168 ;  /* 0x000000ffffa47224 */ /* 0x000fe200078e00a8 */
[----:B------:R-:W-:Y:S01]  /*cca0*/  SHF.L.W.U32.HI R12, R180, 0x4, R179 ;  /* 0x00000004b40c7819 */ /* 0x000fe20000010eb3 */
[----:B------:R-:W-:Y:S01]  /*ccb0*/  IMAD.X R168, R192, 0x1, R15, P0 ;  /* 0x00000001c0a87824 */ /* 0x000fe200000e060f */
[C-C-:B------:R-:W-:Y:S02]  /*ccc0*/  SHF.L.W.U32.HI R163, R179.reuse, 0x1e, R180.reuse ;  /* 0x0000001eb3a37819 */ /* 0x140fe40000010eb4 */
[----:B------:R-:W-:Y:S02]  /*ccd0*/  SHF.L.W.U32.HI R162, R179, 0x19, R180 ;  /* 0x00000019b3a27819 */ /* 0x000fe40000010eb4 */
[----:B------:R-:W-:-:S02]  /*cce0*/  ISETP.NE.AND P0, PT, R195, 0x50, PT ;  /* 0x00000050c300780c */ /* 0x000fc40003f05270 */
[----:B------:R-:W-:Y:S02]  /*ccf0*/  LOP3.LUT R13, R179, R166, R173, 0xe8, !PT ;  /* 0x000000a6b30d7212 */ /* 0x000fe400078ee8ad */
[----:B------:R-:W-:Y:S02]  /*cd00*/  LOP3.LUT R163, R162, R12, R163, 0x96, !PT ;  /* 0x0000000ca2a37212 */ /* 0x000fe400078e96a3 */
[----:B------:R-:W-:Y:S02]  /*cd10*/  IADD3 R166, P1, P2, R14, R18, R13 ;  /* 0x000000120ea67210 */ /* 0x000fe40007a3e00d */
[----:B------:R-:W-:Y:S01]  /*cd20*/  LOP3.LUT R12, R180, R161, R170, 0xe8, !PT ;  /* 0x000000a1b40c7212 */ /* 0x000fe200078ee8aa */
[----:B------:R-:W-:-:S03]  /*cd30*/  IMAD.MOV.U32 R174, RZ, RZ, R161 ;  /* 0x000000ffffae7224 */ /* 0x000fc600078e00a1 */
[----:B------:R-:W-:Y:S01]  /*cd40*/  IADD3.X R161, PT, PT, R15, R163, R12, P1, P2 ;  /* 0x000000a30fa17210 */ /* 0x000fe20000fe440c */
[----:B------:R-:W-:Y:S01]  /*cd50*/  IMAD.MOV.U32 R163, RZ, RZ, R169 ;  /* 0x000000ffffa37224 */ /* 0x000fe200078e00a9 */
[----:B------:R-:W-:Y:S01]  /*cd60*/  IADD3 R183, P1, PT, R183, 0x10, RZ ;  /* 0x00000010b7b77810 */ /* 0x000fe20007f3e0ff */
[----:B------:R-:W-:Y:S02]  /*cd70*/  IMAD.MOV.U32 R162, RZ, RZ, R167 ;  /* 0x000000ffffa27224 */ /* 0x000fe400078e00a7 */
[----:B------:R-:W-:Y:S02]  /*cd80*/  IMAD.MOV.U32 R177, RZ, RZ, R173 ;  /* 0x000000ffffb17224 */ /* 0x000fe400078e00ad */
[----:B------:R-:W-:Y:S02]  /*cd90*/  IMAD.MOV.U32 R172, RZ, RZ, R170 ;  /* 0x000000ffffac7224 */ /* 0x000fe400078e00aa */
[----:B------:R-:W-:Y:S02]  /*cda0*/  IMAD.MOV.U32 R185, RZ, RZ, R163 ;  /* 0x000000ffffb97224 */ /* 0x000fe400078e00a3 */
[----:B------:R-:W-:-:S02]  /*cdb0*/  IMAD.X R184, RZ, RZ, R184, P1 ;  /* 0x000000ffffb87224 */ /* 0x000fc400008e06b8 */
        /* <DEDUP_REMOVED lines=10> */
[----:B------:R-:W-:Y:S01]  /*ce60*/  IMAD.MOV.U32 R192, RZ, RZ, R174 ;  /* 0x000000ffffc07224 */ /* 0x000fe200078e00ae */
[----:B------:R-:W-:Y:S06]  /*ce70*/  @P0 BRA `(.L_x_46) ;  /* 0xfffffff800a00947 */ /* 0x000fec000383ffff */
[----:B------:R-:W-:Y:S05]  /*ce80*/  BSYNC.RECONVERGENT B0 ;  /* 0x0000000000007941 */ /* 0x000fea0003800200 */
.L_x_45:
[----:B------:R-:W-:Y:S01]  /*ce90*/  LOP3.LUT R218, R176, 0x6a0000, RZ, 0x3c, !PT ;  /* 0x006a0000b0da7812 */ /* 0x000fe200078e3cff */
[----:B------:R-:W-:Y:S01]  /*cea0*/  STL.64 [R1+0x390], R126 ;  /* 0x0003907e01007387 */ /* 0x000fe20000100a00 */
[----:B------:R-:W-:Y:S01]  /*ceb0*/  LOP3.LUT R17, R121, 0x36, RZ, 0x3c, !PT ;  /* 0x0000003679117812 */ /* 0x000fe200078e3cff */
[----:B------:R-:W-:Y:S01]  /*cec0*/  BSSY.RECONVERGENT B0, `(.L_x_47) ;  /* 0x00003dd000007945 */ /* 0x000fe20003800200 */
        /* <DEDUP_REMOVED lines=16> */
[----:B------:R-:W-:Y:S02]  /*cfd0*/  PRMT R12, R14, 0x3340, R15 ;  /* 0x000033400e0c7816 */ /* 0x000fe4000000000f */
[----:B------:R-:W-:Y:S02]  /*cfe0*/  PRMT R221, R18, 0x3340, R221 ;  /* 0x0000334012dd7816 */ /* 0x000fe400000000dd */
[----:B------:R-:W-:Y:S02]  /*cff0*/  PRMT R15, R165, 0x3340, R176 ;  /* 0x00003340a50f7816 */ /* 0x000fe400000000b0 */
[----:B------:R-:W-:Y:S02]  /*d000*/  LOP3.LUT R18, R119, 0x36, RZ, 0x3c, !PT ;  /* 0x0000003677127812 */ /* 0x000fe400078e3cff */
[----:B------:R-:W-:Y:S02]  /*d010*/  LOP3.LUT R17, R124, 0x36, RZ, 0x3c, !PT ;  /* 0x000000367c117812 */ /* 0x000fe400078e3cff */
[C---:B------:R-:W-:Y:S01]  /*d020*/  LOP3.LUT R16, R43.reuse, 0x36, RZ, 0x3c, !PT ;  /* 0x000000362b107812 */ /* 0x040fe200078e3cff */
[----:B------:R-:W-:Y:S01]  /*d030*/  IMAD.U32 R43, R43, 0x10000, RZ ;  /* 0x000100002b2b7824 */ /* 0x000fe200078e00ff */
        /* <DEDUP_REMOVED lines=14> */
[----:B------:R-:W-:Y:S02]  /*d120*/  PRMT R14, R165, 0x3340, R16 ;  /* 0x00003340a50e7816 */ /* 0x000fe40000000010 */
[----:B------:R-:W-:Y:S02]  /*d130*/  PRMT R17, R180, 0x3340, R181 ;  /* 0x00003340b4117816 */ /* 0x000fe400000000b5 */
[----:B------:R-:W-:Y:S02]  /*d140*/  PRMT R16, R176, 0x3340, R179 ;  /* 0x00003340b0107816 */ /* 0x000fe400000000b3 */
        /* <DEDUP_REMOVED lines=13> */
[----:B------:R-:W-:Y:S02]  /*d220*/  PRMT R217, R18, 0x3340, R165 ;  /* 0x0000334012d97816 */ /* 0x000fe400000000a5 */
[----:B------:R-:W-:-:S02]  /*d230*/  PRMT R18, R180, 0x3340, R181 ;  /* 0x00003340b4127816 */ /* 0x000fc400000000b5 */
[----:B------:R-:W-:Y:S02]  /*d240*/  PRMT R215, R176, 0x3340, R179 ;  /* 0x00003340b0d77816 */ /* 0x000fe400000000b3 */
[----:B------:R-:W-:Y:S02]  /*d250*/  LOP3.LUT R180, R60, 0x36, RZ, 0x3c, !PT ;  /* 0x000000363cb47812 */ /* 0x000fe400078e3cff */
[----:B------:R-:W-:Y:S02]  /*d260*/  LOP3.LUT R179, R59, 0x36, RZ, 0x3c, !PT ;  /* 0x000000363bb37812 */ /* 0x000fe400078e3cff */
[C---:B------:R-:W-:Y:S01]  /*d270*/  LOP3.LUT R176, R134.reuse, 0x36, RZ, 0x3c, !PT ;  /* 0x0000003686b07812 */ /* 0x040fe200078e3cff */
[----:B------:R-:W-:Y:S01]  /*d280*/  IMAD.U32 R134, R134, 0x10000, RZ ;  /* 0x0001000086867824 */ /* 0x000fe200078e00ff */
        /* <DEDUP_REMOVED lines=9> */
[C---:B------:R-:W-:Y:S01]  /*d320*/  LOP3.LUT R176, R136.reuse, 0x36, RZ, 0x3c, !PT ;  /* 0x0000003688b07812 */ /* 0x040fe200078e3cff */
[----:B------:R-:W-:Y:S01]  /*d330*/  IMAD.U32 R136, R136, 0x10000, RZ ;  /* 0x0001000088887824 */ /* 0x000fe200078e00ff */
[----:B------:R-:W-:Y:S02]  /*d340*/  LOP3.LUT R165, R135, 0x36, RZ, 0x3c, !PT ;  /* 0x0000003687a57812 */ /* 0x000fe400078e3cff */
[----:B------:R-:W-:Y:S02]  /*d350*/  LOP3.LUT R180, R180, 0xffff, RZ, 0xc0, !PT ;  /* 0x0000ffffb4b47812 */ /* 0x000fe400078ec0ff */
[----:B------:R-:W-:Y:S02]  /*d360*/  LOP3.LUT R179, R179, 0xffff, RZ, 0xc0, !PT ;  /* 0x0000ffffb3b37812 */ /* 0x000fe400078ec0ff */
[----:B------:R-:W-:-:S02]  /*d370*/  LOP3.LUT R176, R176, 0xffff, RZ, 0xc0, !PT ;  /* 0x0000ffffb0b07812 */ /* 0x000fc400078ec0ff */
[----:B------:R-:W-:Y:S02]  /*d380*/  LOP3.LUT R165, R165, 0xffff, RZ, 0xc0, !PT ;  /* 0x0000ffffa5a57812 */ /* 0x000fe400078ec0ff */
[----:B------:R-:W-:Y:S02]  /*d390*/  PRMT R209, R179, 0x3340, R180 ;  /* 0x00003340b3d17816 */ /* 0x000fe400000000b4 */
[----:B------:R-:W-:Y:S02]  /*d3a0*/  PRMT R210, R165, 0x3340, R176 ;  /* 0x00003340a5d27816 */ /* 0x000fe400000000b0 */
[C---:B------:R-:W-:Y:S01]  /*d3b0*/  LOP3.LUT R176, R140.reuse, 0x36, RZ, 0x3c, !PT ;  /* 0x000000368cb07812 */ /* 0x040fe200078e3cff */
[----:B------:R-:W-:Y:S01]  /*d3c0*/  IMAD.U32 R140, R140, 0x10000, RZ ;  /* 0x000100008c8c7824 */ /* 0x000fe200078e00ff */
        /* <DEDUP_REMOVED lines=13> */
[----:B------:R-:W-:Y:S02]  /*d4a0*/  PRMT R201, R179, 0x3340, R180 ;  /* 0x00003340b3c97816 */ /* 0x000fe400000000b4 */
[----:B------:R-:W-:Y:S02]  /*d4b0*/  LOP3.LUT R179, R84, 0x6a, RZ, 0x3c, !PT ;  /* 0x0000006a54b37812 */ /* 0x000fe400078e3cff */
[----:B------:R-:W-:-:S02]  /*d4c0*/  LOP3.LUT R165, R83, 0x6a, RZ, 0x3c, !PT ;  /* 0x0000006a53a57812 */ /* 0x000fc400078e3cff */
[----:B------:R-:W-:Y:S02]  /*d4d0*/  LOP3.LUT R149, R149, 0x6a, RZ, 0x3c, !PT ;  /* 0x0000006a95957812 */ /* 0x000fe400078e3cff */
[----:B------:R-:W-:Y:S02]  /*d4e0*/  LOP3.LUT R150, R150, 0x6a, RZ, 0x3c, !PT ;  /* 0x0000006a96967812 */ /* 0x000fe400078e3cff */
[----:B------:R-:W-:Y:S02]  /*d4f0*/  PRMT R206, R145, 0x3340, R146 ;  /* 0x0000334091ce7816 */ /* 0x000fe40000000092 */
[C---:B------:R-:W-:Y:S01]  /*d500*/  LOP3.LUT R146, R152.reuse, 0x6a, RZ, 0x3c, !PT ;  /* 0x0000006a98927812 */ /* 0x040fe200078e3cff */
        /* <DEDUP_REMOVED lines=42> */
[----:B------:R-:W-:Y:S02]  /*d7b0*/  PRMT R211, R183, 0x3340, R184 ;  /* 0x00003340b7d37816 */ /* 0x000fe400000000b8 */
[C---:B------:R-:W-:Y:S01]  /*d7c0*/  LOP3.LUT R146, R158.reuse, 0x6a, RZ, 0x3c, !PT ;  /* 0x0000006a9e927812 */ /* 0x040fe200078e3cff */
[----:B------:R-:W-:Y:S01]  /*d7d0*/  IMAD.U32 R158, R158, 0x10000, RZ ;  /* 0x000100009e9e7824 */ /* 0x000fe200078e00ff */
        /* <DEDUP_REMOVED lines=41> */
[----:B------:R-:W-:Y:S02]  /*da70*/  LOP3.LUT R218, R218, 0x6a000000, R187, 0xf6, !PT ;  /* 0x6a000000dada7812 */ /* 0x000fe400078ef6bb */
[----:B------:R-:W-:Y:S02]  /*da80*/  LOP3.LUT R184, R184, 0xffff, RZ, 0xc0, !PT ;  /* 0x0000ffffb8b87812 */ /* 0x000fe400078ec0ff */
[----:B------:R-:W-:Y:S02]  /*da90*/  LOP3.LUT R183, R183, 0xffff, RZ, 0xc0, !PT ;  /* 0x0000ffffb7b77812 */ /* 0x000fe400078ec0ff */
[----:B------:R-:W-:Y:S02]  /*daa0*/  PRMT R202, R181, 0x3340, R182 ;  /* 0x00003340b5ca7816 */ /* 0x000fe400000000b6 */
[----:B------:R-:W-:Y:S02]  /*dab0*/  PRMT R207, R148, 0x3340, R147 ;  /* 0x0000334094cf7816 */ /* 0x000fe40000000093 */
[----:B------:R-:W-:-:S02]  /*dac0*/  PRMT R187, R180, 0x3340, R179 ;  /* 0x00003340b4bb7816 */ /* 0x000fc400000000b3 */
        /* <DEDUP_REMOVED lines=27> */
[----:B------:R-:W-:Y:S02]  /*dc80*/  LOP3.LUT R180, R165, 0xffff, RZ, 0xc0, !PT ;  /* 0x0000ffffa5b47812 */ /* 0x000fe400078ec0ff */
[C---:B------:R-:W-:Y:S01]  /*dc90*/  LOP3.LUT R148, R156.reuse, 0x6a, RZ, 0x3c, !PT ;  /* 0x0000006a9c947812 */ /* 0x040fe200078e3cff */
[----:B------:R-:W-:Y:S01]  /*dca0*/  IMAD.U32 R156, R156, 0x10000, RZ ;  /* 0x000100009c9c7824 */ /* 0x000fe200078e00ff */
[----:B------:R-:W-:-:S02]  /*dcb0*/  LOP3.LUT R147, R155, 0x6a, RZ, 0x3c, !PT ;  /* 0x0000006a9b937812 */ /* 0x000fc400078e3cff */
[----:B------:R-:W-:Y:S02]  /*dcc0*/  PRMT R182, R149, 0x3340, R150 ;  /* 0x0000334095b67816 */ /* 0x000fe40000000096 */
[----:B------:R-:W-:Y:S02]  /*dcd0*/  LOP3.LUT R179, R116, 0x6a, RZ, 0x3c, !PT ;  /* 0x0000006a74b37812 */ /* 0x000fe400078e3cff */
[----:B------:R-:W-:Y:S01]  /*dce0*/  LOP3.LUT R165, R218, 0x6a00, R19, 0xf6, !PT ;  /* 0x00006a00daa57812 */ /* 0x000fe200078ef613 */
[----:B------:R-:W-:Y:S01]  /*dcf0*/  IMAD.U32 R19, R40, 0x10000, RZ ;  /* 0x0001000028137824 */ /* 0x000fe200078e00ff */
[----:B------:R-:W-:Y:S02]  /*dd00*/  LOP3.LUT R150, R117, 0x6a, RZ, 0x3c, !PT ;  /* 0x0000006a75967812 */ /* 0x000fe400078e3cff */
[----:B------:R-:W-:Y:S02]  /*dd10*/  LOP3.LUT R149, R118, 0x6a, RZ, 0x3c, !PT ;  /* 0x0000006a76957812 */ /* 0x000fe400078e3cff */
[----:B------:R-:W-:Y:S01]  /*dd20*/  PRMT R183, R145, 0x3340, R146 ;  /* 0x0000334091b77816 */ /* 0x000fe20000000092 */
[----:B------:R-:W-:Y:S01]  /*dd30*/  IMAD.U32 R145, R132, 0x10000, RZ ;  /* 0x0001000084917824 */ /* 0x000fe200078e00ff */
[----:B------:R-:W-:-:S02]  /*dd40*/  LOP3.LUT R148, R148, 0xffff, RZ, 0xc0, !PT ;  /* 0x0000ffff94947812 */ /* 0x000fc400078ec0ff */
        /* <DEDUP_REMOVED lines=8> */
[----:B------:R-:W-:Y:S01]  /*ddd0*/  LOP3.LUT R135, R135, 0xffff, RZ, 0xc0, !PT ;  /* 0x0000ffff87877812 */ /* 0x000fe200078ec0ff */
[----:B------:R-:W-:Y:S01]  /*dde0*/  IMAD.SHL.U32 R132, R47, 0x1000000, RZ ;  /* 0x010000002f847824 */ /* 0x000fe200078e00ff */
[----:B------:R-:W-:Y:S02]  /*ddf0*/  LOP3.LUT R42, R42, 0xffff, RZ, 0xc0, !PT ;  /* 0x0000ffff2a2a7812 */ /* 0x000fe400078ec0ff */
[----:B------:R-:W-:Y:S02]  /*de00*/  LOP3.LUT R145, R145, 0xff0000, RZ, 0xc0, !PT ;  /* 0x00ff000091917812 */ /* 0x000fe400078ec0ff */
[----:B------:R-:W-:Y:S01]  /*de10*/  PRMT R193, R147, 0x3340, R148 ;  /* 0x0000334093c17816 */ /* 0x000fe20000000094 */
[----:B------:R-:W-:Y:S01]  /*de20*/  IMAD.SHL.U32 R39, R42, 0x1000000, RZ ;  /* 0x010000002a277824 */ /* 0x000fe200078e00ff */
[----:B------:R-:W-:-:S02]  /*de30*/  PRMT R181, R180, 0x3340, R179 ;  /* 0x00003340b4b57816 */ /* 0x000fc400000000b3 */
[----:B------:R-:W-:Y:S02]  /*de40*/  LOP3.LUT R136, R136, 0xff0000, RZ, 0xc0, !PT ;  /* 0x00ff000088887812 */ /* 0x000fe400078ec0ff */
[----:B------:R-:W-:Y:S02]  /*de50*/  LOP3.LUT R148, R102, 0x6a, RZ, 0x3c, !PT ;  /* 0x0000006a66947812 */ /* 0x000fe400078e3cff */
[----:B------:R-:W-:Y:S02]  /*de60*/  LOP3.LUT R147, R103, 0x6a, RZ, 0x3c, !PT ;  /* 0x0000006a67937812 */ /* 0x000fe400078e3cff */
[----:B------:R-:W-:Y:S02]  /*de70*/  PRMT R179, R149, 0x3340, R150 ;  /* 0x0000334095b37816 */ /* 0x000fe40000000096 */
        /* <DEDUP_REMOVED lines=9> */
[----:B------:R-:W-:Y:S02]  /*df10*/  LOP3.LUT R136, R136, 0x360000, RZ, 0x3c, !PT ;  /* 0x0036000088887812 */ /* 0x000fe400078e3cff */
[----:B------:R-:W-:-:S02]  /*df20*/  LOP3.LUT R148, R148, 0xffff, RZ, 0xc0, !PT ;  /* 0x0000ffff94947812 */ /* 0x000fc400078ec0ff */
[----:B------:R-:W-:Y:S02]  /*df30*/  LOP3.LUT R147, R147, 0xffff, RZ, 0xc0, !PT ;  /* 0x0000ffff93937812 */ /* 0x000fe400078ec0ff */
[----:B------:R-:W-:Y:S02]  /*df40*/  LOP3.LUT R146, R43, 0x360000, RZ, 0x3c, !PT ;  /* 0x003600002b927812 */ /* 0x000fe400078e3cff */
[----:B------:R-:W-:Y:S01]  /*df50*/  LOP3.LUT R149, R149, 0x36000000, R40, 0xf6, !PT ;  /* 0x3600000095957812 */ /* 0x000fe200078ef628 */
[----:B------:R-:W-:Y:S01]  /*df60*/  IMAD.SHL.U32 R40, R137, 0x1000000, RZ ;  /* 0x0100000089287824 */ /* 0x000fe200078e00ff */
[----:B------:R-:W-:Y:S02]  /*df70*/  LOP3.LUT R145, R145, 0x36000000, R132, 0xf6, !PT ;  /* 0x3600000091917812 */ /* 0x000fe400078ef684 */
[----:B------:R-:W-:Y:S02]  /*df80*/  LOP3.LUT R140, R134, 0x360000, RZ, 0x3c, !PT ;  /* 0x00360000868c7812 */ /* 0x000fe400078e3cff */
[----:B------:R-:W-:-:S02]  /*df90*/  LOP3.LUT R135, R135, 0x360000, RZ, 0x3c, !PT ;  /* 0x0036000087877812 */ /* 0x000fc400078e3cff */
[----:B------:R-:W-:Y:S02]  /*dfa0*/  LOP3.LUT R136, R136, 0x36000000, R19, 0xf6, !PT ;  /* 0x3600000088887812 */ /* 0x000fe400078ef613 */
[----:B------:R-:W-:Y:S02]  /*dfb0*/  LOP3.LUT R132, R144, 0xff, RZ, 0xc0, !PT ;  /* 0x000000ff90847812 */ /* 0x000fe400078ec0ff */
[----:B------:R-:W-:Y:S02]  /*dfc0*/  PRMT R189, R147, 0x3340, R148 ;  /* 0x0000334093bd7816 */ /* 0x000fe40000000094 */
[----:B------:R-:W-:Y:S02]  /*dfd0*/  LOP3.LUT R146, R146, 0x36000000, R39, 0xf6, !PT ;  /* 0x3600000092927812 */ /* 0x000fe400078ef627 */
[----:B------:R-:W-:Y:S02]  /*dfe0*/  LOP3.LUT R19, R144, 0x6a, RZ, 0x3c, !PT ;  /* 0x0000006a90137812 */ /* 0x000fe400078e3cff */
[----:B------:R-:W-:-:S02]  /*dff0*/  LOP3.LUT R148, R107, 0x6a, RZ, 0x3c, !PT ;  /* 0x0000006a6b947812 */ /* 0x000fc400078e3cff */
[----:B------:R-:W-:Y:S02]  /*e000*/  LOP3.LUT R147, R108, 0x6a, RZ, 0x3c, !PT ;  /* 0x0000006a6c937812 */ /* 0x000fe400078e3cff */
[----:B------:R-:W-:Y:S02]  /*e010*/  LOP3.LUT R39, R130, 0x6a000000, RZ, 0x3c, !PT ;  /* 0x6a00000082277812 */ /* 0x000fe400078e3cff */
[----:B------:R-:W-:Y:S01]  /*e020*/  LOP3.LUT R140, R140, 0x36000000, R133, 0xf6, !PT ;  /* 0x360000008c8c7812 */ /* 0x000fe200078ef685 */
[----:B------:R-:W-:Y:S01]  /*e030*/  IMAD.WIDE.U32 R132, R132, 0x100, RZ ;  /* 0x0000010084847825 */ /* 0x000fe200078e00ff */
[----:B------:R-:W-:Y:S02]  /*e040*/  LOP3.LUT R135, R135, 0x36000000, R40, 0xf6, !PT ;  /* 0x3600000087877812 */ /* 0x000fe400078ef628 */
[----:B------:R-:W-:Y:S02]  /*e050*/  LOP3.LUT R142, R142, 0xff0000, RZ, 0xc0, !PT ;  /* 0x00ff00008e8e7812 */ /* 0x000fe400078ec0ff */
[----:B------:R-:W-:-:S02]  /*e060*/  LOP3.LUT R151, R151, 0xffff, RZ, 0xc0, !PT ;  /* 0x0000ffff97977812 */ /* 0x000fc400078ec0ff */
[----:B------:R-:W-:Y:S02]  /*e070*/  LOP3.LUT R40, R19, 0xffff, RZ, 0xc0, !PT ;  /* 0x0000ffff13287812 */ /* 0x000fe400078ec0ff */
[----:B------:R-:W-:Y:S02]  /*e080*/  LOP3.LUT R148, R148, 0xffff, RZ, 0xc0, !PT ;  /* 0x0000ffff94947812 */ /* 0x000fe400078ec0ff */
[----:B------:R-:W-:Y:S02]  /*e090*/  LOP3.LUT R147, R147, 0xffff, RZ, 0xc0, !PT ;  /* 0x0000ffff93937812 */ /* 0x000fe400078ec0ff */
[----:B------:R-:W-:Y:S02]  /*e0a0*/  LOP3.LUT R143, R143, 0x6a, RZ, 0x3c, !PT ;  /* 0x0000006a8f8f7812 */ /* 0x000fe400078e3cff */
[----:B------:R-:W-:Y:S01]  /*e0b0*/  LOP3.LUT R19, R39, 0x6a0000, R34, 0xf6, !PT ;  /* 0x006a000027137812 */ /* 0x000fe200078ef622 */
[----:B------:R-:W-:Y:S01]  /*e0c0*/  IMAD.SHL.U32 R34, R151, 0x1000000, RZ ;  /* 0x0100000097227824 */ /* 0x000fe200078e00ff */
[----:B------:R-:W-:-:S02]  /*e0d0*/  LOP3.LUT R152, R152, 0xff0000, RZ, 0xc0, !PT ;  /* 0x00ff000098987812 */ /* 0x000fc400078ec0ff */
[----:B------:R-:W-:Y:S02]  /*e0e0*/  LOP3.LUT R134, R142, 0x360000, RZ, 0x3c, !PT ;  /* 0x003600008e867812 */ /* 0x000fe400078e3cff */
[----:B------:R-:W-:Y:S02]  /*e0f0*/  PRMT R185, R147, 0x3340, R148 ;  /* 0x0000334093b97816 */ /* 0x000fe40000000094 */
[----:B------:R-:W-:Y:S02]  /*e100*/  LOP3.LUT R143, R143, 0xffff, RZ, 0xc0, !PT ;  /* 0x0000ffff8f8f7812 */ /* 0x000fe400078ec0ff */
[----:B------:R-:W-:Y:S02]  /*e110*/  LOP3.LUT R142, R19, 0x6a00, R132, 0xf6, !PT ;  /* 0x00006a00138e7812 */ /* 0x000fe400078ef684 */
[C---:B------:R-:W-:Y:S01]  /*e120*/  LOP3.LUT R148, R37.reuse, 0x6a, RZ, 0x3c, !PT ;  /* 0x0000006a25947812 */ /* 0x040fe200078e3cff */
[----:B------:R-:W-:Y:S01]  /*e130*/  IMAD.U32 R37, R37, 0x10000, RZ ;  /* 0x0001000025257824 */ /* 0x000fe200078e00ff */
[----:B------:R-:W-:-:S02]  /*e140*/  LOP3.LUT R147, R36, 0x6a, RZ, 0x3c, !PT ;  /* 0x0000006a24937812 */ /* 0x000fc400078e3cff */
[----:B------:R-:W-:Y:S02]  /*e150*/  LOP3.LUT R19, R152, 0x6a0000, RZ, 0x3c, !PT ;  /* 0x006a000098137812 */ /* 0x000fe400078e3cff */
[----:B------:R-:W-:Y:S02]  /*e160*/  LOP3.LUT R45, R45, 0xffff, RZ, 0xc0, !PT ;  /* 0x0000ffff2d2d7812 */ /* 0x000fe400078ec0ff */
[--C-:B------:R-:W-:Y:S02]  /*e170*/  PRMT R39, R40, 0x3340, R143.reuse ;  /* 0x0000334028277816 */ /* 0x100fe4000000008f */
[----:B------:R-:W-:Y:S01]  /*e180*/  LOP3.LUT R142, R142, 0xff, R143, 0xf8, !PT ;  /* 0x000000ff8e8e7812 */ /* 0x000fe200078ef88f */
[----:B------:R-:W-:Y:S01]  /*e190*/  IMAD.SHL.U32 R42, R45, 0x1000000, RZ ;  /* 0x010000002d2a7824 */ /* 0x000fe200078e00ff */
[----:B------:R-:W-:Y:S02]  /*e1a0*/  LOP3.LUT R148, R148, 0xffff, RZ, 0xc0, !PT ;  /* 0x0000ffff94947812 */ /* 0x000fe400078ec0ff */
[----:B------:R-:W-:-:S02]  /*e1b0*/  LOP3.LUT R147, R147, 0xffff, RZ, 0xc0, !PT ;  /* 0x0000ffff93937812 */ /* 0x000fc400078ec0ff */
[----:B------:R-:W-:Y:S02]  /*e1c0*/  LOP3.LUT R143, R19, 0x6a000000, R34, 0xf6, !PT ;  /* 0x6a000000138f7812 */ /* 0x000fe400078ef622 */
        /* <DEDUP_REMOVED lines=10> */
[----:B------:R-:W-:Y:S01]  /*e270*/  LOP3.LUT R147, R147, 0x36000000, R42, 0xf6, !PT ;  /* 0x3600000093937812 */ /* 0x000fe200078ef62a */
[----:B------:R-:W-:Y:S01]  /*e280*/  IMAD.SHL.U32 R42, R153, 0x1000000, RZ ;  /* 0x01000000992a7824 */ /* 0x000fe200078e00ff */
[----:B------:R-:W-:-:S02]  /*e290*/  PRMT R34, R19, 0x3340, R144 ;  /* 0x0000334013227816 */ /* 0x000fc40000000090 */
[----:B------:R-:W-:Y:S02]  /*e2a0*/  LOP3.LUT R152, R20, 0x36, RZ, 0x3c, !PT ;  /* 0x0000003614987812 */ /* 0x000fe400078e3cff */
[----:B------:R-:W-:Y:S02]  /*e2b0*/  LOP3.LUT R19, R53, 0x36, RZ, 0x3c, !PT ;  /* 0x0000003635137812 */ /* 0x000fe400078e3cff */
[----:B------:R-:W-:Y:S02]  /*e2c0*/  LOP3.LUT R153, R21, 0x36, RZ, 0x3c, !PT ;  /* 0x0000003615997812 */ /* 0x000fe400078e3cff */
[----:B------:R-:W-:Y:S02]  /*e2d0*/  LOP3.LUT R20, R58, 0x36, RZ, 0x3c, !PT ;  /* 0x000000363a147812 */ /* 0x000fe400078e3cff */
[----:B------:R-:W-:Y:S02]  /*e2e0*/  LOP3.LUT R157, R157, 0xffff, RZ, 0xc0, !PT ;  /* 0x0000ffff9d9d7812 */ /* 0x000fe400078ec0ff */
[----:B------:R-:W-:-:S02]  /*e2f0*/  PRMT R13, R13, 0x5410, R34 ;  /* 0x000054100d0d7816 */ /* 0x000fc40000000022 */
[----:B------:R-:W-:Y:S01]  /*e300*/  LOP3.LUT R152, R152, 0xffff, RZ, 0xc0, !PT ;  /* 0x0000ffff98987812 */ /* 0x000fe200078ec0ff */
[----:B------:R-:W-:Y:S01]  /*e310*/  IMAD.SHL.U32 R40, R157, 0x1000000, RZ ;  /* 0x010000009d287824 */ /* 0x000fe200078e00ff */
[----:B------:R-:W-:Y:S02]  /*e320*/  LOP3.LUT R19, R19, 0xffff, RZ, 0xc0, !PT ;  /* 0x0000ffff13137812 */ /* 0x000fe400078ec0ff */
[----:B------:R-:W-:Y:S02]  /*e330*/  LOP3.LUT R151, R158, 0xff0000, RZ, 0xc0, !PT ;  /* 0x00ff00009e977812 */ /* 0x000fe400078ec0ff */
[----:B------:R-:W-:Y:S02]  /*e340*/  LOP3.LUT R153, R153, 0xffff, RZ, 0xc0, !PT ;  /* 0x0000ffff99997812 */ /* 0x000fe400078ec0ff */
[----:B------:R-:W-:Y:S02]  /*e350*/  LOP3.LUT R34, R20, 0xffff, RZ, 0xc0, !PT ;  /* 0x0000ffff14227812 */ /* 0x000fe400078ec0ff */
[----:B------:R-:W-:-:S02]  /*e360*/  LOP3.LUT R148, R44, 0x36, RZ, 0x3c, !PT ;  /* 0x000000362c947812 */ /* 0x000fc400078e3cff */
[----:B------:R-:W-:Y:S02]  /*e370*/  LOP3.LUT R141, R141, 0xffff, RZ, 0xc0, !PT ;  /* 0x0000ffff8d8d7812 */ /* 0x000fe400078ec0ff */
[----:B------:R-:W-:Y:S02]  /*e380*/  PRMT R20, R19, 0x3340, R152 ;  /* 0x0000334013147816 */ /* 0x000fe40000000098 */
[----:B------:R-:W-:Y:S01]  /*e390*/  LOP3.LUT R151, R151, 0x6a0000, RZ, 0x3c, !PT ;  /* 0x006a000097977812 */ /* 0x000fe200078e3cff */
[----:B------:R-:W-:Y:S01]  /*e3a0*/  IMAD.SHL.U32 R141, R141, 0x1000000, RZ ;  /* 0x010000008d8d7824 */ /* 0x000fe200078e00ff */
[----:B------:R-:W-:Y:S01]  /*e3b0*/  PRMT R19, R34, 0x3340, R153 ;  /* 0x0000334022137816 */ /* 0x000fe20000000099 */
[----:B------:R-:W-:Y:S01]  /*e3c0*/  IMAD.U32 R34, R33, 0x10000, RZ ;  /* 0x0001000021227824 */ /* 0x000fe200078e00ff */
[----:B------:R-:W-:Y:S02]  /*e3d0*/  LOP3.LUT R148, R148, 0xffff, RZ, 0xc0, !PT ;  /* 0x0000ffff94947812 */ /* 0x000fe400078ec0ff */
[----:B------:R-:W-:-:S02]  /*e3e0*/  LOP3.LUT R155, R155, 0xffff, RZ, 0xc0, !PT ;  /* 0x0000ffff9b9b7812 */ /* 0x000fc400078ec0ff */
[----:B------:R-:W-:Y:S02]  /*e3f0*/  LOP3.LUT R151, R151, 0x6a000000, R40, 0xf6, !PT ;  /* 0x6a00000097977812 */ /* 0x000fe400078ef628 */
[----:B------:R-:W-:Y:S01]  /*e400*/  LOP3.LUT R23, R23, 0xffff, RZ, 0xc0, !PT ;  /* 0x0000ffff17177812 */ /* 0x000fe200078ec0ff */
[----:B------:R-:W-:Y:S01]  /*e410*/  IMAD.SHL.U32 R46, R155, 0x1000000, RZ ;  /* 0x010000009b2e7824 */ /* 0x000fe200078e00ff */
[----:B------:R-:W-:Y:S02]  /*e420*/  PRMT R40, R41, 0x3340, R148 ;  /* 0x0000334029287816 */ /* 0x000fe40000000094 */
[----:B------:R-:W-:Y:S01]  /*e430*/  LOP3.LUT R34, R34, 0xff0000, RZ, 0xc0, !PT ;  /* 0x00ff000022227812 */ /* 0x000fe200078ec0ff */
[----:B------:R-:W-:Y:S01]  /*e440*/  IMAD.SHL.U32 R33, R23, 0x1000000, RZ ;  /* 0x0100000017217824 */ /* 0x000fe200078e00ff */
[----:B------:R-:W-:Y:S02]  /*e450*/  LOP3.LUT R134, R134, 0x36000000, R141, 0xf6, !PT ;  /* 0x3600000086867812 */ /* 0x000fe400078ef68d */
[----:B------:R-:W-:-:S02]  /*e460*/  LOP3.LUT R155, R22, 0x36, RZ, 0x3c, !PT ;  /* 0x00000036169b7812 */ /* 0x000fc400078e3cff */
[----:B------:R-:W-:Y:S02]  /*e470*/  LOP3.LUT R141, R154, 0xff0000, RZ, 0xc0, !PT ;  /* 0x00ff00009a8d7812 */ /* 0x000fe400078ec0ff */
[----:B------:R-:W-:Y:S02]  /*e480*/  LOP3.LUT R137, R156, 0xff0000, RZ, 0xc0, !PT ;  /* 0x00ff00009c897812 */ /* 0x000fe400078ec0ff */
[----:B------:R-:W-:Y:S02]  /*e490*/  PRMT R12, R221, 0x5410, R12 ;  /* 0x00005410dd0c7816 */ /* 0x000fe4000000000c */
[----:B------:R-:W-:Y:S02]  /*e4a0*/  PRMT R15, R15, 0x5410, R40 ;  /* 0x000054100f0f7816 */ /* 0x000fe40000000028 */
[----:B------:R-:W-:Y:S02]  /*e4b0*/  PRMT R14, R14, 0x5410, R219 ;  /* 0x000054100e0e7816 */ /* 0x000fe400000000db */
[----:B------:R-:W-:-:S02]  /*e4c0*/  LOP3.LUT R22, R68, 0x36, RZ, 0x3c, !PT ;  /* 0x0000003644167812 */ /* 0x000fc400078e3cff */
[----:B------:R-:W-:Y:S01]  /*e4d0*/  LOP3.LUT R154, R38, 0x36, RZ, 0x3c, !PT ;  /* 0x00000036269a7812 */ /* 0x000fe200078e3cff */
[----:B------:R0:W-:Y:S01]  /*e4e0*/  STL.128 [R1+0x290], R12 ;  /* 0x0002900c01007387 */ /* 0x0001e20000100c00 */
[----:B------:R-:W-:Y:S02]  /*e4f0*/  LOP3.LUT R21, R63, 0x36, RZ, 0x3c, !PT ;  /* 0x000000363f157812 */ /* 0x000fe400078e3cff */
[----:B------:R-:W-:Y:S02]  /*e500*/  LOP3.LUT R36, R36, 0xffff, RZ, 0xc0, !PT ;  /* 0x0000ffff24247812 */ /* 0x000fe400078ec0ff */
[----:B------:R-:W-:Y:S02]  /*e510*/  LOP3.LUT R156, R34, 0x6a0000, RZ, 0x3c, !PT ;  /* 0x006a0000229c7812 */ /* 0x000fe400078e3cff */
[----:B------:R-:W-:Y:S01]  /*e520*/  LOP3.LUT R37, R37, 0xff0000, RZ, 0xc0, !PT ;  /* 0x00ff000025257812 */ /* 0x000fe200078ec0ff */
[----:B------:R-:W-:Y:S01]  /*e530*/  IMAD.SHL.U32 R36, R36, 0x1000000, RZ ;  /* 0x0100000024247824 */ /* 0x000fe200078e00ff */
[----:B------:R-:W-:-:S02]  /*e540*/  LOP3.LUT R141, R141, 0x6a0000, RZ, 0x3c, !PT ;  /* 0x006a00008d8d7812 */ /* 0x000fc400078e3cff */
[----:B------:R-:W-:Y:S02]  /*e550*/  PRMT R17, R17, 0x5410, R20 ;  /* 0x0000541011117816 */ /* 0x000fe40000000014 */
[----:B------:R-:W-:Y:S02]  /*e560*/  PRMT R16, R217, 0x5410, R16 ;  /* 0x00005410d9107816 */ /* 0x000fe40000000010 */
[----:B------:R-:W-:Y:S02]  /*e570*/  PRMT R19, R216, 0x5410, R19 ;  /* 0x00005410d8137816 */ /* 0x000fe40000000013 */
[----:B------:R-:W-:Y:S02]  /*e580*/  PRMT R18, R215, 0x5410, R18 ;  /* 0x00005410d7127816 */ /* 0x000fe40000000012 */
[----:B------:R-:W-:Y:S02]  /*e590*/  LOP3.LUT R155, R155, 0xffff, RZ, 0xc0, !PT ;  /* 0x0000ffff9b9b7812 */ /* 0x000fe400078ec0ff */
[----:B------:R-:W-:Y:S01]  /*e5a0*/  LOP3.LUT R22, R22, 0xffff, RZ, 0xc0, !PT ;  /* 0x0000ffff16167812 */ /* 0x000fe200078ec0ff */
[----:B------:R1:W-:Y:S01]  /*e5b0*/  STL.128 [R1+0x2a0], R16 ;  /* 0x0002a01001007387 */ /* 0x0003e20000100c00 */
[----:B------:R-:W-:-:S02]  /*e5c0*/  LOP3.LUT R154, R154, 0xffff, RZ, 0xc0, !PT ;  /* 0x0000ffff9a9a7812 */ /* 0x000fc400078ec0ff */
[----:B------:R-:W-:Y:S02]  /*e5d0*/  LOP3.LUT R21, R21, 0xffff, RZ, 0xc0, !PT ;  /* 0x0000ffff15157812 */ /* 0x000fe400078ec0ff */
[----:B------:R-:W-:Y:S02]  /*e5e0*/  LOP3.LUT R156, R156, 0x6a000000, R33, 0xf6, !PT ;  /* 0x6a0000009c9c7812 */ /* 0x000fe400078ef621 */
[----:B------:R-:W-:Y:S02]  /*e5f0*/  LOP3.LUT R130, R30, 0x36, RZ, 0x3c, !PT ;  /* 0x000000361e827812 */ /* 0x000fe400078e3cff */
[----:B------:R-:W-:Y:S02]  /*e600*/  LOP3.LUT R33, R32, 0x6a, RZ, 0x3c, !PT ;  /* 0x0000006a20217812 */ /* 0x000fe400078e3cff */
[----:B0-----:R-:W-:Y:S02]  /*e610*/  LOP3.LUT R12, R82, 0x6a, RZ, 0x3c, !PT ;  /* 0x0000006a520c7812 */ /* 0x001fe400078e3cff */
[----:B------:R-:W-:-:S02]  /*e620*/  LOP3.LUT R157, R37, 0x6a0000, RZ, 0x3c, !PT ;  /* 0x006a0000259d7812 */ /* 0x000fc400078e3cff */
[----:B------:R-:W-:Y:S02]  /*e630*/  LOP3.LUT R132, R31, 0x36, RZ, 0x3c, !PT ;  /* 0x000000361f847812 */ /* 0x000fe400078e3cff */
[----:B------:R-:W-:Y:S02]  /*e640*/  LOP3.LUT R30, R76, 0x36, RZ, 0x3c, !PT ;  /* 0x000000364c1e7812 */ /* 0x000fe400078e3cff */
[----:B------:R-:W-:Y:S02]  /*e650*/  LOP3.LUT R32, R81, 0x36, RZ, 0x3c, !PT ;  /* 0x0000003651207812 */ /* 0x000fe400078e3cff */
[----:B------:R-:W-:Y:S02]  /*e660*/  LOP3.LUT R141, R141, 0x6a000000, R42, 0xf6, !PT ;  /* 0x6a0000008d8d7812 */ /* 0x000fe400078ef62a */
[----:B------:R-:W-:Y:S02]  /*e670*/  PRMT R22, R22, 0x3340, R155 ;  /* 0x0000334016167816 */ /* 0x000fe4000000009b */
[----:B------:R-:W-:-:S02]  /*e680*/  PRMT R21, R21, 0x3340, R154 ;  /* 0x0000334015157816 */ /* 0x000fc4000000009a */
[----:B------:R-:W-:Y:S02]  /*e690*/  IADD3 R40, P2, PT, R177, 0x5f1d36f1, RZ ;  /* 0x5f1d36f1b1287810 */ /* 0x000fe40007f5e0ff */
[----:B------:R-:W-:Y:S02]  /*e6a0*/  IADD3 R42, P3, PT, R171, -0x52197d2f, RZ ;  /* 0xade682d1ab2a7810 */ /* 0x000fe40007f7e0ff */
[----:B------:R-:W-:Y:S02]  /*e6b0*/  LOP3.LUT R158, R33, 0xffff, RZ, 0xc0, !PT ;  /* 0x0000ffff219e7812 */ /* 0x000fe400078ec0ff */
[----:B-1----:R-:W-:Y:S02]  /*e6c0*/  LOP3.LUT R17, R12, 0xffff, RZ, 0xc0, !PT ;  /* 0x0000ffff0c117812 */ /* 0x002fe400078ec0ff */
[----:B------:R-:W-:Y:S02]  /*e6d0*/  IADD3 R44, P0, PT, R173, -0x7b3558c5, RZ ;  /* 0x84caa73bad2c7810 */ /* 0x000fe40007f1e0ff */
[----:B------:R-:W-:-:S02]  /*e6e0*/  LOP3.LUT R159, R159, 0xffff, RZ, 0xc0, !PT ;  /* 0x0000ffff9f9f7812 */ /* 0x000fc400078ec0ff */
[----:B------:R-:W-:Y:S01]  /*e6f0*/  LOP3.LUT R157, R157, 0x6a000000, R36, 0xf6, !PT ;  /* 0x6a0000009d9d7812 */ /* 0x000fe200078ef624 */
[----:B------:R-:W-:Y:S01]  /*e700*/  IMAD.MOV.U32 R34, RZ, RZ, R44 ;  /* 0x000000ffff227224 */ /* 0x000fe200078e002c */
[----:B------:R-:W-:Y:S01]  /*e710*/  LOP3.LUT R130, R130, 0xffff, RZ, 0xc0, !PT ;  /* 0x0000ffff82827812 */ /* 0x000fe200078ec0ff */
[----:B------:R-:W-:Y:S01]  /*e720*/  IMAD.SHL.U32 R159, R159, 0x1000000, RZ ;  /* 0x010000009f9f7824 */ /* 0x000fe200078e00ff */
[----:B------:R-:W-:Y:S02]  /*e730*/  LOP3.LUT R31, R30, 0xffff, RZ, 0xc0, !PT ;  /* 0x0000ffff1e1f7812 */ /* 0x000fe400078ec0ff */
[----:B------:R-:W-:Y:S02]  /*e740*/  LOP3.LUT R132, R132, 0xffff, RZ, 0xc0, !PT ;  /* 0x0000ffff84847812 */ /* 0x000fe400078ec0ff */
[----:B------:R-:W-:Y:S02]  /*e750*/  LOP3.LUT R13, R32, 0xffff, RZ, 0xc0, !PT ;  /* 0x0000ffff200d7812 */ /* 0x000fe400078ec0ff */
[----:B------:R-:W-:-:S02]  /*e760*/  PRMT R23, R211, 0x5410, R22 ;  /* 0x00005410d3177816 */ /* 0x000fc40000000016 */
[----:B------:R-:W-:Y:S02]  /*e770*/  IADD3 R36, P4, PT, R169, 0x2b3e6c1f, RZ ;  /* 0x2b3e6c1fa9247810 */ /* 0x000fe40007f9e0ff */
[----:B------:R-:W-:Y:S02]  /*e780*/  IADD3 R38, P5, PT, R175, -0x4be4295, RZ ;  /* 0xfb41bd6baf267810 */ /* 0x000fe40007fbe0ff */
[----:B------:R-:W-:Y:S02]  /*e790*/  LOP3.LUT R150, R160, 0xff0000, RZ, 0xc0, !PT ;  /* 0x00ff0000a0967812 */ /* 0x000fe400078ec0ff */
[----:B------:R-:W-:Y:S02]  /*e7a0*/  PRMT R21, R214, 0x5410, R21 ;  /* 0x00005410d6157816 */ /* 0x000fe40000000015 */
[----:B------:R-:W-:Y:S02]  /*e7b0*/  PRMT R20, R213, 0x5410, R212 ;  /* 0x00005410d5147816 */ /* 0x000fe400000000d4 */
[----:B------:R-:W-:-:S02]  /*e7c0*/  PRMT R22, R210, 0x5410, R209 ;  /* 0x00005410d2167816 */ /* 0x000fc400000000d1 */
[----:B------:R-:W-:Y:S02]  /*e7d0*/  IADD3.X R41, PT, PT, R172, -0x5ab00ac6, RZ, P2, !PT ;  /* 0xa54ff53aac297810 */ /* 0x000fe400017fe4ff */
[----:B------:R-:W-:Y:S01]  /*e7e0*/  IADD3.X R43, PT, PT, R168, 0x510e527f, RZ, P3, !PT ;  /* 0x510e527fa82b7810 */ /* 0x000fe20001ffe4ff */
[----:B------:R-:W-:Y:S01]  /*e7f0*/  STL.128 [R1+0x2b0], R20 ;  /* 0x0002b01401007387 */ /* 0x000fe20000100c00 */
[----:B------:R-:W-:Y:S02]  /*e800*/  PRMT R18, R17, 0x3340, R158 ;  /* 0x0000334011127816 */ /* 0x000fe4000000009e */
[----:B------:R-:W-:Y:S01]  /*e810*/  IADD3.X R45, PT, PT, R170, -0x4498517b, RZ, P0, !PT ;  /* 0xbb67ae85aa2d7810 */ /* 0x000fe200007fe4ff */
[----:B------:R-:W-:Y:S01]  /*e820*/  STL.128 [R1+0x3b0], R40 ;  /* 0x0003b02801007387 */ /* 0x000fe20000100c00 */
[----:B------:R-:W-:Y:S02]  /*e830*/  LOP3.LUT R137, R137, 0x6a0000, RZ, 0x3c, !PT ;  /* 0x006a000089897812 */ /* 0x000fe400078e3cff */
[----:B------:R-:W-:Y:S01]  /*e840*/  PRMT R31, R31, 0x3340, R130 ;  /* 0x000033401f1f7816 */ /* 0x000fe20000000082 */
[----:B------:R0:W-:Y:S01]  /*e850*/  STL.128 [R1+0x3b0], R8 ;  /* 0x0003b00801007387 */ /* 0x0001e20000100c00 */
[----:B------:R-:W-:-:S02]  /*e860*/  PRMT R15, R13, 0x3340, R132 ;  /* 0x000033400d0f7816 */ /* 0x000fc40000000084 */
[----:B------:R-:W-:Y:S02]  /*e870*/  PRMT R17, R206, 0x5410, R39 ;  /* 0x00005410ce117816 */ /* 0x000fe40000000027 */
[----:B------:R-:W-:Y:S02]  /*e880*/  IADD3 R32, P0, PT, R166, -0xc4336f8, RZ ;  /* 0xf3bcc908a6207810 */ /* 0x000fe40007f1e0ff */
[----:B------:R-:W-:Y:S02]  /*e890*/  IADD3.X R37, PT, PT, R167, -0x64fa9774, RZ, P4, !PT ;  /* 0x9b05688ca7257810 */ /* 0x000fe400027fe4ff */
[----:B------:R-:W-:Y:S02]  /*e8a0*/  IADD3.X R39, PT, PT, R164, 0x1f83d9ab, RZ, P5, !PT ;  /* 0x1f83d9aba4277810 */ /* 0x000fe40002ffe4ff */
[----:B------:R-:W-:Y:S02]  /*e8b0*/  LOP3.LUT R150, R150, 0x6a0000, RZ, 0x3c, !PT ;  /* 0x006a000096967812 */ /* 0x000fe400078e3cff */
[----:B------:R-:W-:Y:S01]  /*e8c0*/  PRMT R14, R201, 0x5410, R176 ;  /* 0x00005410c90e7816 */ /* 0x000fe200000000b0 */
[----:B------:R-:W-:Y:S01]  /*e8d0*/  STL.128 [R1+0x3c0], R36 ;  /* 0x0003c02401007387 */ /* 0x000fe20000100c00 */
[----:B------:R-:W-:Y:S01]  /*e8e0*/  LOP3.LUT R137, R137, 0x6a000000, R46, 0xf6, !PT ;  /* 0x6a00000089897812 */ /* 0x000fe200078ef62e */
[----:B0-----:R-:W-:Y:S01]  /*e8f0*/  IMAD.MOV.U32 R8, RZ, RZ, -0xc4336f8 ;  /* 0xf3bcc908ff087424 */ /* 0x001fe200078e00ff */
[----:B------:R-:W-:Y:S01]  /*e900*/  PRMT R13, R204, 0x5410, R31 ;  /* 0x00005410cc0d7816 */ /* 0x000fe2000000001f */
[----:B------:R-:W-:Y:S01]  /*e910*/  IMAD.MOV.U32 R9, RZ, RZ, 0x6a09e667 ;  /* 0x6a09e667ff097424 */ /* 0x000fe200078e00ff */
[----:B------:R-:W-:Y:S01]  /*e920*/  PRMT R12, R203, 0x5410, R202 ;  /* 0x00005410cb0c7816 */ /* 0x000fe200000000ca */
[----:B------:R-:W-:Y:S01]  /*e930*/  STL.128 [R1+0x3c0], R4 ;  /* 0x0003c00401007387 */ /* 0x000fe20000100c00 */
[----:B------:R-:W-:-:S02]  /*e940*/  PRMT R15, R200, 0x5410, R15 ;  /* 0x00005410c80f7816 */ /* 0x000fc4000000000f */
[----:B------:R-:W-:Y:S02]  /*e950*/  LOP3.LUT R176, R29, 0x6a, RZ, 0x3c, !PT ;  /* 0x0000006a1db07812 */ /* 0x000fe400078e3cff */
[----:B------:R-:W-:Y:S01]  /*e960*/  LOP3.LUT R22, R99, 0x6a, RZ, 0x3c, !PT ;  /* 0x0000006a63167812 */ /* 0x000fe200078e3cff */
[----:B------:R0:W-:Y:S01]  /*e970*/  STL.128 [R1+0x2c0], R12 ;  /* 0x0002c00c01007387 */ /* 0x0001e20000100c00 */
[----:B------:R-:W-:Y:S02]  /*e980*/  IADD3.X R33, PT, PT, R161, 0x6a09e667, RZ, P0, !PT ;  /* 0x6a09e667a1217810 */ /* 0x000fe400007fe4ff */
[----:B------:R-:W-:Y:S02]  /*e990*/  PRMT R64, R64, 0x7104, RZ ;  /* 0x0000710440407816 */ /* 0x000fe400000000ff */
[----:B------:R-:W-:Y:S01]  /*e9a0*/  IADD3 R46, P1, PT, R178, -0x16b07d5, RZ ;  /* 0xfe94f82bb22e7810 */ /* 0x000fe20007f3e0ff */
[----:B------:R-:W-:Y:S01]  /*e9b0*/  STL.64 [R1+0x398], R32 ;  /* 0x0003982001007387 */ /* 0x000fe20000100a00 */
[----:B------:R-:W-:-:S02]  /*e9c0*/  LOP3.LUT R150, R150, 0x6a000000, R159, 0xf6, !PT ;  /* 0x6a00000096967812 */ /* 0x000fc400078ef69f */
[----:B------:R-:W-:Y:S01]  /*e9d0*/  LOP3.LUT R159, R25, 0x6a, RZ, 0x3c, !PT ;  /* 0x0000006a199f7812 */ /* 0x000fe200078e3cff */
[----:B------:R1:W-:Y:S01]  /*e9e0*/  STL.64 [R1+0x398], R8 ;  /* 0x0003980801007387 */ /* 0x0003e20000100a00 */
[----:B------:R-:W-:Y:S02]  /*e9f0*/  PRMT R69, R69, 0x7104, RZ ;  /* 0x0000710445457816 */ /* 0x000fe400000000ff */
[----:B------:R-:W-:Y:S02]  /*ea00*/  PRMT R19, R205, 0x5410, R18 ;  /* 0x00005410cd137816 */ /* 0x000fe40000000012 */
[----:B------:R-:W-:Y:S01]  /*ea10*/  LOP3.LUT R176, R176, 0xffff, RZ, 0xc0, !PT ;  /* 0x0000ffffb0b07812 */ /* 0x000fe200078ec0ff */
[----:B0-----:R-:W-:Y:S01]  /*ea20*/  IMAD.MOV.U32 R12, RZ, RZ, -0x7b3558c5 ;  /* 0x84caa73bff0c7424 */ /* 0x001fe200078e00ff */
[----:B------:R-:W-:Y:S01]  /*ea30*/  LOP3.LUT R25, R22, 0xffff, RZ, 0xc0, !PT ;  /* 0x0000ffff16197812 */ /* 0x000fe200078ec0ff */
[----:B------:R-:W-:Y:S01]  /*ea40*/  IMAD.MOV.U32 R13, RZ, RZ, -0x4498517b ;  /* 0xbb67ae85ff0d7424 */ /* 0x000fe200078e00ff */
[----:B------:R-:W-:Y:S01]  /*ea50*/  LOP3.LUT R7, R64, 0xff00, RZ, 0xc0, !PT ;  /* 0x0000ff0040077812 */ /* 0x000fe200078ec0ff */
[----:B------:R-:W-:Y:S01]  /*ea60*/  IMAD.MOV.U32 R14, RZ, RZ, -0x16b07d5 ;  /* 0xfe94f82bff0e7424 */ /* 0x000fe200078e00ff */
[----:B------:R-:W-:Y:S01]  /*ea70*/  LOP3.LUT R18, R87, 0x6a, RZ, 0x3c, !PT ;  /* 0x0000006a57127812 */ /* 0x000fe200078e3cff */
[----:B------:R-:W-:Y:S01]  /*ea80*/  IMAD.MOV.U32 R15, RZ, RZ, 0x3c6ef372 ;  /* 0x3c6ef372ff0f7424 */ /* 0x000fe200078e00ff */
[----:B------:R-:W-:-:S02]  /*ea90*/  IADD3.X R47, PT, PT, R174, 0x3c6ef372, RZ, P1, !PT ;  /* 0x3c6ef372ae2f7810 */ /* 0x000fc40000ffe4ff */
[----:B------:R-:W-:Y:S02]  /*eaa0*/  PRMT R108, R108, 0x7104, RZ ;  /* 0x000071046c6c7816 */ /* 0x000fe400000000ff */
[----:B------:R-:W-:Y:S01]  /*eab0*/  LOP3.LUT R160, R28, 0x6a, RZ, 0x3c, !PT ;  /* 0x0000006a1ca07812 */ /* 0x000fe200078e3cff */
[----:B------:R-:W-:Y:S01]  /*eac0*/  STL.128 [R1+0x3a0], R44 ;  /* 0x0003a02c01007387 */ /* 0x000fe20000100c00 */
[----:B------:R-:W-:Y:S02]  /*ead0*/  LOP3.LUT R20, R94, 0x6a, RZ, 0x3c, !PT ;  /* 0x0000006a5e147812 */ /* 0x000fe400078e3cff */
[----:B------:R-:W-:Y:S01]  /*eae0*/  PRMT R125, R125, 0x7104, RZ ;  /* 0x000071047d7d7816 */ /* 0x000fe200000000ff */
[----:B------:R0:W-:Y:S01]  /*eaf0*/  STL.128 [R1+0x3a0], R12 ;  /* 0x0003a00c01007387 */ /* 0x0001e20000100c00 */
[----:B-1----:R-:W-:Y:S02]  /*eb00*/  LOP3.LUT R8, R69, 0xff00, RZ, 0xc0, !PT ;  /* 0x0000ff0045087812 */ /* 0x002fe400078ec0ff */
[----:B------:R-:W-:-:S02]  /*eb10*/  PRMT R28, R25, 0x3340, R176 ;  /* 0x00003340191c7816 */ /* 0x000fc400000000b0 */
[----:B------:R-:W-:Y:S02]  /*eb20*/  LOP3.LUT R136, R136, 0x3600, R7, 0xf6, !PT ;  /* 0x0000360088887812 */ /* 0x000fe400078ef607 */
[----:B------:R-:W-:Y:S02]  /*eb30*/  PRMT R93, R93, 0x7104, RZ ;  /* 0x000071045d5d7816 */ /* 0x000fe400000000ff */
[----:B------:R-:W-:Y:S02]  /*eb40*/  LOP3.LUT R159, R159, 0xffff, RZ, 0xc0, !PT ;  /* 0x0000ffff9f9f7812 */ /* 0x000fe400078ec0ff */
[----:B------:R-:W-:Y:S02]  /*eb50*/  LOP3.LUT R18, R18, 0xffff, RZ, 0xc0, !PT ;  /* 0x0000ffff12127812 */ /* 0x000fe400078ec0ff */
[----:B------:R-:W-:Y:S02]  /*eb60*/  PRMT R98, R98, 0x7104, RZ ;  /* 0x0000710462627816 */ /* 0x000fe400000000ff */
[----:B------:R-:W-:Y:S01]  /*eb70*/  LOP3.LUT R7, R108, 0xff00, RZ, 0xc0, !PT ;  /* 0x0000ff006c077812 */ /* 0x000fe200078ec0ff */
[----:B0-----:R-:W-:Y:S01]  /*eb80*/  IMAD.MOV.U32 R12, RZ, RZ, R42 ;  /* 0x000000ffff0c7224 */ /* 0x001fe200078e002a */
[----:B------:R-:W-:Y:S01]  /*eb90*/  LOP3.LUT R160, R160, 0xffff, RZ, 0xc0, !PT ;  /* 0x0000ffffa0a07812 */ /* 0x000fe200078ec0ff */
[----:B------:R-:W-:Y:S01]  /*eba0*/  IMAD.MOV.U32 R13, RZ, RZ, R43 ;  /* 0x000000ffff0d7224 */ /* 0x000fe200078e002b */
[----:B------:R-:W-:Y:S01]  /*ebb0*/  LOP3.LUT R21, R20, 0xffff, RZ, 0xc0, !PT ;  /* 0x0000ffff14157812 */ /* 0x000fe200078ec0ff */
[----:B------:R-:W-:Y:S01]  /*ebc0*/  IMAD.MOV.U32 R14, RZ, RZ, R36 ;  /* 0x000000ffff0e7224 */ /* 0x000fe200078e0024 */
[----:B------:R-:W-:Y:S01]  /*ebd0*/  LOP3.LUT R6, R125, 0xff00, RZ, 0xc0, !PT ;  /* 0x0000ff007d067812 */ /* 0x000fe200078ec0ff */
[----:B------:R-:W-:Y:S01]  /*ebe0*/  IMAD.MOV.U32 R15, RZ, RZ, R37 ;  /* 0x000000ffff0f7224 */ /* 0x000fe200078e0025 */
[----:B------:R-:W-:-:S02]  /*ebf0*/  LOP3.LUT R125, R135, 0x3600, R8, 0xf6, !PT ;  /* 0x00003600877d7812 */ /* 0x000fc400078ef608 */
[----:B------:R-:W-:Y:S02]  /*ec00*/  LOP3.LUT R165, R165, 0x6a, R186, 0xf6, !PT ;  /* 0x0000006aa5a57812 */ /* 0x000fe400078ef6ba */
[----:B------:R-:W-:Y:S01]  /*ec10*/  PRMT R25, R191, 0x5410, R28 ;  /* 0x00005410bf197816 */ /* 0x000fe2000000001c */
[----:B------:R0:W-:Y:S01]  /*ec20*/  STL.128 [R1+0x370], R12 ;  /* 0x0003700c01007387 */ /* 0x0001e20000100c00 */
[----:B------:R-:W-:Y:S02]  /*ec30*/  LOP3.LUT R8, R93, 0xff00, RZ, 0xc0, !PT ;  /* 0x0000ff005d087812 */ /* 0x000fe400078ec0ff */
[----:B------:R-:W-:Y:S02]  /*ec40*/  PRMT R20, R18, 0x3340, R159 ;  /* 0x0000334012147816 */ /* 0x000fe4000000009f */
[----:B------:R-:W-:Y:S02]  /*ec50*/  LOP3.LUT R186, R26, 0x6a, RZ, 0x3c, !PT ;  /* 0x0000006a1aba7812 */ /* 0x000fe400078e3cff */
[----:B------:R-:W-:-:S02]  /*ec60*/  LOP3.LUT R191, R27, 0x6a, RZ, 0x3c, !PT ;  /* 0x0000006a1bbf7812 */ /* 0x000fc400078e3cff */
[----:B------:R-:W-:Y:S02]  /*ec70*/  LOP3.LUT R28, R114, 0x6a, RZ, 0x3c, !PT ;  /* 0x0000006a721c7812 */ /* 0x000fe400078e3cff */
[----:B------:R-:W-:Y:S02]  /*ec80*/  LOP3.LUT R98, R98, 0xff00, RZ, 0xc0, !PT ;  /* 0x0000ff0062627812 */ /* 0x000fe400078ec0ff */
[----:B------:R-:W-:Y:S02]  /*ec90*/  PRMT R103, R103, 0x7104, RZ ;  /* 0x0000710467677816 */ /* 0x000fe400000000ff */
[----:B------:R-:W-:Y:S02]  /*eca0*/  LOP3.LUT R150, R150, 0x6a00, R7, 0xf6, !PT ;  /* 0x00006a0096967812 */ /* 0x000fe400078ef607 */
[----:B------:R-:W-:Y:S02]  /*ecb0*/  PRMT R23, R21, 0x3340, R160 ;  /* 0x0000334015177816 */ /* 0x000fe400000000a0 */
[----:B------:R-:W-:-:S02]  /*ecc0*/  LOP3.LUT R26, R109, 0x6a, RZ, 0x3c, !PT ;  /* 0x0000006a6d1a7812 */ /* 0x000fc400078e3cff */
[----:B------:R-:W-:Y:S02]  /*ecd0*/  LOP3.LUT R6, R149, 0x3600, R6, 0xf6, !PT ;  /* 0x0000360095067812 */ /* 0x000fe400078ef606 */
[----:B------:R-:W-:Y:S02]  /*ece0*/  LOP3.LUT R123, R123, 0xff, RZ, 0xc0, !PT ;  /* 0x000000ff7b7b7812 */ /* 0x000fe400078ec0ff */
[----:B------:R-:W-:Y:S02]  /*ecf0*/  LOP3.LUT R7, R0, 0xff, RZ, 0xc0, !PT ;  /* 0x000000ff00077812 */ /* 0x000fe400078ec0ff */
[----:B------:R-:W-:Y:S02]  /*ed00*/  LOP3.LUT R141, R141, 0x6a00, R8, 0xf6, !PT ;  /* 0x00006a008d8d7812 */ /* 0x000fe400078ef608 */
[----:B------:R-:W-:Y:S02]  /*ed10*/  PRMT R21, R197, 0x5410, R20 ;  /* 0x00005410c5157816 */ /* 0x000fe40000000014 */
[----:B------:R-:W-:-:S02]  /*ed20*/  LOP3.LUT R191, R191, 0xffff, RZ, 0xc0, !PT ;  /* 0x0000ffffbfbf7812 */ /* 0x000fc400078ec0ff */
[----:B------:R-:W-:Y:S02]  /*ed30*/  LOP3.LUT R28, R28, 0xffff, RZ, 0xc0, !PT ;  /* 0x0000ffff1c1c7812 */ /* 0x000fe400078ec0ff */
[----:B------:R-:W-:Y:S02]  /*ed40*/  LOP3.LUT R137, R137, 0x6a00, R98, 0xf6, !PT ;  /* 0x00006a0089897812 */ /* 0x000fe400078ef662 */
[----:B------:R-:W-:Y:S02]  /*ed50*/  LOP3.LUT R8, R103, 0xff00, RZ, 0xc0, !PT ;  /* 0x0000ff0067087812 */ /* 0x000fe400078ec0ff */
[----:B------:R-:W-:Y:S02]  /*ed60*/  PRMT R20, R196, 0x5410, R195 ;  /* 0x00005410c4147816 */ /* 0x000fe400000000c3 */
[----:B------:R-:W-:Y:S02]  /*ed70*/  PRMT R23, R194, 0x5410, R23 ;  /* 0x00005410c2177816 */ /* 0x000fe40000000017 */
[----:B------:R-:W-:-:S02]  /*ed80*/  PRMT R22, R193, 0x5410, R192 ;  /* 0x00005410c1167816 */ /* 0x000fc400000000c0 */
[----:B------:R-:W-:Y:S02]  /*ed90*/  LOP3.LUT R186, R186, 0xffff, RZ, 0xc0, !PT ;  /* 0x0000ffffbaba7812 */ /* 0x000fe400078ec0ff */
[----:B------:R-:W-:Y:S01]  /*eda0*/  LOP3.LUT R29, R26, 0xffff, RZ, 0xc0, !PT ;  /* 0x0000ffff1a1d7812 */ /* 0x000fe200078ec0ff */
[----:B------:R1:W-:Y:S01]  /*edb0*/  STL.128 [R1+0x2e0], R20 ;  /* 0x0002e01401007387 */ /* 0x0003e20000100c00 */
[----:B------:R-:W-:Y:S01]  /*edc0*/  LOP3.LUT R98, R6, 0x36, R123, 0xf6, !PT ;  /* 0x0000003606627812 */ /* 0x000fe200078ef67b */
[----:B------:R-:W-:Y:S01]  /*edd0*/  IMAD.WIDE.U32 R6, R7, 0x1000000, RZ ;  /* 0x0100000007067825 */ /* 0x000fe200078e00ff */
[----:B0-----:R-:W-:Y:S02]  /*ede0*/  LOP3.LUT R14, R3, 0xff, RZ, 0xc0, !PT ;  /* 0x000000ff030e7812 */ /* 0x001fe400078ec0ff */
[----:B------:R-:W-:Y:S02]  /*edf0*/  LOP3.LUT R192, R24, 0x6a, RZ, 0x3c, !PT ;  /* 0x0000006a18c07812 */ /* 0x000fe400078e3cff */
[----:B------:R-:W-:Y:S01]  /*ee00*/  LOP3.LUT R24, R104, 0x6a, RZ, 0x3c, !PT ;  /* 0x0000006a68187812 */ /* 0x000fe200078e3cff */
[----:B------:R-:W-:Y:S01]  /*ee10*/  IMAD.WIDE.U32 R14, R14, 0x10000, RZ ;  /* 0x000100000e0e7825 */ /* 0x000fe200078e00ff */
[----:B------:R-:W-:-:S02]  /*ee20*/  PRMT R30, R28, 0x3340, R191 ;  /* 0x000033401c1e7816 */ /* 0x000fc400000000bf */
[----:B------:R-:W-:Y:S02]  /*ee30*/  LOP3.LUT R151, R151, 0x6a00, R8, 0xf6, !PT ;  /* 0x00006a0097977812 */ /* 0x000fe400078ef608 */
[----:B------:R-:W-:Y:S02]  /*ee40*/  PRMT R16, R208, 0x5410, R207 ;  /* 0x00005410d0107816 */ /* 0x000fe400000000cf */
[----:B------:R-:W-:Y:S02]  /*ee50*/  PRMT R18, R199, 0x5410, R198 ;  /* 0x00005410c7127816 */ /* 0x000fe400000000c6 */
[----:B------:R-:W-:Y:S02]  /*ee60*/  PRMT R29, R29, 0x3340, R186 ;  /* 0x000033401d1d7816 */ /* 0x000fe400000000ba */
[----:B------:R-:W-:Y:S01]  /*ee70*/  LOP3.LUT R8, R48, 0xff, RZ, 0xc0, !PT ;  /* 0x000000ff30087812 */ /* 0x000fe200078ec0ff */
[----:B------:R0:W-:Y:S01]  /*ee80*/  STL.128 [R1+0x2d0], R16 ;  /* 0x0002d01001007387 */ /* 0x0001e20000100c00 */
[----:B-1----:R-:W-:-:S02]  /*ee90*/  LOP3.LUT R21, R6, 0x36000000, RZ, 0x3c, !PT ;  /* 0x3600000006157812 */ /* 0x002fc400078e3cff */
[----:B------:R-:W-:Y:S01]  /*eea0*/  LOP3.LUT R192, R192, 0xffff, RZ, 0xc0, !PT ;  /* 0x0000ffffc0c07812 */ /* 0x000fe200078ec0ff */
[----:B------:R-:W-:Y:S01]  /*eeb0*/  IMAD.WIDE.U32 R8, R8, 0x100, RZ ;  /* 0x0000010008087825 */ /* 0x000fe200078e00ff */
[----:B------:R-:W-:Y:S02]  /*eec0*/  LOP3.LUT R27, R24, 0xffff, RZ, 0xc0, !PT ;  /* 0x0000ffff181b7812 */ /* 0x000fe400078ec0ff */
[----:B------:R-:W-:Y:S02]  /*eed0*/  PRMT R31, R181, 0x5410, R30 ;  /* 0x00005410b51f7816 */ /* 0x000fe4000000001e */
[----:B------:R-:W-:Y:S02]  /*eee0*/  PRMT R29, R184, 0x5410, R29 ;  /* 0x00005410b81d7816 */ /* 0x000fe4000000001d */
[----:B------:R-:W-:Y:S02]  /*eef0*/  PRMT R28, R183, 0x5410, R182 ;  /* 0x00005410b71c7816 */ /* 0x000fe400000000b6 */
[----:B------:R-:W-:-:S02]  /*ef00*/  PRMT R30, R180, 0x5410, R179 ;  /* 0x00005410b41e7816 */ /* 0x000fc400000000b3 */
[----:B------:R-:W-:Y:S01]  /*ef10*/  LOP3.LUT R10, R51, 0xff, RZ, 0xc0, !PT ;  /* 0x000000ff330a7812 */ /* 0x000fe200078ec0ff */
[----:B0-----:R-:W-:Y:S01]  /*ef20*/  IMAD.MOV.U32 R16, RZ, RZ, R46 ;  /* 0x000000ffff107224 */ /* 0x001fe200078e002e */
[----:B------:R-:W-:Y:S01]  /*ef30*/  PRMT R59, R59, 0x7104, RZ ;  /* 0x000071043b3b7816 */ /* 0x000fe200000000ff */
[----:B------:R-:W-:Y:S01]  /*ef40*/  IMAD.MOV.U32 R17, RZ, RZ, R47 ;  /* 0x000000ffff117224 */ /* 0x000fe200078e002f */
[----:B------:R-:W-:Y:S01]  /*ef50*/  LOP3.LUT R21, R21, 0x360000, R14, 0xf6, !PT ;  /* 0x0036000015157812 */ /* 0x000fe200078ef60e */
[----:B------:R-:W-:Y:S01]  /*ef60*/  IMAD.MOV.U32 R18, RZ, RZ, R40 ;  /* 0x000000ffff127224 */ /* 0x000fe200078e0028 */
[----:B------:R-:W-:Y:S01]  /*ef70*/  PRMT R26, R27, 0x3340, R192 ;  /* 0x000033401b1a7816 */ /* 0x000fe200000000c0 */
[----:B------:R-:W-:Y:S01]  /*ef80*/  IMAD.MOV.U32 R19, RZ, RZ, R41 ;  /* 0x000000ffff137224 */ /* 0x000fe200078e0029 */
[----:B------:R-:W-:Y:S01]  /*ef90*/  PRMT R113, R113, 0x7104, RZ ;  /* 0x0000710471717816 */ /* 0x000fe200000000ff */
[----:B------:R0:W-:Y:S01]  /*efa0*/  STL.128 [R1+0x300], R28 ;  /* 0x0003001c01007387 */ /* 0x0001e20000100c00 */
[----:B------:R-:W-:Y:S01]  /*efb0*/  LOP3.LUT R12, R52, 0xff, RZ, 0xc0, !PT ;  /* 0x000000ff340c7812 */ /* 0x000fe200078ec0ff */
[----:B------:R-:W-:Y:S01]  /*efc0*/  IMAD.WIDE.U32 R10, R10, 0x1000000, RZ ;  /* 0x010000000a0a7825 */ /* 0x000fe200078e00ff */
[----:B------:R-:W-:Y:S01]  /*efd0*/  PRMT R124, R124, 0x7104, RZ ;  /* 0x000071047c7c7816 */ /* 0x000fe200000000ff */
[----:B------:R1:W-:Y:S01]  /*efe0*/  STL.128 [R1+0x360], R16 ;  /* 0x0003601001007387 */ /* 0x0003e20000100c00 */
[----:B------:R-:W-:Y:S01]  /*eff0*/  PRMT R49, R49, 0x7104, RZ ;  /* 0x0000710431317816 */ /* 0x000fe200000000ff */
[----:B------:R-:W-:Y:S01]  /*f000*/  IMAD.WIDE.U32 R12, R12, 0x10000, RZ ;  /* 0x000100000c0c7825 */ /* 0x000fe200078e00ff */
[----:B------:R-:W-:-:S02]  /*f010*/  LOP3.LUT R59, R59, 0xff00, RZ, 0xc0, !PT ;  /* 0x0000ff003b3b7812 */ /* 0x000fc400078ec0ff */
[----:B------:R-:W-:Y:S02]  /*f020*/  LOP3.LUT R21, R21, 0x3600, R8, 0xf6, !PT ;  /* 0x0000360015157812 */ /* 0x000fe400078ef608 */
[----:B------:R-:W-:Y:S02]  /*f030*/  LOP3.LUT R20, R61, 0xff, RZ, 0xc0, !PT ;  /* 0x000000ff3d147812 */ /* 0x000fe400078ec0ff */
[----:B------:R-:W-:Y:S02]  /*f040*/  PRMT R27, R187, 0x5410, R26 ;  /* 0x00005410bb1b7816 */ /* 0x000fe4000000001a */
[----:B------:R-:W-:Y:S01]  /*f050*/  PRMT R54, R54, 0x7104, RZ ;  /* 0x0000710436367816 */ /* 0x000fe200000000ff */
[----:B0-----:R-:W-:Y:S01]  /*f060*/  IMAD.MOV.U32 R28, RZ, RZ, R38 ;  /* 0x000000ffff1c7224 */ /* 0x001fe200078e0026 */
[----:B------:R-:W-:Y:S01]  /*f070*/  IADD3 R30, P1, PT, R163, 0x137e2179, RZ ;  /* 0x137e2179a31e7810 */ /* 0x000fe20007f3e0ff */
[----:B------:R-:W-:Y:S01]  /*f080*/  IMAD.MOV.U32 R29, RZ, RZ, R39 ;  /* 0x000000ffff1d7224 */ /* 0x000fe200078e0027 */
[----:B------:R-:W-:-:S02]  /*f090*/  PRMT R24, R190, 0x5410, R189 ;  /* 0x00005410be187816 */ /* 0x000fc400000000bd */
[----:B------:R-:W-:Y:S02]  /*f0a0*/  PRMT R26, R188, 0x5410, R185 ;  /* 0x00005410bc1a7816 */ /* 0x000fe400000000b9 */
[----:B------:R-:W-:Y:S02]  /*f0b0*/  LOP3.LUT R113, R113, 0xff00, RZ, 0xc0, !PT ;  /* 0x0000ff0071717812 */ /* 0x000fe400078ec0ff */
[----:B-1----:R-:W-:Y:S01]  /*f0c0*/  LOP3.LUT R16, R53, 0xff, RZ, 0xc0, !PT ;  /* 0x000000ff35107812 */ /* 0x002fe200078ec0ff */
[----:B------:R0:W-:Y:S01]  /*f0d0*/  STL.128 [R1+0x2f0], R24 ;  /* 0x0002f01801007387 */ /* 0x0001e20000100c00 */
[----:B------:R-:W-:Y:S02]  /*f0e0*/  LOP3.LUT R5, R124, 0xff00, RZ, 0xc0, !PT ;  /* 0x0000ff007c057812 */ /* 0x000fe400078ec0ff */
[----:B------:R-:W-:Y:S01]  /*f0f0*/  LOP3.LUT R4, R49, 0xff00, RZ, 0xc0, !PT ;  /* 0x0000ff0031047812 */ /* 0x000fe200078ec0ff */
[----:B------:R-:W-:Y:S01]  /*f100*/  IMAD.WIDE.U32 R16, R16, 0x100, RZ ;  /* 0x0000010010107825 */ /* 0x000fe200078e00ff */
[----:B------:R-:W-:-:S02]  /*f110*/  IADD3.X R31, PT, PT, R162, 0x5be0cd19, RZ, P1, !PT ;  /* 0x5be0cd19a21f7810 */ /* 0x000fc40000ffe4ff */
[----:B------:R-:W-:Y:S02]  /*f120*/  LOP3.LUT R59, R140, 0x3600, R59, 0xf6, !PT ;  /* 0x000036008c3b7812 */ /* 0x000fe400078ef63b */
[----:B------:R-:W-:Y:S01]  /*f130*/  LOP3.LUT R19, R10, 0x36000000, RZ, 0x3c, !PT ;  /* 0x360000000a137812 */ /* 0x000fe200078e3cff */
[----:B------:R1:W-:Y:S01]  /*f140*/  STL.128 [R1+0x380], R28 ;  /* 0x0003801c01007387 */ /* 0x0003e20000100c00 */
[----:B------:R-:W-:Y:S01]  /*f150*/  LOP3.LUT R148, R21, 0xff, R148, 0xf8, !PT ;  /* 0x000000ff15947812 */ /* 0x000fe200078ef894 */
[----:B------:R-:W-:Y:S01]  /*f160*/  IMAD.WIDE.U32 R20, R20, 0x1000000, RZ ;  /* 0x0100000014147825 */ /* 0x000fe200078e00ff */
[----:B------:R-:W-:Y:S01]  /*f170*/  LOP3.LUT R22, R62, 0xff, RZ, 0xc0, !PT ;  /* 0x000000ff3e167812 */ /* 0x000fe200078ec0ff */
[----:B------:R-:W-:Y:S01]  /*f180*/  STL.64 [R1+0x3d0], R30 ;  /* 0x0003d01e01007387 */ /* 0x000fe20000100a00 */
[----:B------:R-:W-:Y:S02]  /*f190*/  LOP3.LUT R60, R60, 0xff, RZ, 0xc0, !PT ;  /* 0x000000ff3c3c7812 */ /* 0x000fe400078ec0ff */
[----:B------:R-:W-:Y:S01]  /*f1a0*/  LOP3.LUT R54, R54, 0xff00, RZ, 0xc0, !PT ;  /* 0x0000ff0036367812 */ /* 0x000fe200078ec0ff */
[----:B------:R-:W-:Y:S01]  /*f1b0*/  IMAD.WIDE.U32 R22, R22, 0x10000, RZ ;  /* 0x0001000016167825 */ /* 0x000fe200078e00ff */
[----:B------:R-:W-:Y:S01]  /*f1c0*/  LOP3.LUT R156, R156, 0x6a00, R113, 0xf6, !PT ;  /* 0x00006a009c9c7812 */ /* 0x000fe200078ef671 */
[----:B------:R-:W-:Y:S01]  /*f1d0*/  STL.64 [R1+0x3d0], R128 ;  /* 0x0003d08001007387 */ /* 0x000fe20000100a00 */
[----:B------:R-:W-:-:S02]  /*f1e0*/  LOP3.LUT R48, R71, 0xff, RZ, 0xc0, !PT ;  /* 0x000000ff47307812 */ /* 0x000fc400078ec0ff */
[----:B------:R-:W-:Y:S01]  /*f1f0*/  LOP3.LUT R5, R146, 0x3600, R5, 0xf6, !PT ;  /* 0x0000360092057812 */ /* 0x000fe200078ef605 */
[----:B------:R-:W-:Y:S01]  /*f200*/  IMAD.MOV.U32 R146, RZ, RZ, R148 ;  /* 0x000000ffff927224 */ /* 0x000fe200078e0094 */
[----:B------:R-:W-:Y:S01]  /*f210*/  LOP3.LUT R4, R147, 0x3600, R4, 0xf6, !PT ;  /* 0x0000360093047812 */ /* 0x000fe200078ef604 */
[----:B------:R-:W-:Y:S01]  /*f220*/  IMAD.WIDE.U32 R48, R48, 0x1000000, RZ ;  /* 0x0100000030307825 */ /* 0x000fe200078e00ff */
[----:B------:R-:W-:Y:S02]  /*f230*/  LOP3.LUT R0, R119, 0xff, RZ, 0xc0, !PT ;  /* 0x000000ff77007812 */ /* 0x000fe400078ec0ff */
[----:B------:R-:W-:Y:S02]  /*f240*/  LOP3.LUT R113, R50, 0xff, RZ, 0xc0, !PT ;  /* 0x000000ff32717812 */ /* 0x000fe400078ec0ff */
[----:B------:R-:W-:Y:S02]  /*f250*/  LOP3.LUT R19, R19, 0x360000, R12, 0xf6, !PT ;  /* 0x0036000013137812 */ /* 0x000fe400078ef60c */
[----:B0-----:R-:W-:-:S02]  /*f260*/  LOP3.LUT R26, R63, 0xff, RZ, 0xc0, !PT ;  /* 0x000000ff3f1a7812 */ /* 0x001fc400078ec0ff */
[----:B------:R-:W-:Y:S02]  /*f270*/  LOP3.LUT R123, R59, 0x36, R60, 0xf6, !PT ;  /* 0x000000363b7b7812 */ /* 0x000fe400078ef63c */
[----:B------:R-:W-:Y:S01]  /*f280*/  LOP3.LUT R54, R145, 0x3600, R54, 0xf6, !PT ;  /* 0x0000360091367812 */ /* 0x000fe200078ef636 */
[----:B------:R-:W-:Y:S01]  /*f290*/  IMAD.WIDE.U32 R26, R26, 0x100, RZ ;  /* 0x000001001a1a7825 */ /* 0x000fe200078e00ff */
[----:B------:R-:W-:Y:S02]  /*f2a0*/  LOP3.LUT R119, R55, 0xff, RZ, 0xc0, !PT ;  /* 0x000000ff37777812 */ /* 0x000fe400078ec0ff */
[----:B------:R-:W-:Y:S02]  /*f2b0*/  LOP3.LUT R60, R83, 0xff, RZ, 0xc0, !PT ;  /* 0x000000ff533c7812 */ /* 0x000fe400078ec0ff */
[----:B-1----:R-:W-:Y:S02]  /*f2c0*/  LOP3.LUT R29, R20, 0x36000000, RZ, 0x3c, !PT ;  /* 0x36000000141d7812 */ /* 0x002fe400078e3cff */
[----:B------:R-:W-:Y:S01]  /*f2d0*/  LOP3.LUT R50, R75, 0xff, RZ, 0xc0, !PT ;  /* 0x000000ff4b327812 */ /* 0x000fe200078ec0ff */
[----:B------:R-:W-:Y:S01]  /*f2e0*/  IMAD.WIDE.U32 R60, R60, 0x1000000, RZ ;  /* 0x010000003c3c7825 */ /* 0x000fe200078e00ff */
[----:B------:R-:W-:-:S02]  /*f2f0*/  LOP3.LUT R3, R5, 0x36, R0, 0xf6, !PT ;  /* 0x0000003605037812 */ /* 0x000fc400078ef600 */
[----:B------:R-:W-:Y:S01]  /*f300*/  LOP3.LUT R113, R4, 0x36, R113, 0xf6, !PT ;  /* 0x0000003604717812 */ /* 0x000fe200078ef671 */
[----:B------:R-:W-:Y:S01]  /*f310*/  IMAD.WIDE.U32 R50, R50, 0x10000, RZ ;  /* 0x0001000032327825 */ /* 0x000fe200078e00ff */
[----:B------:R-:W-:Y:S02]  /*f320*/  LOP3.LUT R5, R19, 0x3600, R16, 0xf6, !PT ;  /* 0x0000360013057812 */ /* 0x000fe400078ef610 */
[----:B------:R-:W-:Y:S02]  /*f330*/  LOP3.LUT R4, R56, 0xff, RZ, 0xc0, !PT ;  /* 0x000000ff38047812 */ /* 0x000fe400078ec0ff */
[----:B------:R-:W-:Y:S02]  /*f340*/  LOP3.LUT R119, R54, 0x36, R119, 0xf6, !PT ;  /* 0x0000003636777812 */ /* 0x000fe400078ef677 */
[----:B------:R-:W-:Y:S02]  /*f350*/  LOP3.LUT R62, R84, 0xff, RZ, 0xc0, !PT ;  /* 0x000000ff543e7812 */ /* 0x000fe400078ec0ff */
[----:B------:R-:W-:-:S02]  /*f360*/  LOP3.LUT R29, R29, 0x360000, R22, 0xf6, !PT ;  /* 0x003600001d1d7812 */ /* 0x000fc400078ef616 */
[----:B------:R-:W-:Y:S01]  /*f370*/  LOP3.LUT R54, R76, 0xff, RZ, 0xc0, !PT ;  /* 0x000000ff4c367812 */ /* 0x000fe200078ec0ff */
[----:B------:R-:W-:Y:S01]  /*f380*/  IMAD.WIDE.U32 R62, R62, 0x10000, RZ ;  /* 0x000100003e3e7825 */ /* 0x000fe200078e00ff */
[----:B------:R-:W-:Y:S02]  /*f390*/  LOP3.LUT R131, R35, R165, R131, 0xfe, !PT ;  /* 0x000000a523837212 */ /* 0x000fe400078efe83 */
[----:B------:R-:W-:Y:S01]  /*f3a0*/  LOP3.LUT R24, R57, 0xff, RZ, 0xc0, !PT ;  /* 0x000000ff39187812 */ /* 0x000fe200078ec0ff */
[----:B------:R-:W-:Y:S01]  /*f3b0*/  IMAD.MOV.U32 R35, RZ, RZ, R45 ;  /* 0x000000ffff237224 */ /* 0x000fe200078e002d */
[----:B------:R-:W-:Y:S01]  /*f3c0*/  LOP3.LUT R152, R5, 0xff, R152, 0xf8, !PT ;  /* 0x000000ff05987812 */ /* 0x000fe200078ef898 */
[----:B------:R-:W-:Y:S01]  /*f3d0*/  IMAD.WIDE.U32 R4, R4, 0x1000000, RZ ;  /* 0x0100000004047825 */ /* 0x000fe200078e00ff */
[----:B------:R-:W-:Y:S02]  /*f3e0*/  LOP3.LUT R28, R66, 0xff, RZ, 0xc0, !PT ;  /* 0x000000ff421c7812 */ /* 0x000fe400078ec0ff */
[----:B------:R-:W-:Y:S01]  /*f3f0*/  LOP3.LUT R57, R48, 0x36000000, RZ, 0x3c, !PT ;  /* 0x3600000030397812 */ /* 0x000fe200078e3cff */
[----:B------:R-:W-:Y:S01]  /*f400*/  IMAD.WIDE.U32 R54, R54, 0x100, RZ ;  /* 0x0000010036367825 */ /* 0x000fe200078e00ff */
[----:B------:R-:W-:Y:S01]  /*f410*/  LOP3.LUT R66, R82, 0xff, RZ, 0xc0, !PT ;  /* 0x000000ff52427812 */ /* 0x000fe200078ec0ff */
[----:B------:R0:W-:Y:S01]  /*f420*/  STL.128 [R1+0x350], R32 ;  /* 0x0003502001007387 */ /* 0x0001e20000100c00 */
[----:B------:R-:W-:Y:S01]  /*f430*/  LOP3.LUT R29, R29, 0x3600, R26, 0xf6, !PT ;  /* 0x000036001d1d7812 */ /* 0x000fe200078ef61a */
[----:B------:R-:W-:Y:S01]  /*f440*/  IMAD.WIDE.U32 R24, R24, 0x10000, RZ ;  /* 0x0001000018187825 */ /* 0x000fe200078e00ff */
[----:B------:R-:W-:-:S02]  /*f450*/  LOP3.LUT R71, R60, 0x6a000000, RZ, 0x3c, !PT ;  /* 0x6a0000003c477812 */ /* 0x000fc400078e3cff */
[----:B------:R-:W-:Y:S01]  /*f460*/  LOP3.LUT R18, R58, 0xff, RZ, 0xc0, !PT ;  /* 0x000000ff3a127812 */ /* 0x000fe200078ec0ff */
[----:B------:R-:W-:Y:S01]  /*f470*/  IMAD.MOV.U32 R12, RZ, RZ, R152 ;  /* 0x000000ffff0c7224 */ /* 0x000fe200078e0098 */
[----:B------:R-:W-:Y:S02]  /*f480*/  LOP3.LUT R57, R57, 0x360000, R50, 0xf6, !PT ;  /* 0x0036000039397812 */ /* 0x000fe400078ef632 */
[----:B------:R-:W-:Y:S01]  /*f490*/  LOP3.LUT R52, R67, 0xff, RZ, 0xc0, !PT ;  /* 0x000000ff43347812 */ /* 0x000fe200078ec0ff */
[----:B------:R-:W-:Y:S01]  /*f4a0*/  IMAD.WIDE.U32 R66, R66, 0x100, RZ ;  /* 0x0000010042427825 */ /* 0x000fe200078e00ff */
[----:B------:R-:W-:Y:S02]  /*f4b0*/  LOP3.LUT R154, R29, 0xff, R154, 0xf8, !PT ;  /* 0x000000ff1d9a7812 */ /* 0x000fe400078ef89a */
[----:B------:R-:W-:Y:S01]  /*f4c0*/  LOP3.LUT R70, R70, 0xff, RZ, 0xc0, !PT ;  /* 0x000000ff46467812 */ /* 0x000fe200078ec0ff */
[----:B------:R-:W-:Y:S01]  /*f4d0*/  IMAD.WIDE.U32 R28, R28, 0x1000000, RZ ;  /* 0x010000001c1c7825 */ /* 0x000fe200078e00ff */
[----:B------:R-:W-:-:S02]  /*f4e0*/  LOP3.LUT R71, R71, 0x6a0000, R62, 0xf6, !PT ;  /* 0x006a000047477812 */ /* 0x000fc400078ef63e */
[----:B0-----:R-:W-:Y:S01]  /*f4f0*/  LOP3.LUT R35, R4, 0x36000000, RZ, 0x3c, !PT ;  /* 0x3600000004237812 */ /* 0x001fe200078e3cff */
[----:B------:R-:W-:Y:S01]  /*f500*/  IMAD.WIDE.U32 R18, R18, 0x100, RZ ;  /* 0x0000010012127825 */ /* 0x000fe200078e00ff */
[----:B------:R-:W-:Y:S02]  /*f510*/  LOP3.LUT R57, R57, 0x3600, R54, 0xf6, !PT ;  /* 0x0000360039397812 */ /* 0x000fe400078ef636 */
[----:B------:R-:W-:Y:S01]  /*f520*/  LOP3.LUT R56, R79, 0xff, RZ, 0xc0, !PT ;  /* 0x000000ff4f387812 */ /* 0x000fe200078ec0ff */
[----:B------:R-:W-:Y:S01]  /*f530*/  IMAD.WIDE.U32 R52, R52, 0x10000, RZ ;  /* 0x0001000034347825 */ /* 0x000fe200078e00ff */
[----:B------:R-:W-:Y:S02]  /*f540*/  PRMT R77, R77, 0x7104, RZ ;  /* 0x000071044d4d7816 */ /* 0x000fe400000000ff */
[----:B------:R-:W-:Y:S02]  /*f550*/  LOP3.LUT R35, R35, 0x360000, R24, 0xf6, !PT ;  /* 0x0036000023237812 */ /* 0x000fe400078ef618 */
[----:B------:R-:W-:-:S02]  /*f560*/  LOP3.LUT R34, R68, 0xff, RZ, 0xc0, !PT ;  /* 0x000000ff44227812 */ /* 0x000fc400078ec0ff */
[----:B------:R-:W-:Y:S02]  /*f570*/  LOP3.LUT R125, R125, 0x36, R70, 0xf6, !PT ;  /* 0x000000367d7d7812 */ /* 0x000fe400078ef646 */
[----:B------:R-:W-:Y:S02]  /*f580*/  LOP3.LUT R71, R71, 0x6a00, R66, 0xf6, !PT ;  /* 0x00006a0047477812 */ /* 0x000fe400078ef642 */
[----:B------:R-:W-:Y:S02]  /*f590*/  LOP3.LUT R70, R95, 0xff, RZ, 0xc0, !PT ;  /* 0x000000ff5f467812 */ /* 0x000fe400078ec0ff */
[----:B------:R-:W-:Y:S01]  /*f5a0*/  LOP3.LUT R59, R28, 0x36000000, RZ, 0x3c, !PT ;  /* 0x360000001c3b7812 */ /* 0x000fe200078e3cff */
[----:B------:R-:W-:Y:S01]  /*f5b0*/  VIADD R28, R72, 0x48 ;  /* 0x00000048481c7836 */ /* 0x000fe20000000000 */
[----:B------:R-:W-:Y:S01]  /*f5c0*/  LOP3.LUT R130, R57, 0xff, R130, 0xf8, !PT ;  /* 0x000000ff39827812 */ /* 0x000fe200078ef882 */
[----:B------:R-:W-:Y:S01]  /*f5d0*/  IMAD.WIDE.U32 R56, R56, 0x1000000, RZ ;  /* 0x0100000038387825 */ /* 0x000fe200078e00ff */
[----:B------:R-:W-:-:S02]  /*f5e0*/  LOP3.LUT R64, R80, 0xff, RZ, 0xc0, !PT ;  /* 0x000000ff50407812 */ /* 0x000fc400078ec0ff */
[----:B------:R-:W-:Y:S01]  /*f5f0*/  LOP3.LUT R77, R77, 0xff00, RZ, 0xc0, !PT ;  /* 0x0000ff004d4d7812 */ /* 0x000fe200078ec0ff */
[----:B------:R-:W-:Y:S01]  /*f600*/  IMAD.MOV.U32 R24, RZ, RZ, R28 ;  /* 0x000000ffff187224 */ /* 0x000fe200078e001c */
[----:B------:R-:W-:Y:S02]  /*f610*/  PRMT R86, R86, 0x7104, RZ ;  /* 0x0000710456567816 */ /* 0x000fe400000000ff */
[----:B------:R-:W-:Y:S01]  /*f620*/  LOP3.LUT R4, R35, 0x3600, R18, 0xf6, !PT ;  /* 0x0000360023047812 */ /* 0x000fe200078ef612 */
[----:B------:R-:W-:Y:S01]  /*f630*/  IMAD.WIDE.U32 R34, R34, 0x100, RZ ;  /* 0x0000010022227825 */ /* 0x000fe200078e00ff */
[----:B------:R-:W-:Y:S02]  /*f640*/  LOP3.LUT R129, R78, 0xff, RZ, 0xc0, !PT ;  /* 0x000000ff4e817812 */ /* 0x000fe400078ec0ff */
[----:B------:R-:W-:Y:S01]  /*f650*/  LOP3.LUT R158, R71, 0xff, R158, 0xf8, !PT ;  /* 0x000000ff479e7812 */ /* 0x000fe200078ef89e */
[----:B------:R-:W-:Y:S01]  /*f660*/  IMAD.WIDE.U32 R70, R70, 0x1000000, RZ ;  /* 0x0100000046467825 */ /* 0x000fe200078e00ff */
[----:B------:R-:W-:-:S02]  /*f670*/  LOP3.LUT R78, R96, 0xff, RZ, 0xc0, !PT ;  /* 0x000000ff604e7812 */ /* 0x000fc400078ec0ff */
[----:B------:R-:W-:Y:S02]  /*f680*/  LOP3.LUT R59, R59, 0x360000, R52, 0xf6, !PT ;  /* 0x003600003b3b7812 */ /* 0x000fe400078ef634 */
[----:B------:R-:W-:Y:S01]  /*f690*/  LOP3.LUT R75, R65, 0xff, RZ, 0xc0, !PT ;  /* 0x000000ff414b7812 */ /* 0x000fe200078ec0ff */
[----:B------:R-:W-:Y:S01]  /*f6a0*/  IMAD.WIDE.U32 R64, R64, 0x10000, RZ ;  /* 0x0001000040407825 */ /* 0x000fe200078e00ff */
[----:B------:R-:W-:Y:S02]  /*f6b0*/  LOP3.LUT R58, R81, 0xff, RZ, 0xc0, !PT ;  /* 0x000000ff513a7812 */ /* 0x000fe400078ec0ff */
[----:B------:R-:W-:Y:S01]  /*f6c0*/  LOP3.LUT R92, R92, 0xff, RZ, 0xc0, !PT ;  /* 0x000000ff5c5c7812 */ /* 0x000fe200078ec0ff */
[----:B------:R-:W-:Y:S01]  /*f6d0*/  IMAD.WIDE.U32 R78, R78, 0x10000, RZ ;  /* 0x000100004e4e7825 */ /* 0x000fe200078e00ff */
[----:B------:R-:W-:Y:S02]  /*f6e0*/  LOP3.LUT R134, R134, 0x3600, R77, 0xf6, !PT ;  /* 0x0000360086867812 */ /* 0x000fe400078ef64d */
[----:B------:R-:W-:-:S02]  /*f6f0*/  LOP3.LUT R86, R86, 0xff00, RZ, 0xc0, !PT ;  /* 0x0000ff0056567812 */ /* 0x000fc400078ec0ff */
[----:B------:R-:W-:Y:S02]  /*f700*/  LOP3.LUT R77, R56, 0x36000000, RZ, 0x3c, !PT ;  /* 0x36000000384d7812 */ /* 0x000fe400078e3cff */
[----:B------:R-:W-:Y:S02]  /*f710*/  LOP3.LUT R82, R94, 0xff, RZ, 0xc0, !PT ;  /* 0x000000ff5e527812 */ /* 0x000fe400078ec0ff */
[----:B------:R-:W-:Y:S01]  /*f720*/  LOP3.LUT R6, R59, 0x3600, R34, 0xf6, !PT ;  /* 0x000036003b067812 */ /* 0x000fe200078ef622 */
[----:B------:R-:W-:Y:S01]  /*f730*/  IMAD.WIDE.U32 R58, R58, 0x100, RZ ;  /* 0x000001003a3a7825 */ /* 0x000fe200078e00ff */
[----:B------:R-:W-:Y:S02]  /*f740*/  LOP3.LUT R0, R85, 0xff, RZ, 0xc0, !PT ;  /* 0x000000ff55007812 */ /* 0x000fe400078ec0ff */
[----:B------:R-:W-:Y:S01]  /*f750*/  LOP3.LUT R141, R141, 0x6a, R92, 0xf6, !PT ;  /* 0x0000006a8d8d7812 */ /* 0x000fe200078ef65c */
[----:B------:R-:W-:Y:S01]  /*f760*/  IMAD.WIDE.U32 R82, R82, 0x100, RZ ;  /* 0x0000010052527825 */ /* 0x000fe200078e00ff */
[----:B------:R-:W-:-:S02]  /*f770*/  LOP3.LUT R85, R70, 0x6a000000, RZ, 0x3c, !PT ;  /* 0x6a00000046557812 */ /* 0x000fc400078e3cff */
[----:B------:R-:W-:Y:S02]  /*f780*/  LOP3.LUT R92, R105, 0xff, RZ, 0xc0, !PT ;  /* 0x000000ff695c7812 */ /* 0x000fe400078ec0ff */
[----:B------:R-:W-:Y:S02]  /*f790*/  LOP3.LUT R69, R143, 0x6a00, R86, 0xf6, !PT ;  /* 0x00006a008f457812 */ /* 0x000fe400078ef656 */
[----:B------:R-:W-:Y:S01]  /*f7a0*/  LOP3.LUT R77, R77, 0x360000, R64, 0xf6, !PT ;  /* 0x003600004d4d7812 */ /* 0x000fe200078ef640 */
[----:B------:R-:W-:Y:S01]  /*f7b0*/  IMAD.WIDE.U32 R92, R92, 0x1000000, RZ ;  /* 0x010000005c5c7825 */ /* 0x000fe200078e00ff */
[----:B------:R-:W-:Y:S02]  /*f7c0*/  LOP3.LUT R68, R88, 0xff, RZ, 0xc0, !PT ;  /* 0x000000ff58447812 */ /* 0x000fe400078ec0ff */
[----:B------:R-:W-:Y:S02]  /*f7d0*/  LOP3.LUT R143, R131, R133, RZ, 0xfc, !PT ;  /* 0x00000085838f7212 */ /* 0x000fe400078efcff */
[----:B------:R-:W-:-:S02]  /*f7e0*/  LOP3.LUT R85, R85, 0x6a0000, R78, 0xf6, !PT ;  /* 0x006a000055557812 */ /* 0x000fc400078ef64e */
[----:B------:R-:W-:Y:S02]  /*f7f0*/  LOP3.LUT R94, R106, 0xff, RZ, 0xc0, !PT ;  /* 0x000000ff6a5e7812 */ /* 0x000fe400078ec0ff */
[----:B------:R-:W-:Y:S02]  /*f800*/  LOP3.LUT R77, R77, 0x3600, R58, 0xf6, !PT ;  /* 0x000036004d4d7812 */ /* 0x000fe400078ef63a */
[----:B------:R-:W-:Y:S01]  /*f810*/  LOP3.LUT R131, R69, 0x6a, R0, 0xf6, !PT ;  /* 0x0000006a45837812 */ /* 0x000fe200078ef600 */
[----:B------:R-:W-:Y:S01]  /*f820*/  IMAD.WIDE.U32 R68, R68, 0x1000000, RZ ;  /* 0x0100000044447825 */ /* 0x000fe200078e00ff */
[----:B------:R-:W-:Y:S02]  /*f830*/  LOP3.LUT R76, R89, 0xff, RZ, 0xc0, !PT ;  /* 0x000000ff594c7812 */ /* 0x000fe400078ec0ff */
[----:B------:R-:W-:Y:S01]  /*f840*/  LOP3.LUT R88, R100, 0xff, RZ, 0xc0, !PT ;  /* 0x000000ff64587812 */ /* 0x000fe200078ec0ff */
[----:B------:R-:W-:Y:S01]  /*f850*/  IMAD.WIDE.U32 R94, R94, 0x10000, RZ ;  /* 0x000100005e5e7825 */ /* 0x000fe200078e00ff */
[----:B------:R-:W-:-:S02]  /*f860*/  LOP3.LUT R85, R85, 0x6a00, R82, 0xf6, !PT ;  /* 0x00006a0055557812 */ /* 0x000fc400078ef652 */
[----:B------:R-:W-:Y:S01]  /*f870*/  LOP3.LUT R84, R104, 0xff, RZ, 0xc0, !PT ;  /* 0x000000ff68547812 */ /* 0x000fe200078ec0ff */
[----:B------:R-:W-:Y:S01]  /*f880*/  IMAD.WIDE.U32 R88, R88, 0x1000000, RZ ;  /* 0x0100000058587825 */ /* 0x000fe200078e00ff */
[----:B------:R-:W-:Y:S02]  /*f890*/  LOP3.LUT R132, R77, 0xff, R132, 0xf8, !PT ;  /* 0x000000ff4d847812 */ /* 0x000fe400078ef884 */
[----:B------:R-:W-:Y:S01]  /*f8a0*/  LOP3.LUT R80, R87, 0xff, RZ, 0xc0, !PT ;  /* 0x000000ff57507812 */ /* 0x000fe200078ec0ff */
[----:B------:R-:W-:Y:S01]  /*f8b0*/  IMAD.WIDE.U32 R76, R76, 0x10000, RZ ;  /* 0x000100004c4c7825 */ /* 0x000fe200078e00ff */
[----:B------:R-:W-:Y:S02]  /*f8c0*/  LOP3.LUT R86, R99, 0xff, RZ, 0xc0, !PT ;  /* 0x000000ff63567812 */ /* 0x000fe400078ec0ff */
[----:B------:R-:W-:Y:S01]  /*f8d0*/  LOP3.LUT R99, R92, 0x6a000000, RZ, 0x3c, !PT ;  /* 0x6a0000005c637812 */ /* 0x000fe200078e3cff */
[----:B------:R-:W-:Y:S01]  /*f8e0*/  IMAD.WIDE.U32 R80, R80, 0x100, RZ ;  /* 0x0000010050507825 */ /* 0x000fe200078e00ff */
[----:B------:R-:W-:-:S02]  /*f8f0*/  LOP3.LUT R87, R68, 0x6a000000, RZ, 0x3c, !PT ;  /* 0x6a00000044577812 */ /* 0x000fc400078e3cff */
[----:B------:R-:W-:Y:S02]  /*f900*/  LOP3.LUT R96, R101, 0xff, RZ, 0xc0, !PT ;  /* 0x000000ff65607812 */ /* 0x000fe400078ec0ff */
[----:B------:R-:W-:Y:S01]  /*f910*/  LOP3.LUT R160, R85, 0xff, R160, 0xf8, !PT ;  /* 0x000000ff55a07812 */ /* 0x000fe200078ef8a0 */
[----:B------:R-:W-:Y:S01]  /*f920*/  IMAD.WIDE.U32 R84, R84, 0x100, RZ ;  /* 0x0000010054547825 */ /* 0x000fe200078e00ff */
[----:B------:R-:W-:Y:S02]  /*f930*/  LOP3.LUT R104, R115, 0xff, RZ, 0xc0, !PT ;  /* 0x000000ff73687812 */ /* 0x000fe400078ec0ff */
[----:B------:R-:W-:Y:S02]  /*f940*/  LOP3.LUT R99, R99, 0x6a0000, R94, 0xf6, !PT ;  /* 0x006a000063637812 */ /* 0x000fe400078ef65e */
[----:B------:R-:W-:Y:S01]  /*f950*/  LOP3.LUT R87, R87, 0x6a0000, R76, 0xf6, !PT ;  /* 0x006a000057577812 */ /* 0x000fe200078ef64c */
[----:B------:R-:W-:Y:S01]  /*f960*/  IMAD.WIDE.U32 R104, R104, 0x1000000, RZ ;  /* 0x0100000068687825 */ /* 0x000fe200078e00ff */
[----:B------:R-:W-:-:S02]  /*f970*/  LOP3.LUT R0, R97, 0xff, RZ, 0xc0, !PT ;  /* 0x000000ff61007812 */ /* 0x000fc400078ec0ff */
[----:B------:R-:W-:Y:S01]  /*f980*/  LOP3.LUT R102, R102, 0xff, RZ, 0xc0, !PT ;  /* 0x000000ff66667812 */ /* 0x000fe200078ec0ff */
[----:B------:R-:W-:Y:S01]  /*f990*/  IMAD.WIDE.U32 R96, R96, 0x10000, RZ ;  /* 0x0001000060607825 */ /* 0x000fe200078e00ff */
[----:B------:R-:W-:Y:S02]  /*f9a0*/  PRMT R118, R118, 0x7104, RZ ;  /* 0x0000710476767816 */ /* 0x000fe400000000ff */
[----:B------:R-:W-:Y:S02]  /*f9b0*/  LOP3.LUT R101, R88, 0x6a000000, RZ, 0x3c, !PT ;  /* 0x6a00000058657812 */ /* 0x000fe400078e3cff */
[----:B------:R-:W-:Y:S02]  /*f9c0*/  LOP3.LUT R106, R110, 0xff, RZ, 0xc0, !PT ;  /* 0x000000ff6e6a7812 */ /* 0x000fe400078ec0ff */
[----:B------:R-:W-:Y:S02]  /*f9d0*/  LOP3.LUT R108, R116, 0xff, RZ, 0xc0, !PT ;  /* 0x000000ff746c7812 */ /* 0x000fe400078ec0ff */
[----:B------:R-:W-:-:S02]  /*f9e0*/  LOP3.LUT R99, R99, 0x6a00, R84, 0xf6, !PT ;  /* 0x00006a0063637812 */ /* 0x000fc400078ef654 */
[----:B------:R-:W-:Y:S01]  /*f9f0*/  LOP3.LUT R8, R87, 0x6a00, R80, 0xf6, !PT ;  /* 0x00006a0057087812 */ /* 0x000fe200078ef650 */
[----:B------:R-:W-:Y:S01]  /*fa00*/  IMAD.WIDE.U32 R86, R86, 0x100, RZ ;  /* 0x0000010056567825 */ /* 0x000fe200078e00ff */
[----:B------:R-:W-:Y:S02]  /*fa10*/  LOP3.LUT R151, R151, 0x6a, R102, 0xf6, !PT ;  /* 0x0000006a97977812 */ /* 0x000fe400078ef666 */
[----:B------:R-:W-:Y:S02]  /*fa20*/  LOP3.LUT R118, R118, 0xff00, RZ, 0xc0, !PT ;  /* 0x0000ff0076767812 */ /* 0x000fe400078ec0ff */
[----:B------:R-:W-:Y:S02]  /*fa30*/  LOP3.LUT R101, R101, 0x6a0000, R96, 0xf6, !PT ;  /* 0x006a000065657812 */ /* 0x000fe400078ef660 */
        /* <DEDUP_REMOVED lines=9> */
[----:B------:R-:W-:Y:S01]  /*fad0*/  LOP3.LUT R99, R104, 0x6a000000, RZ, 0x3c, !PT ;  /* 0x6a00000068637812 */ /* 0x000fe200078e3cff */
[----:B------:R-:W-:Y:S01]  /*fae0*/  IMAD.WIDE.U32 R102, R102, 0x100, RZ ;  /* 0x0000010066667825 */ /* 0x000fe200078e00ff */
[----:B------:R-:W-:-:S02]  /*faf0*/  LOP3.LUT R75, R136, 0x36, R75, 0xf6, !PT ;  /* 0x00000036884b7812 */ /* 0x000fc400078ef64b */
[----:B------:R-:W-:Y:S01]  /*fb00*/  LOP3.LUT R137, R137, 0x6a, R0, 0xf6, !PT ;  /* 0x0000006a89897812 */ /* 0x000fe200078ef600 */
[----:B------:R-:W-:Y:S01]  /*fb10*/  IMAD.WIDE.U32 R114, R122, 0x1000000, RZ ;  /* 0x010000007a727825 */ /* 0x000fe200078e00ff */
[----:B------:R-:W-:Y:S02]  /*fb20*/  LOP3.LUT R133, R112, 0xff, RZ, 0xc0, !PT ;  /* 0x000000ff70857812 */ /* 0x000fe400078ec0ff */
[----:B------:R-:W-:Y:S01]  /*fb30*/  LOP3.LUT R157, R157, 0x6a00, R118, 0xf6, !PT ;  /* 0x00006a009d9d7812 */ /* 0x000fe200078ef676 */
[----:B------:R-:W-:Y:S01]  /*fb40*/  IMAD.MOV.U32 R178, RZ, RZ, R192 ;  /* 0x000000ffffb27224 */ /* 0x000fe200078e00c0 */
[----:B------:R-:W-:Y:S02]  /*fb50*/  LOP3.LUT R129, R134, 0x36, R129, 0xf6, !PT ;  /* 0x0000003686817812 */ /* 0x000fe400078ef681 */
[----:B------:R-:W-:Y:S02]  /*fb60*/  LOP3.LUT R101, R101, 0x6a00, R86, 0xf6, !PT ;  /* 0x00006a0065657812 */ /* 0x000fe400078ef656 */
[----:B------:R-:W-:-:S02]  /*fb70*/  LOP3.LUT R0, R121, 0xff, RZ, 0xc0, !PT ;  /* 0x000000ff79007812 */ /* 0x000fc400078ec0ff */
[----:B------:R-:W-:Y:S02]  /*fb80*/  LOP3.LUT R10, R117, 0xff, RZ, 0xc0, !PT ;  /* 0x000000ff750a7812 */ /* 0x000fe400078ec0ff */
[----:B------:R-:W-:Y:S01]  /*fb90*/  LOP3.LUT R4, R4, 0xff, R153, 0xf8, !PT ;  /* 0x000000ff04047812 */ /* 0x000fe200078ef899 */
[----:B------:R-:W-:Y:S01]  /*fba0*/  IMAD.WIDE.U32 R116, R0, 0x10000, RZ ;  /* 0x0001000000747825 */ /* 0x000fe200078e00ff */
[----:B------:R-:W-:Y:S02]  /*fbb0*/  LOP3.LUT R3, R15, R3, R7, 0xfe, !PT ;  /* 0x000000030f037212 */ /* 0x000fe400078efe07 */
[----:B------:R-:W-:Y:S01]  /*fbc0*/  LOP3.LUT R121, R106, 0x6a000000, RZ, 0x3c, !PT ;  /* 0x6a0000006a797812 */ /* 0x000fe200078e3cff */
[----:B------:R-:W-:Y:S01]  /*fbd0*/  IMAD.MOV.U32 R14, RZ, RZ, R4 ;  /* 0x000000ffff0e7224 */ /* 0x000fe200078e0004 */
[----:B------:R-:W-:Y:S01]  /*fbe0*/  LOP3.LUT R99, R99, 0x6a0000, R108, 0xf6, !PT ;  /* 0x006a000063637812 */ /* 0x000fe200078ef66c */
[----:B------:R-:W-:Y:S01]  /*fbf0*/  IMAD.MOV.U32 R4, RZ, RZ, R154 ;  /* 0x000000ffff047224 */ /* 0x000fe200078e009a */
[----:B------:R-:W-:-:S02]  /*fc00*/  LOP3.LUT R15, R25, R119, R5, 0xfe, !PT ;  /* 0x00000077190f7212 */ /* 0x000fc400078efe05 */
[----:B------:R-:W-:Y:S01]  /*fc10*/  LOP3.LUT R133, R156, 0x6a, R133, 0xf6, !PT ;  /* 0x0000006a9c857812 */ /* 0x000fe200078ef685 */
[----:B------:R-:W-:Y:S01]  /*fc20*/  IMAD.MOV.U32 R156, RZ, RZ, R142 ;  /* 0x000000ffff9c7224 */ /* 0x000fe200078e008e */
[----:B------:R-:W-:Y:S02]  /*fc30*/  LOP3.LUT R5, R23, R123, R21, 0xfe, !PT ;  /* 0x0000007b17057212 */ /* 0x000fe400078efe15 */
[----:B------:R-:W-:Y:S02]  /*fc40*/  LOP3.LUT R7, R53, R75, R29, 0xfe, !PT ;  /* 0x0000004b35077212 */ /* 0x000fe400078efe1d */
[----:B------:R-:W-:Y:S01]  /*fc50*/  LOP3.LUT R176, R101, 0xff, R176, 0xf8, !PT ;  /* 0x000000ff65b07812 */ /* 0x000fe200078ef8b0 */
[----:B------:R-:W-:Y:S01]  /*fc60*/  IMAD.WIDE.U32 R100, R100, 0x100, RZ ;  /* 0x0000010064647825 */ /* 0x000fe200078e00ff */
[----:B------:R-:W-:Y:S02]  /*fc70*/  LOP3.LUT R157, R157, 0x6a, R10, 0xf6, !PT ;  /* 0x0000006a9d9d7812 */ /* 0x000fe400078ef60a */
[----:B------:R-:W-:-:S02]  /*fc80*/  LOP3.LUT R125, R51, R125, R49, 0xfe, !PT ;  /* 0x0000007d337d7212 */ /* 0x000fc400078efe31 */
[----:B------:R-:W-:Y:S02]  /*fc90*/  LOP3.LUT R129, R65, R129, R57, 0xfe, !PT ;  /* 0x0000008141817212 */ /* 0x000fe400078efe39 */
[----:B------:R-:W-:Y:S02]  /*fca0*/  LOP3.LUT R10, R120, 0xff, RZ, 0xc0, !PT ;  /* 0x000000ff780a7812 */ /* 0x000fe400078ec0ff */
[----:B------:R-:W-:Y:S02]  /*fcb0*/  LOP3.LUT R121, R121, 0x6a0000, R110, 0xf6, !PT ;  /* 0x006a000079797812 */ /* 0x000fe400078ef66e */
[----:B------:R-:W-:Y:S02]  /*fcc0*/  LOP3.LUT R0, R99, 0x6a00, R102, 0xf6, !PT ;  /* 0x00006a0063007812 */ /* 0x000fe400078ef666 */
[----:B------:R-:W-:Y:S02]  /*fcd0*/  LOP3.LUT R6, R6, 0xff, R155, 0xf8, !PT ;  /* 0x000000ff06067812 */ /* 0x000fe400078ef89b */
[----:B------:R-:W-:-:S02]  /*fce0*/  LOP3.LUT R99, R114, 0x36000000, RZ, 0x3c, !PT ;  /* 0x3600000072637812 */ /* 0x000fc400078e3cff */
[----:B------:R-:W-:Y:S02]  /*fcf0*/  LOP3.LUT R107, R111, R133, R107, 0xfe, !PT ;  /* 0x000000856f6b7212 */ /* 0x000fe400078efe6b */
[----:B------:R-:W-:Y:S02]  /*fd00*/  LOP3.LUT R5, R5, R27, RZ, 0xfc, !PT ;  /* 0x0000001b05057212 */ /* 0x000fe400078efcff */
[----:B------:R-:W-:Y:S02]  /*fd10*/  LOP3.LUT R7, R7, R35, RZ, 0xfc, !PT ;  /* 0x0000002307077212 */ /* 0x000fe400078efcff */
[----:B------:R-:W-:Y:S02]  /*fd20*/  LOP3.LUT R55, R125, R55, RZ, 0xfc, !PT ;  /* 0x000000377d377212 */ /* 0x000fe400078efcff */
[----:B------:R-:W-:Y:S01]  /*fd30*/  LOP3.LUT R133, R129, R59, RZ, 0xfc, !PT ;  /* 0x0000003b81857212 */ /* 0x000fe200078efcff */
[----:B------:R0:W-:Y:S01]  /*fd40*/  STL.128 [R72+0x20], R4 ;  /* 0x0000200448007387 */ /* 0x0001e20000100c00 */
[----:B------:R-:W-:Y:S01]  /*fd50*/  LOP3.LUT R13, R13, R113, R11, 0xfe, !PT ;  /* 0x000000710d0d7212 */ /* 0x000fe200078efe0b */
[----:B------:R-:W-:Y:S01]  /*fd60*/  IMAD.WIDE.U32 R10, R10, 0x100, RZ ;  /* 0x000001000a0a7825 */ /* 0x000fe200078e00ff */
[----:B------:R-:W-:-:S02]  /*fd70*/  LOP3.LUT R121, R121, 0x6a00, R100, 0xf6, !PT ;  /* 0x00006a0079797812 */ /* 0x000fc400078ef664 */
[----:B------:R-:W-:Y:S02]  /*fd80*/  LOP3.LUT R161, R79, R137, R71, 0xfe, !PT ;  /* 0x000000894fa17212 */ /* 0x000fe400078efe47 */
[----:B------:R-:W-:Y:S01]  /*fd90*/  LOP3.LUT R105, R109, R157, R105, 0xfe, !PT ;  /* 0x0000009d6d697212 */ /* 0x000fe200078efe69 */
[----:B------:R-:W-:Y:S01]  /*fda0*/  IMAD.MOV.U32 R157, RZ, RZ, R143 ;  /* 0x000000ffff9d7224 */ /* 0x000fe200078e008f */
[----:B------:R-:W-:Y:S02]  /*fdb0*/  LOP3.LUT R179, R150, 0x6a, R179, 0xf6, !PT ;  /* 0x0000006a96b37812 */ /* 0x000fe400078ef6b3 */
[----:B------:R-:W-:Y:S02]  /*fdc0*/  LOP3.LUT R99, R99, 0x360000, R116, 0xf6, !PT ;  /* 0x0036000063637812 */ /* 0x000fe400078ef674 */
[----:B------:R-:W-:Y:S02]  /*fdd0*/  LOP3.LUT R186, R121, 0xff, R186, 0xf8, !PT ;  /* 0x000000ff79ba7812 */ /* 0x000fe400078ef8ba */
[----:B------:R-:W-:Y:S01]  /*fde0*/  LOP3.LUT R0, R0, 0xff, R191, 0xf8, !PT ;  /* 0x000000ff00007812 */ /* 0x000fe200078ef8bf */
[----:B0-----:R-:W-:Y:S01]  /*fdf0*/  IMAD.MOV.U32 R4, RZ, RZ, R130 ;  /* 0x000000ffff047224 */ /* 0x001fe200078e0082 */
[----:B------:R-:W-:Y:S01]  /*fe00*/  LOP3.LUT R115, R117, R98, R115, 0xfe, !PT ;  /* 0x0000006275737212 */ /* 0x000fe200078efe73 */
[----:B------:R-:W-:Y:S01]  /*fe10*/  IMAD.MOV.U32 R5, RZ, RZ, R55 ;  /* 0x000000ffff057224 */ /* 0x000fe200078e0037 */
[----:B------:R-:W-:Y:S01]  /*fe20*/  LOP3.LUT R147, R3, R9, RZ, 0xfc, !PT ;  /* 0x0000000903937212 */ /* 0x000fe200078efcff */
[----:B------:R-:W-:Y:S01]  /*fe30*/  IMAD.MOV.U32 R6, RZ, RZ, R132 ;  /* 0x000000ffff067224 */ /* 0x000fe200078e0084 */
[----:B------:R-:W-:Y:S01]  /*fe40*/  LOP3.LUT R161, R161, R83, RZ, 0xfc, !PT ;  /* 0x00000053a1a17212 */ /* 0x000fe200078efcff */
[----:B------:R-:W-:Y:S01]  /*fe50*/  IMAD.MOV.U32 R7, RZ, RZ, R133 ;  /* 0x000000ffff077224 */ /* 0x000fe200078e0085 */
[----:B------:R-:W-:-:S02]  /*fe60*/  LOP3.LUT R187, R107, R101, RZ, 0xfc, !PT ;  /* 0x000000656bbb7212 */ /* 0x000fc400078efcff */
[----:B------:R-:W-:Y:S02]  /*fe70*/  LOP3.LUT R103, R105, R103, RZ, 0xfc, !PT ;  /* 0x0000006769677212 */ /* 0x000fe400078efcff */
[----:B------:R-:W-:Y:S01]  /*fe80*/  LOP3.LUT R131, R63, R131, R61, 0xfe, !PT ;  /* 0x000000833f837212 */ /* 0x000fe200078efe3d */
[----:B------:R0:W-:Y:S01]  /*fe90*/  STL.128 [R72+0x30], R4 ;  /* 0x0000300448007387 */ /* 0x0001e20000100c00 */
[----:B------:R-:W-:Y:S02]  /*fea0*/  LOP3.LUT R69, R77, R141, R69, 0xfe, !PT ;  /* 0x0000008d4d457212 */ /* 0x000fe400078efe45 */
[----:B------:R-:W-:Y:S02]  /*feb0*/  LOP3.LUT R177, R97, R151, R89, 0xfe, !PT ;  /* 0x0000009761b17212 */ /* 0x000fe400078efe59 */
[----:B------:R-:W-:Y:S02]  /*fec0*/  LOP3.LUT R179, R95, R179, R93, 0xfe, !PT ;  /* 0x000000b35fb37212 */ /* 0x000fe400078efe5d */
[----:B------:R-:W-:Y:S01]  /*fed0*/  LOP3.LUT R3, R99, 0x3600, R10, 0xf6, !PT ;  /* 0x0000360063037812 */ /* 0x000fe200078ef60a */
[----:B------:R-:W-:Y:S01]  /*fee0*/  IMAD.MOV.U32 R10, RZ, RZ, R160 ;  /* 0x000000ffff0a7224 */ /* 0x000fe200078e00a0 */
[----:B------:R-:W-:-:S02]  /*fef0*/  LOP3.LUT R8, R8, 0xff, R159, 0xf8, !PT ;  /* 0x000000ff08087812 */ /* 0x000fc400078ef89f */
[----:B------:R-:W-:Y:S01]  /*ff00*/  LOP3.LUT R145, R115, R11, RZ, 0xfc, !PT ;  /* 0x0000000b73917212 */ /* 0x000fe200078efcff */
[----:B------:R-:W-:Y:S01]  /*ff10*/  IMAD.MOV.U32 R11, RZ, RZ, R161 ;  /* 0x000000ffff0b7224 */ /* 0x000fe200078e00a1 */
[----:B------:R-:W-:Y:S02]  /*ff20*/  LOP3.LUT R13, R13, R17, RZ, 0xfc, !PT ;  /* 0x000000110d0d7212 */ /* 0x000fe400078efcff */
[----:B------:R-:W-:Y:S01]  /*ff30*/  LOP3.LUT R15, R15, R19, RZ, 0xfc, !PT ;  /* 0x000000130f0f7212 */ /* 0x000fe200078efcff */
[----:B0-----:R-:W-:Y:S01]  /*ff40*/  IMAD.MOV.U32 R4, RZ, RZ, R186 ;  /* 0x000000ffff047224 */ /* 0x001fe200078e00ba */
[----:B------:R-:W-:Y:S01]  /*ff50*/  LOP3.LUT R159, R131, R67, RZ, 0xfc, !PT ;  /* 0x00000043839f7212 */ /* 0x000fe200078efcff */
[----:B------:R-:W-:Y:S01]  /*ff60*/  IMAD.MOV.U32 R5, RZ, RZ, R187 ;  /* 0x000000ffff057224 */ /* 0x000fe200078e00bb */
[----:B------:R-:W-:Y:S01]  /*ff70*/  LOP3.LUT R9, R69, R81, RZ, 0xfc, !PT ;  /* 0x0000005145097212 */ /* 0x000fe200078efcff */
[----:B------:R-:W-:Y:S01]  /*ff80*/  IMAD.MOV.U32 R6, RZ, RZ, R0 ;  /* 0x000000ffff067224 */ /* 0x000fe200078e0000 */
[----:B------:R-:W-:Y:S01]  /*ff90*/  LOP3.LUT R177, R177, R87, RZ, 0xfc, !PT ;  /* 0x00000057b1b17212 */ /* 0x000fe200078efcff */
[----:B------:R-:W-:Y:S01]  /*ffa0*/  IMAD.MOV.U32 R7, RZ, RZ, R103 ;  /* 0x000000ffff077224 */ /* 0x000fe200078e0067 */
[----:B------:R-:W-:Y:S01]  /*ffb0*/  LOP3.LUT R179, R179, R85, RZ, 0xfc, !PT ;  /* 0x00000055b3b37212 */ /* 0x000fe200078efcff */
[----:B------:R0:W-:Y:S01]  /*ffc0*/  STL.128 [R72+0x10], R12 ;  /* 0x0000100c48007387 */ /* 0x0001e20000100c00 */
[----:B------:R-:W-:Y:S01]  /*ffd0*/  LOP3.LUT R144, R3, 0xff, R144, 0xf8, !PT ;  /* 0x000000ff03907812 */ /* 0x000fe200078ef890 */
[----:B------:R-:W-:-:S02]  /*ffe0*/  IMAD.MOV.U32 R3, RZ, RZ, RZ ;  /* 0x000000ffff037224 */ /* 0x000fc400078e00ff */
[----:B------:R0:W-:Y:S04]  /*fff0*/  STL.128 [R72+0x40], R156 ;  /* 0x0000409c48007387 */ /* 0x0001e80000100c00 */
[----:B------:R0:W-:Y:S04]  /*10000*/  STL.128 [R72], R144 ;  /* 0x0000009048007387 */ /* 0x0001e80000100c00 */
[----:B------:R0:W-:Y:S04]  /*10010*/  STL.128 [R72+0x50], R8 ;  /* 0x0000500848007387 */ /* 0x0001e80000100c00 */
[----:B------:R0:W-:Y:S04]  /*10020*/  STL.128 [R72+0x60], R176 ;  /* 0x000060b048007387 */ /* 0x0001e80000100c00 */
[----:B------:R0:W-:Y:S02]  /*10030*/  STL.128 [R72+0x70], R4 ;  /* 0x0000700448007387 */ /* 0x0001e40000100c00 */
.L_x_48:
[----:B0-----:R-:W2:Y:S04]  /*10040*/  LDL.64 R10, [R24+-0x40] ;  /* 0xffffc000180a7983 */ /* 0x001ea80000100a00 */
[----:B------:R-:W3:Y:S04]  /*10050*/  LDL.64 R6, [R24] ;  /* 0x0000000018067983 */ /* 0x000ee80000100a00 */
        /* <DEDUP_REMOVED lines=9> */
[----:B------:R-:W-:Y:S01]  /*100f0*/  SHF.L.W.U32.HI R29, R186, 0xd, R187 ;  /* 0x0000000dba1d7819 */ /* 0x000fe20000010ebb */
[----:B------:R-:W5:Y:S01]  /*10100*/  LDL.64 R4, [R24+-0x18] ;  /* 0xffffe80018047983 */ /* 0x000f620000100a00 */
[C-C-:B------:R-:W-:Y:S02]  /*10110*/  SHF.L.W.U32.HI R48, R187.reuse, 0x3, R186.reuse ;  /* 0x00000003bb307819 */ /* 0x140fe40000010eba */
[----:B------:R-:W-:Y:S01]  /*10120*/  SHF.L.W.U32.HI R25, R187, 0xd, R186 ;  /* 0x0000000dbb197819 */ /* 0x000fe20000010eba */
[----:B------:R-:W5:Y:S01]  /*10130*/  LDL.64 R12, [R24+0x28] ;  /* 0x00002800180c7983 */ /* 0x000f620000100a00 */
[C-C-:B------:R-:W-:Y:S02]  /*10140*/  SHF.R.U64 R51, R0.reuse, 0x6, R103.reuse ;  /* 0x0000000600337819 */ /* 0x140fe40000001267 */
[----:B------:R-:W-:Y:S02]  /*10150*/  SHF.L.W.U32.HI R49, R0, 0xd, R103 ;  /* 0x0000000d00317819 */ /* 0x000fe40000010e67 */
[----:B------:R-:W-:-:S02]  /*10160*/  SHF.L.W.U32.HI R50, R103, 0x3, R0 ;  /* 0x0000000367327819 */ /* 0x000fc40000010e00 */
[--C-:B------:R-:W-:Y:S02]  /*10170*/  SHF.L.W.U32.HI R186, R186, 0x3, R187.reuse ;  /* 0x00000003baba7819 */ /* 0x100fe40000010ebb */
[----:B------:R-:W-:Y:S02]  /*10180*/  SHF.R.U32.HI R53, RZ, 0x6, R187 ;  /* 0x00000006ff357819 */ /* 0x000fe400000116bb */
[----:B------:R-:W-:Y:S02]  /*10190*/  LOP3.LUT R29, R52, R29, R48, 0x96, !PT ;  /* 0x0000001d341d7212 */ /* 0x000fe400078e9630 */
[----:B------:R-:W-:Y:S02]  /*101a0*/  LOP3.LUT R51, R51, R49, R50, 0x96, !PT ;  /* 0x0000003133337212 */ /* 0x000fe400078e9632 */
[----:B------:R-:W-:Y:S02]  /*101b0*/  LOP3.LUT R186, R53, R25, R186, 0x96, !PT ;  /* 0x0000001935ba7212 */ /* 0x000fe400078e96ba */
[----:B------:R-:W-:-:S02]  /*101c0*/  SHF.L.W.U32.HI R48, R103, 0xd, R0 ;  /* 0x0000000d67307819 */ /* 0x000fc40000010e00 */
[--C-:B------:R-:W-:Y:S02]  /*101d0*/  SHF.L.W.U32.HI R49, R0, 0x3, R103.reuse ;  /* 0x0000000300317819 */ /* 0x100fe40000010e67 */
[----:B------:R-:W-:-:S04]  /*101e0*/  SHF.R.U32.HI R53, RZ, 0x6, R103 ;  /* 0x00000006ff357819 */ /* 0x000fc80000011667 */
[----:B------:R-:W-:Y:S02]  /*101f0*/  LOP3.LUT R53, R53, R48, R49, 0x96, !PT ;  /* 0x0000003035357212 */ /* 0x000fe400078e9631 */
[C-C-:B--2---:R-:W-:Y:S02]  /*10200*/  SHF.L.W.U32.HI R0, R11.reuse, 0x1f, R10.reuse ;  /* 0x0000001f0b007819 */ /* 0x144fe40000010e0a */
[----:B------:R-:W-:Y:S02]  /*10210*/  SHF.L.W.U32.HI R25, R11, 0x18, R10 ;  /* 0x000000180b197819 */ /* 0x000fe40000010e0a */
[--C-:B------:R-:W-:Y:S02]  /*10220*/  SHF.R.U32.HI R52, RZ, 0x7, R11.reuse ;  /* 0x00000007ff347819 */ /* 0x100fe4000001160b */
[----:B---3--:R-:W-:Y:S02]  /*10230*/  IADD3 R54, P0, P1, R144, R29, R6 ;  /* 0x0000001d90367210 */ /* 0x008fe4000791e006 */
[----:B------:R-:W-:-:S02]  /*10240*/  SHF.L.W.U32.HI R6, R10, 0x1f, R11 ;  /* 0x0000001f0a067819 */ /* 0x000fc40000010e0b */
[C-C-:B------:R-:W-:Y:S02]  /*10250*/  SHF.L.W.U32.HI R29, R10.reuse, 0x18, R11.reuse ;  /* 0x000000180a1d7819 */ /* 0x140fe40000010e0b */
[----:B------:R-:W-:Y:S02]  /*10260*/  SHF.R.U64 R55, R10, 0x7, R11 ;  /* 0x000000070a377819 */ /* 0x000fe4000000120b */
[----:B------:R-:W-:Y:S02]  /*10270*/  LOP3.LUT R52, R52, R0, R25, 0x96, !PT ;  /* 0x0000000034347212 */ /* 0x000fe400078e9619 */
[C-C-:B----4-:R-:W-:Y:S02]  /*10280*/  SHF.L.W.U32.HI R25, R26.reuse, 0x1f, R27.reuse ;  /* 0x0000001f1a197819 */ /* 0x150fe40000010e1b */
[C-C-:B------:R-:W-:Y:S02]  /*10290*/  SHF.L.W.U32.HI R48, R26.reuse, 0x18, R27.reuse ;  /* 0x000000181a307819 */ /* 0x140fe40000010e1b */
[----:B------:R-:W-:-:S02]  /*102a0*/  SHF.R.U64 R49, R26, 0x7, R27 ;  /* 0x000000071a317819 */ /* 0x000fc4000000121b */
[----:B------:R-:W-:Y:S02]  /*102b0*/  IADD3.X R145, PT, PT, R145, R186, R7, P0, P1 ;  /* 0x000000ba91917210 */ /* 0x000fe400007e2407 */
[----:B------:R-:W-:Y:S02]  /*102c0*/  LOP3.LUT R55, R55, R6, R29, 0x96, !PT ;  /* 0x0000000637377212 */ /* 0x000fe400078e961d */
[----:B-----5:R-:W-:Y:S01]  /*102d0*/  IADD3 R50, P1, P2, R10, R51, R14 ;  /* 0x000000330a327210 */ /* 0x020fe20007a3e00e */
[----:B------:R-:W2:Y:S01]  /*102e0*/  LDL.64 R6, [R24+-0x10] ;  /* 0xfffff00018067983 */ /* 0x000ea20000100a00 */
[C-C-:B------:R-:W-:Y:S02]  /*102f0*/  SHF.L.W.U32.HI R0, R27.reuse, 0x1f, R26.reuse ;  /* 0x0000001f1b007819 */ /* 0x140fe40000010e1a */
[----:B------:R-:W-:Y:S02]  /*10300*/  SHF.L.W.U32.HI R29, R27, 0x18, R26 ;  /* 0x000000181b1d7819 */ /* 0x000fe40000010e1a */
[----:B------:R-:W-:-:S02]  /*10310*/  SHF.R.U32.HI R10, RZ, 0x7, R27 ;  /* 0x00000007ff0a7819 */ /* 0x000fc4000001161b */
[----:B------:R-:W-:Y:S02]  /*10320*/  LOP3.LUT R25, R49, R25, R48, 0x96, !PT ;  /* 0x0000001931197212 */ /* 0x000fe400078e9630 */
[----:B------:R-:W-:Y:S02]  /*10330*/  IADD3.X R51, PT, PT, R11, R53, R15, P1, P2 ;  /* 0x000000350b337210 */ /* 0x000fe40000fe440f */
[----:B------:R-:W-:Y:S01]  /*10340*/  IADD3 R54, P0, PT, R54, R55, RZ ;  /* 0x0000003736367210 */ /* 0x000fe20007f1e0ff */
[----:B------:R-:W3:Y:S01]  /*10350*/  LDL.64 R14, [R24+0x30] ;  /* 0x00003000180e7983 */ /* 0x000ee20000100a00 */
[----:B------:R-:W-:Y:S02]  /*10360*/  LOP3.LUT R0, R10, R0, R29, 0x96, !PT ;  /* 0x000000000a007212 */ /* 0x000fe400078e961d */
[----:B------:R-:W-:Y:S01]  /*10370*/  IADD3 R50, P1, PT, R50, R25, RZ ;  /* 0x0000001932327210 */ /* 0x000fe20007f3e0ff */
[----:B------:R-:W-:Y:S02]  /*10380*/  IMAD.X R49, R145, 0x1, R52, P0 ;  /* 0x0000000191317824 */ /* 0x000fe400000e0634 */
[----:B------:R-:W-:Y:S01]  /*10390*/  IMAD.MOV.U32 R48, RZ, RZ, R54 ;  /* 0x000000ffff307224 */ /* 0x000fe200078e0036 */
[----:B------:R-:W4:Y:S01]  /*103a0*/  LDL.64 R144, [R24+-0x8] ;  /* 0xfffff80018907983 */ /* 0x000f220000100a00 */
[----:B------:R-:W-:-:S05]  /*103b0*/  IMAD.X R51, R51, 0x1, R0, P1 ;  /* 0x0000000133337824 */ /* 0x000fca00008e0600 */
        /* <DEDUP_REMOVED lines=8> */
[C-C-:B------:R-:W-:Y:S02]  /*10440*/  SHF.L.W.U32.HI R53, R50.reuse, 0xd, R51.reuse ;  /* 0x0000000d32357819 */ /* 0x140fe40000010e33 */
[----:B------:R-:W-:Y:S02]  /*10450*/  SHF.L.W.U32.HI R54, R51, 0x3, R50 ;  /* 0x0000000333367819 */ /* 0x000fe40000010e32 */
[----:B------:R-:W-:Y:S02]  /*10460*/  SHF.R.U64 R55, R50, 0x6, R51 ;  /* 0x0000000632377819 */ /* 0x000fe40000001233 */
[----:B------:R-:W-:-:S02]  /*10470*/  LOP3.LUT R57, R57, R25, R52, 0x96, !PT ;  /* 0x0000001939397212 */ /* 0x000fc400078e9634 */
[----:B0-----:R-:W-:Y:S02]  /*10480*/  SHF.L.W.U32.HI R49, R51, 0xd, R50 ;  /* 0x0000000d33317819 */ /* 0x001fe40000010e32 */
[----:B------:R-:W-:Y:S02]  /*10490*/  SHF.L.W.U32.HI R50, R50, 0x3, R51 ;  /* 0x0000000332327819 */ /* 0x000fe40000010e33 */
[----:B------:R-:W-:Y:S02]  /*104a0*/  LOP3.LUT R59, R59, R0, R29, 0x96, !PT ;  /* 0x000000003b3b7212 */ /* 0x000fe400078e961d */
[----:B------:R-:W-:Y:S02]  /*104b0*/  LOP3.LUT R53, R55, R53, R54, 0x96, !PT ;  /* 0x0000003537357212 */ /* 0x000fe400078e9636 */
[----:B------:R-:W-:Y:S02]  /*104c0*/  SHF.R.U32.HI R51, RZ, 0x6, R51 ;  /* 0x00000006ff337819 */ /* 0x000fe40000011633 */
[----:B------:R-:W-:-:S02]  /*104d0*/  IADD3 R52, P0, P1, R26, R57, R34 ;  /* 0x000000391a347210 */ /* 0x000fc4000791e022 */
[C-C-:B------:R-:W-:Y:S02]  /*104e0*/  SHF.L.W.U32.HI R25, R20.reuse, 0x1f, R21.reuse ;  /* 0x0000001f14197819 */ /* 0x140fe40000010e15 */
[C-C-:B------:R-:W-:Y:S02]  /*104f0*/  SHF.L.W.U32.HI R48, R20.reuse, 0x18, R21.reuse ;  /* 0x0000001814307819 */ /* 0x140fe40000010e15 */
[--C-:B------:R-:W-:Y:S02]  /*10500*/  SHF.R.U64 R54, R20, 0x7, R21.reuse ;  /* 0x0000000714367819 */ /* 0x100fe40000001215 */
[C-C-:B------:R-:W-:Y:S02]  /*10510*/  SHF.L.W.U32.HI R0, R21.reuse, 0x1f, R20.reuse ;  /* 0x0000001f15007819 */ /* 0x140fe40000010e14 */
[----:B------:R-:W-:Y:S02]  /*10520*/  SHF.L.W.U32.HI R29, R21, 0x18, R20 ;  /* 0x00000018151d7819 */ /* 0x000fe40000010e14 */
[----:B------:R-:W-:-:S02]  /*10530*/  SHF.R.U32.HI R26, RZ, 0x7, R21 ;  /* 0x00000007ff1a7819 */ /* 0x000fc40000011615 */
[----:B------:R-:W-:Y:S02]  /*10540*/  LOP3.LUT R49, R51, R49, R50, 0x96, !PT ;  /* 0x0000003133317212 */ /* 0x000fe400078e9632 */
[----:B------:R-:W-:Y:S02]  /*10550*/  LOP3.LUT R51, R54, R25, R48, 0x96, !PT ;  /* 0x0000001936337212 */ /* 0x000fe400078e9630 */
[----:B------:R-:W-:Y:S02]  /*10560*/  LOP3.LUT R50, R26, R0, R29, 0x96, !PT ;  /* 0x000000001a327212 */ /* 0x000fe400078e961d */
[C-C-:B------:R-:W-:Y:S02]  /*10570*/  SHF.L.W.U32.HI R25, R16.reuse, 0x1f, R17.reuse ;  /* 0x0000001f10197819 */ /* 0x140fe40000010e11 */
[C-C-:B------:R-:W-:Y:S02]  /*10580*/  SHF.L.W.U32.HI R26, R16.reuse, 0x18, R17.reuse ;  /* 0x00000018101a7819 */ /* 0x140fe40000010e11 */
[----:B------:R-:W-:-:S02]  /*10590*/  SHF.R.U64 R29, R16, 0x7, R17 ;  /* 0x00000007101d7819 */ /* 0x000fc40000001211 */
[----:B------:R-:W-:Y:S02]  /*105a0*/  IADD3.X R35, PT, PT, R27, R59, R35, P0, P1 ;  /* 0x0000003b1b237210 */ /* 0x000fe400007e2423 */
        /* <DEDUP_REMOVED lines=23> */
[C-C-:B------:R-:W-:Y:S02]  /*10720*/  SHF.L.W.U32.HI R20, R8.reuse, 0x1f, R9.reuse ;  /* 0x0000001f08147819 */ /* 0x140fe40000010e09 */
[C-C-:B------:R-:W-:Y:S02]  /*10730*/  SHF.L.W.U32.HI R23, R8.reuse, 0x18, R9.reuse ;  /* 0x0000001808177819 */ /* 0x140fe40000010e09 */
[----:B------:R-:W-:Y:S02]  /*10740*/  SHF.R.U64 R29, R8, 0x7, R9 ;  /* 0x00000007081d7819 */ /* 0x000fe40000001209 */
[----:B------:R-:W-:Y:S02]  /*10750*/  SHF.L.W.U32.HI R22, R51, 0xd, R34 ;  /* 0x0000000d33167819 */ /* 0x000fe40000010e22 */
[--C-:B------:R-:W-:Y:S02]  /*10760*/  SHF.L.W.U32.HI R25, R34, 0x3, R51.reuse ;  /* 0x0000000322197819 */ /* 0x100fe40000010e33 */
[----:B------:R-:W-:-:S02]  /*10770*/  SHF.R.U32.HI R26, RZ, 0x6, R51 ;  /* 0x00000006ff1a7819 */ /* 0x000fc40000011633 */
[----:B------:R-:W-:Y:S02]  /*10780*/  IADD3 R18, P0, P1, R16, R35, R18 ;  /* 0x0000002310127210 */ /* 0x000fe4000791e012 */
[C-C-:B------:R-:W-:Y:S02]  /*10790*/  SHF.L.W.U32.HI R0, R9.reuse, 0x1f, R8.reuse ;  /* 0x0000001f09007819 */ /* 0x140fe40000010e08 */
[----:B------:R-:W-:Y:S02]  /*107a0*/  SHF.L.W.U32.HI R21, R9, 0x18, R8 ;  /* 0x0000001809157819 */ /* 0x000fe40000010e08 */
[----:B------:R-:W-:Y:S02]  /*107b0*/  SHF.R.U32.HI R16, RZ, 0x7, R9 ;  /* 0x00000007ff107819 */ /* 0x000fe40000011609 */
[----:B------:R-:W-:Y:S02]  /*107c0*/  LOP3.LUT R25, R26, R22, R25, 0x96, !PT ;  /* 0x000000161a197212 */ /* 0x000fe400078e9619 */
[----:B------:R-:W-:-:S02]  /*107d0*/  LOP3.LUT R23, R29, R20, R23, 0x96, !PT ;  /* 0x000000141d177212 */ /* 0x000fc400078e9617 */
[----:B------:R-:W-:Y:S02]  /*107e0*/  IADD3.X R22, PT, PT, R17, R49, R19, P0, P1 ;  /* 0x0000003111167210 */ /* 0x000fe400007e2413 */
[----:B------:R-:W-:Y:S02]  /*107f0*/  LOP3.LUT R29, R16, R0, R21, 0x96, !PT ;  /* 0x00000000101d7212 */ /* 0x000fe400078e9615 */
[C-C-:B------:R-:W-:Y:S02]  /*10800*/  SHF.L.W.U32.HI R16, R4.reuse, 0x1f, R5.reuse ;  /* 0x0000001f04107819 */ /* 0x140fe40000010e05 */
[C-C-:B------:R-:W-:Y:S02]  /*10810*/  SHF.L.W.U32.HI R19, R4.reuse, 0x18, R5.reuse ;  /* 0x0000001804137819 */ /* 0x140fe40000010e05 */
[----:B------:R-:W-:Y:S02]  /*10820*/  SHF.R.U64 R21, R4, 0x7, R5 ;  /* 0x0000000704157819 */ /* 0x000fe40000001205 */
[----:B------:R-:W-:-:S02]  /*10830*/  IADD3 R8, P1, P2, R8, R27, R12 ;  /* 0x0000001b08087210 */ /* 0x000fc40007a3e00c */
[----:B------:R-:W-:Y:S02]  /*10840*/  LOP3.LUT R21, R21, R16, R19, 0x96, !PT ;  /* 0x0000001015157212 */ /* 0x000fe400078e9613 */
[----:B------:R-:W-:Y:S02]  /*10850*/  IADD3 R18, P0, PT, R18, R23, RZ ;  /* 0x0000001712127210 */ /* 0x000fe40007f1e0ff */
[C-C-:B------:R-:W-:Y:S02]  /*10860*/  SHF.L.W.U32.HI R0, R5.reuse, 0x1f, R4.reuse ;  /* 0x0000001f05007819 */ /* 0x140fe40000010e04 */
[----:B------:R-:W-:Y:S02]  /*10870*/  SHF.L.W.U32.HI R17, R5, 0x18, R4 ;  /* 0x0000001805117819 */ /* 0x000fe40000010e04 */
[----:B------:R-:W-:Y:S02]  /*10880*/  SHF.R.U32.HI R12, RZ, 0x7, R5 ;  /* 0x00000007ff0c7819 */ /* 0x000fe40000011605 */
[----:B------:R-:W-:-:S02]  /*10890*/  IADD3.X R19, PT, PT, R9, R25, R13, P1, P2 ;  /* 0x0000001909137210 */ /* 0x000fc40000fe440d */
[----:B------:R-:W-:Y:S01]  /*108a0*/  IADD3 R16, P1, PT, R8, R21, RZ ;  /* 0x0000001508107210 */ /* 0x000fe20007f3e0ff */
[----:B------:R-:W-:Y:S01]  /*108b0*/  IMAD.X R21, R22, 0x1, R29, P0 ;  /* 0x0000000116157824 */ /* 0x000fe200000e061d */
[----:B------:R-:W-:-:S04]  /*108c0*/  LOP3.LUT R0, R12, R0, R17, 0x96, !PT ;  /* 0x000000000c007212 */ /* 0x000fc800078e9611 */
[C-C-:B------:R-:W-:Y:S02]  /*108d0*/  SHF.L.W.U32.HI R8, R18.reuse, 0xd, R21.reuse ;  /* 0x0000000d12087819 */ /* 0x140fe40000010e15 */
[----:B------:R-:W-:Y:S02]  /*108e0*/  SHF.L.W.U32.HI R13, R21, 0x3, R18 ;  /* 0x00000003150d7819 */ /* 0x000fe40000010e12 */
[C-C-:B------:R-:W-:Y:S01]  /*108f0*/  SHF.R.U64 R25, R18.reuse, 0x6, R21.reuse ;  /* 0x0000000612197819 */ /* 0x140fe20000001215 */
[----:B------:R-:W-:Y:S01]  /*10900*/  IMAD.X R19, R19, 0x1, R0, P1 ;  /* 0x0000000113137824 */ /* 0x000fe200008e0600 */
[----:B------:R-:W-:Y:S02]  /*10910*/  SHF.L.W.U32.HI R0, R21, 0xd, R18 ;  /* 0x0000000d15007819 */ /* 0x000fe40000010e12 */
[--C-:B------:R-:W-:Y:S02]  /*10920*/  SHF.L.W.U32.HI R9, R18, 0x3, R21.reuse ;  /* 0x0000000312097819 */ /* 0x100fe40000010e15 */
[----:B------:R-:W-:-:S02]  /*10930*/  SHF.R.U32.HI R27, RZ, 0x6, R21 ;  /* 0x00000006ff1b7819 */ /* 0x000fc40000011615 */
[----:B------:R-:W-:Y:S02]  /*10940*/  LOP3.LUT R25, R25, R8, R13, 0x96, !PT ;  /* 0x0000000819197212 */ /* 0x000fe400078e960d */
[C-C-:B------:R-:W-:Y:S02]  /*10950*/  SHF.L.W.U32.HI R12, R16.reuse, 0xd, R19.reuse ;  /* 0x0000000d100c7819 */ /* 0x140fe40000010e13 */
[----:B------:R-:W-:Y:S02]  /*10960*/  SHF.L.W.U32.HI R17, R19, 0x3, R16 ;  /* 0x0000000313117819 */ /* 0x000fe40000010e10 */
[----:B------:R-:W-:Y:S02]  /*10970*/  SHF.R.U64 R23, R16, 0x6, R19 ;  /* 0x0000000610177819 */ /* 0x000fe40000001213 */
        /* <DEDUP_REMOVED lines=9> */
[----:B------:R-:W-:Y:S02]  /*10a10*/  SHF.R.U64 R22, R6, 0x7, R7 ;  /* 0x0000000706167819 */ /* 0x000fe40000001207 */
[C-C-:B------:R-:W-:Y:S02]  /*10a20*/  SHF.L.W.U32.HI R0, R7.reuse, 0x1f, R6.reuse ;  /* 0x0000001f07007819 */ /* 0x140fe40000010e06 */
[----:B------:R-:W-:-:S02]  /*10a30*/  SHF.L.W.U32.HI R9, R7, 0x18, R6 ;  /* 0x0000001807097819 */ /* 0x000fc40000010e06 */
[----:B---3--:R-:W-:Y:S02]  /*10a40*/  IADD3 R186, P0, P1, R4, R25, R14 ;  /* 0x0000001904ba7210 */ /* 0x008fe4000791e00e */
[----:B------:R-:W-:Y:S02]  /*10a50*/  SHF.R.U32.HI R4, RZ, 0x7, R7 ;  /* 0x00000007ff047819 */ /* 0x000fe40000011607 */
[----:B------:R-:W-:Y:S02]  /*10a60*/  IADD3.X R14, PT, PT, R5, R27, R15, P0, P1 ;  /* 0x0000001b050e7210 */ /* 0x000fe400007e240f */
[----:B------:R-:W-:Y:S02]  /*10a70*/  LOP3.LUT R13, R22, R8, R13, 0x96, !PT ;  /* 0x00000008160d7212 */ /* 0x000fe400078e960d */
[----:B------:R-:W-:Y:S02]  /*10a80*/  LOP3.LUT R15, R4, R0, R9, 0x96, !PT ;  /* 0x00000000040f7212 */ /* 0x000fe400078e9609 */
[----:B----4-:R-:W-:-:S02]  /*10a90*/  SHF.L.W.U32.HI R4, R144, 0x1f, R145 ;  /* 0x0000001f90047819 */ /* 0x010fc40000010e91 */
[C-C-:B------:R-:W-:Y:S02]  /*10aa0*/  SHF.L.W.U32.HI R9, R144.reuse, 0x18, R145.reuse ;  /* 0x0000001890097819 */ /* 0x140fe40000010e91 */
[--C-:B------:R-:W-:Y:S02]  /*10ab0*/  SHF.R.U64 R8, R144, 0x7, R145.reuse ;  /* 0x0000000790087819 */ /* 0x100fe40000001291 */
[C---:B------:R-:W-:Y:S02]  /*10ac0*/  SHF.L.W.U32.HI R0, R145.reuse, 0x1f, R144 ;  /* 0x0000001f91007819 */ /* 0x040fe40000010e90 */
[----:B-----5:R-:W-:Y:S02]  /*10ad0*/  IADD3 R6, P1, P2, R6, R23, R10 ;  /* 0x0000001706067210 */ /* 0x020fe40007a3e00a */
[----:B------:R-:W-:Y:S02]  /*10ae0*/  SHF.L.W.U32.HI R5, R145, 0x18, R144 ;  /* 0x0000001891057819 */ /* 0x000fe40000010e90 */
[----:B------:R-:W-:-:S02]  /*10af0*/  SHF.R.U32.HI R12, RZ, 0x7, R145 ;  /* 0x00000007ff0c7819 */ /* 0x000fc40000011691 */
[----:B------:R-:W-:Y:S02]  /*10b00*/  LOP3.LUT R9, R8, R4, R9, 0x96, !PT ;  /* 0x0000000408097212 */ /* 0x000fe400078e9609 */
[----:B------:R-:W-:Y:S02]  /*10b10*/  IADD3 R186, P0, PT, R186, R13, RZ ;  /* 0x0000000dbaba7210 */ /* 0x000fe40007f1e0ff */
[----:B------:R-:W-:Y:S02]  /*10b20*/  IADD3.X R10, PT, PT, R7, R17, R11, P1, P2 ;  /* 0x00000011070a7210 */ /* 0x000fe40000fe440b */
[----:B------:R-:W-:Y:S01]  /*10b30*/  LOP3.LUT R11, R12, R0, R5, 0x96, !PT ;  /* 0x000000000c0b7212 */ /* 0x000fe200078e9605 */
[----:B------:R-:W-:Y:S01]  /*10b40*/  IMAD.MOV.U32 R4, RZ, RZ, R48 ;  /* 0x000000ffff047224 */ /* 0x000fe200078e0030 */
[----:B------:R-:W-:Y:S01]  /*10b50*/  IADD3 R0, P1, PT, R6, R9, RZ ;  /* 0x0000000906007210 */ /* 0x000fe20007f3e0ff */
[----:B------:R-:W-:Y:S02]  /*10b60*/  IMAD.MOV.U32 R5, RZ, RZ, R53 ;  /* 0x000000ffff057224 */ /* 0x000fe400078e0035 */
[----:B------:R-:W-:-:S02]  /*10b70*/  IMAD.MOV.U32 R6, RZ, RZ, R34 ;  /* 0x000000ffff067224 */ /* 0x000fc400078e0022 */
[----:B------:R-:W-:Y:S02]  /*10b80*/  IMAD.MOV.U32 R7, RZ, RZ, R51 ;  /* 0x000000ffff077224 */ /* 0x000fe400078e0033 */
[----:B------:R-:W-:Y:S01]  /*10b90*/  IMAD.X R187, R14, 0x1, R15, P0 ;  /* 0x000000010ebb7824 */ /* 0x000fe200000e060f */
[----:B------:R-:W-:Y:S02]  /*10ba0*/  ISETP.NE.AND P0, PT, R3, 0x40, PT ;  /* 0x000000400300780c */ /* 0x000fe40003f05270 */
[----:B------:R0:W-:Y:S01]  /*10bb0*/  STL.128 [R24+0x48], R4 ;  /* 0x0000480418007387 */ /* 0x0001e20000100c00 */
[----:B------:R-:W-:Y:S02]  /*10bc0*/  IMAD.X R103, R10, 0x1, R11, P1 ;  /* 0x000000010a677824 */ /* 0x000fe400008e060b */
[----:B0-----:R-:W-:Y:S02]  /*10bd0*/  IMAD.MOV.U32 R4, RZ, RZ, R18 ;  /* 0x000000ffff047224 */ /* 0x001fe400078e0012 */
[----:B------:R-:W-:-:S02]  /*10be0*/  IMAD.MOV.U32 R5, RZ, RZ, R21 ;  /* 0x000000ffff057224 */ /* 0x000fc400078e0015 */
        /* <DEDUP_REMOVED lines=11> */
.L_x_47:
[----:B------:R-:W-:Y:S01]  /*10ca0*/  BSSY.RECONVERGENT B0, `(.L_x_49) ;  /* 0x0000067000007945 */ /* 0x000fe20003800200 */
[----:B------:R-:W-:Y:S01]  /*10cb0*/  IMAD.MOV.U32 R54, RZ, RZ, 0x2b3e6c1f ;  /* 0x2b3e6c1fff367424 */ /* 0x000fe200078e00ff */
[----:B------:R-:W-:Y:S01]  /*10cc0*/  CS2R R20, SRZ ;  /* 0x0000000000147805 */ /* 0x000fe2000001ff00 */
        /* <DEDUP_REMOVED lines=15> */
[----:B------:R-:W-:-:S07]  /*10dc0*/  IMAD.MOV.U32 R53, RZ, RZ, RZ ;  /* 0x000000ffff357224 */ /* 0x000fce00078e00ff */
.L_x_50:
[C---:B------:R-:W-:Y:S01]  /*10dd0*/  IADD3 R8, P0, PT, R21.reuse, R90, RZ ;  /* 0x0000005a15087210 */ /* 0x040fe20007f1e0ff */
[----:B------:R-:W-:-:S04]  /*10de0*/  IMAD.IADD R4, R21, 0x1, R72 ;  /* 0x0000000115047824 */ /* 0x000fc800078e0248 */
[----:B------:R-:W-:Y:S02]  /*10df0*/  IMAD.X R9, R20, 0x1, R91, P0 ;  /* 0x0000000114097824 */ /* 0x000fe400000e065b */
[----:B------:R-:W2:Y:S04]  /*10e00*/  LDL.128 R4, [R4] ;  /* 0x0000000004047983 */ /* 0x000ea80000100c00 */
[----:B------:R-:W2:Y:S04]  /*10e10*/  LDG.E.64.CONSTANT R10, desc[UR36][R8.64] ;  /* 0x00000024080a7981 */ /* 0x000ea8000c1e9b00 */
[----:B------:R0:W3:Y:S01]  /*10e20*/  LDG.E.64.CONSTANT R12, desc[UR36][R8.64+0x8] ;  /* 0x00000824080c7981 */ /* 0x0000e2000c1e9b00 */
[--C-:B------:R-:W-:Y:S01]  /*10e30*/  SHF.L.W.U32.HI R0, R49, 0x12, R52.reuse ;  /* 0x0000001231007819 */ /* 0x100fe20000010e34 */
[----:B------:R-:W-:Y:S01]  /*10e40*/  VIADD R53, R53, 0x2 ;  /* 0x0000000235357836 */ /* 0x000fe20000000000 */
[----:B------:R-:W-:-:S02]  /*10e50*/  SHF.L.W.U32.HI R3, R49, 0xe, R52 ;  /* 0x0000000e31037819 */ /* 0x000fc40000010e34 */
[----:B------:R-:W-:Y:S02]  /*10e60*/  SHF.L.W.U32.HI R14, R52, 0x17, R49 ;  /* 0x00000017340e7819 */ /* 0x000fe40000010e31 */
[----:B------:R-:W-:Y:S02]  /*10e70*/  LOP3.LUT R15, R23, R49, R54, 0xb8, !PT ;  /* 0x00000031170f7212 */ /* 0x000fe400078eb836 */
[----:B------:R-:W-:Y:S02]  /*10e80*/  LOP3.LUT R16, R14, R0, R3, 0x96, !PT ;  /* 0x000000000e107212 */ /* 0x000fe400078e9603 */
[C-C-:B------:R-:W-:Y:S02]  /*10e90*/  SHF.L.W.U32.HI R0, R52.reuse, 0x12, R49.reuse ;  /* 0x0000001234007819 */ /* 0x140fe40000010e31 */
[----:B------:R-:W-:Y:S02]  /*10ea0*/  SHF.L.W.U32.HI R3, R52, 0xe, R49 ;  /* 0x0000000e34037819 */ /* 0x000fe40000010e31 */
[----:B------:R-:W-:-:S02]  /*10eb0*/  SHF.L.W.U32.HI R14, R49, 0x17, R52 ;  /* 0x00000017310e7819 */ /* 0x000fc40000010e34 */
[----:B------:R-:W-:Y:S02]  /*10ec0*/  IADD3 R15, P0, P1, R15, R18, R16 ;  /* 0x000000120f0f7210 */ /* 0x000fe4000791e010 */
[----:B------:R-:W-:Y:S02]  /*10ed0*/  LOP3.LUT R0, R14, R0, R3, 0x96, !PT ;  /* 0x000000000e007212 */ /* 0x000fe400078e9603 */
[----:B0-----:R-:W-:Y:S02]  /*10ee0*/  LOP3.LUT R9, R24, R52, R51, 0xb8, !PT ;  /* 0x0000003418097212 */ /* 0x001fe400078eb833 */
[----:B------:R-:W-:Y:S02]  /*10ef0*/  SHF.L.W.U32.HI R3, R34, 0x1e, R25 ;  /* 0x0000001e22037819 */ /* 0x000fe40000010e19 */
[----:B------:R-:W-:Y:S02]  /*10f00*/  IADD3.X R9, PT, PT, R9, R22, R0, P0, P1 ;  /* 0x0000001609097210 */ /* 0x000fe400007e2400 */
[----:B------:R-:W-:-:S02]  /*10f10*/  SHF.L.W.U32.HI R0, R25, 0x4, R34 ;  /* 0x0000000419007819 */ /* 0x000fc40000010e22 */
[----:B------:R-:W-:Y:S02]  /*10f20*/  LOP3.LUT R17, R34, R29, R26, 0xe8, !PT ;  /* 0x0000001d22117212 */ /* 0x000fe400078ee81a */
[----:B--2---:R-:W-:Y:S02]  /*10f30*/  IADD3 R15, P0, P1, R4, R15, R10 ;  /* 0x0000000f040f7210 */ /* 0x004fe4000791e00a */
[----:B------:R-:W-:Y:S02]  /*10f40*/  SHF.L.W.U32.HI R4, R34, 0x19, R25 ;  /* 0x0000001922047819 */ /* 0x000fe40000010e19 */
[----:B------:R-:W-:Y:S02]  /*10f50*/  IADD3.X R18, PT, PT, R5, R9, R11, P0, P1 ;  /* 0x0000000905127210 */ /* 0x000fe400007e240b */
[----:B------:R-:W-:Y:S01]  /*10f60*/  IADD3 R14, P0, PT, R50, R15, RZ ;  /* 0x0000000f320e7210 */ /* 0x000fe20007f1e0ff */
[----:B------:R-:W-:Y:S01]  /*10f70*/  IMAD.MOV.U32 R50, RZ, RZ, R48 ;  /* 0x000000ffff327224 */ /* 0x000fe200078e0030 */
[----:B------:R-:W-:-:S02]  /*10f80*/  LOP3.LUT R11, R4, R0, R3, 0x96, !PT ;  /* 0x00000000040b7212 */ /* 0x000fc400078e9603 */
[----:B------:R-:W-:Y:S01]  /*10f90*/  SHF.L.W.U32.HI R0, R34, 0x4, R25 ;  /* 0x0000000422007819 */ /* 0x000fe20000010e19 */
[----:B------:R-:W-:Y:S01]  /*10fa0*/  IMAD.X R19, R35, 0x1, R18, P0 ;  /* 0x0000000123137824 */ /* 0x000fe200000e0612 */
[C-C-:B------:R-:W-:Y:S01]  /*10fb0*/  SHF.L.W.U32.HI R3, R25.reuse, 0x1e, R34.reuse ;  /* 0x0000001e19037819 */ /* 0x140fe20000010e22 */
[----:B------:R-:W-:Y:S01]  /*10fc0*/  IMAD.MOV.U32 R35, RZ, RZ, R29 ;  /* 0x000000ffff237224 */ /* 0x000fe200078e001d */
[C---:B------:R-:W-:Y:S02]  /*10fd0*/  SHF.L.W.U32.HI R4, R25.reuse, 0x19, R34 ;  /* 0x0000001919047819 */ /* 0x040fe40000010e22 */
[----:B------:R-:W-:Y:S02]  /*10fe0*/  LOP3.LUT R10, R25, R48, R27, 0xe8, !PT ;  /* 0x00000030190a7212 */ /* 0x000fe400078ee81b */
        /* <DEDUP_REMOVED lines=12> */
[----:B------:R-:W-:Y:S01]  /*110b0*/  IADD3 R11, P0, P1, R11, R23, R8 ;  /* 0x000000170b0b7210 */ /* 0x000fe2000791e008 */
[----:B------:R-:W-:Y:S01]  /*110c0*/  IMAD.MOV.U32 R23, RZ, RZ, R49 ;  /* 0x000000ffff177224 */ /* 0x000fe200078e0031 */
[----:B------:R-:W-:-:S02]  /*110d0*/  LOP3.LUT R15, R51, R19, R52, 0xb8, !PT ;  /* 0x00000013330f7212 */ /* 0x000fc400078eb834 */
[----:B------:R-:W-:Y:S02]  /*110e0*/  SHF.L.W.U32.HI R3, R10, 0x4, R17 ;  /* 0x000000040a037819 */ /* 0x000fe40000010e11 */
[----:B------:R-:W-:Y:S02]  /*110f0*/  IADD3.X R15, PT, PT, R15, R24, R0, P0, P1 ;  /* 0x000000180f0f7210 */ /* 0x000fe400007e2400 */
[C-C-:B------:R-:W-:Y:S02]  /*11100*/  SHF.L.W.U32.HI R4, R17.reuse, 0x1e, R10.reuse ;  /* 0x0000001e11047819 */ /* 0x140fe40000010e0a */
[C---:B------:R-:W-:Y:S02]  /*11110*/  SHF.L.W.U32.HI R9, R17.reuse, 0x19, R10 ;  /* 0x0000001911097819 */ /* 0x040fe40000010e0a */
[----:B---3--:R-:W-:Y:S01]  /*11120*/  IADD3 R6, P0, P1, R6, R11, R12 ;  /* 0x0000000b06067210 */ /* 0x008fe2000791e00c */
[----:B------:R-:W-:Y:S01]  /*11130*/  IMAD.MOV.U32 R11, RZ, RZ, R51 ;  /* 0x000000ffff0b7224 */ /* 0x000fe200078e0033 */
[----:B------:R-:W-:Y:S01]  /*11140*/  SHF.L.W.U32.HI R0, R17, 0x4, R10 ;  /* 0x0000000411007819 */ /* 0x000fe20000010e0a */
[----:B------:R-:W-:Y:S01]  /*11150*/  IMAD.MOV.U32 R51, RZ, RZ, R19 ;  /* 0x000000ffff337224 */ /* 0x000fe200078e0013 */
[C---:B------:R-:W-:Y:S01]  /*11160*/  SHF.L.W.U32.HI R5, R10.reuse, 0x1e, R17 ;  /* 0x0000001e0a057819 */ /* 0x040fe20000010e11 */
[----:B------:R-:W-:Y:S01]  /*11170*/  IMAD.MOV.U32 R22, RZ, RZ, R11 ;  /* 0x000000ffff167224 */ /* 0x000fe200078e000b */
[----:B------:R-:W-:-:S02]  /*11180*/  SHF.L.W.U32.HI R8, R10, 0x19, R17 ;  /* 0x000000190a087819 */ /* 0x000fc40000010e11 */
[----:B------:R-:W-:Y:S02]  /*11190*/  LOP3.LUT R4, R9, R3, R4, 0x96, !PT ;  /* 0x0000000309047212 */ /* 0x000fe400078e9604 */
[----:B------:R-:W-:Y:S01]  /*111a0*/  LOP3.LUT R3, R10, R25, R48, 0xe8, !PT ;  /* 0x000000190a037212 */ /* 0x000fe200078ee830 */
[----:B------:R-:W-:Y:S01]  /*111b0*/  IMAD.MOV.U32 R48, RZ, RZ, R10 ;  /* 0x000000ffff307224 */ /* 0x000fe200078e000a */
[----:B------:R-:W-:Y:S02]  /*111c0*/  IADD3.X R7, PT, PT, R7, R15, R13, P0, P1 ;  /* 0x0000000f07077210 */ /* 0x000fe400007e240d */
[----:B------:R-:W-:Y:S02]  /*111d0*/  IADD3 R49, P0, PT, R27, R6, RZ ;  /* 0x000000061b317210 */ /* 0x000fe40007f1e0ff */
[----:B------:R-:W-:Y:S01]  /*111e0*/  LOP3.LUT R5, R8, R0, R5, 0x96, !PT ;  /* 0x0000000008057212 */ /* 0x000fe200078e9605 */
[----:B------:R-:W-:Y:S01]  /*111f0*/  IMAD.MOV.U32 R8, RZ, RZ, R25 ;  /* 0x000000ffff087224 */ /* 0x000fe200078e0019 */
[----:B------:R-:W-:Y:S01]  /*11200*/  IADD3 R25, P1, P2, R6, R4, R3 ;  /* 0x0000000406197210 */ /* 0x000fe20007a3e003 */
[----:B------:R-:W-:Y:S01]  /*11210*/  IMAD.MOV.U32 R3, RZ, RZ, R52 ;  /* 0x000000ffff037224 */ /* 0x000fe200078e0034 */
[----:B------:R-:W-:Y:S01]  /*11220*/  LOP3.LUT R0, R17, R34, R29, 0xe8, !PT ;  /* 0x0000002211007212 */ /* 0x000fe200078ee81d */
[----:B------:R-:W-:Y:S01]  /*11230*/  IMAD.X R52, R26, 0x1, R7, P0 ;  /* 0x000000011a347824 */ /* 0x000fe200000e0607 */
[----:B------:R-:W-:Y:S01]  /*11240*/  ISETP.NE.AND P0, PT, R53, 0x50, PT ;  /* 0x000000503500780c */ /* 0x000fe20003f05270 */
[----:B------:R-:W-:Y:S01]  /*11250*/  IMAD.MOV.U32 R4, RZ, RZ, R34 ;  /* 0x000000ffff047224 */ /* 0x000fe200078e0022 */
[----:B------:R-:W-:Y:S01]  /*11260*/  IADD3.X R34, PT, PT, R7, R5, R0, P1, P2 ;  /* 0x0000000507227210 */ /* 0x000fe20000fe4400 */
[----:B------:R-:W-:Y:S01]  /*11270*/  IMAD.MOV.U32 R0, RZ, RZ, R54 ;  /* 0x000000ffff007224 */ /* 0x000fe200078e0036 */
[----:B------:R-:W-:Y:S01]  /*11280*/  IADD3 R21, P1, PT, R21, 0x10, RZ ;  /* 0x0000001015157810 */ /* 0x000fe20007f3e0ff */
[----:B------:R-:W-:-:S02]  /*11290*/  IMAD.MOV.U32 R54, RZ, RZ, R14 ;  /* 0x000000ffff367224 */ /* 0x000fc400078e000e */
[----:B------:R-:W-:Y:S02]  /*112a0*/  IMAD.MOV.U32 R18, RZ, RZ, R0 ;  /* 0x000000ffff127224 */ /* 0x000fe400078e0000 */
[----:B------:R-:W-:Y:S02]  /*112b0*/  IMAD.X R20, RZ, RZ, R20, P1 ;  /* 0x000000ffff147224 */ /* 0x000fe400008e0614 */
[----:B------:R-:W-:Y:S02]  /*112c0*/  IMAD.MOV.U32 R29, RZ, RZ, R17 ;  /* 0x000000ffff1d7224 */ /* 0x000fe400078e0011 */
[----:B------:R-:W-:Y:S02]  /*112d0*/  IMAD.MOV.U32 R24, RZ, RZ, R3 ;  /* 0x000000ffff187224 */ /* 0x000fe400078e0003 */
[----:B------:R-:W-:Y:S02]  /*112e0*/  IMAD.MOV.U32 R27, RZ, RZ, R8 ;  /* 0x000000ffff1b7224 */ /* 0x000fe400078e0008 */
[----:B------:R-:W-:Y:S01]  /*112f0*/  IMAD.MOV.U32 R26, RZ, RZ, R4 ;  /* 0x000000ffff1a7224 */ /* 0x000fe200078e0004 */
[----:B------:R-:W-:Y:S06]  /*11300*/  @P0 BRA `(.L_x_50) ;  /* 0xfffffff800b00947 */ /* 0x000fec000383ffff */
[----:B------:R-:W-:Y:S05]  /*11310*/  BSYNC.RECONVERGENT B0 ;  /* 0x0000000000007941 */ /* 0x000fea0003800200 */
.L_x_49:
[----:B------:R-:W-:Y:S01]  /*11320*/  IADD3 R20, P1, PT, R50, 0x5f1d36f1, RZ ;  /* 0x5f1d36f132147810 */ /* 0x000fe20007f3e0ff */
[----:B------:R-:W-:Y:S01]  /*11330*/  BSSY.RECONVERGENT B0, `(.L_x_51) ;  /* 0x0000031000007945 */ /* 0x000fe20003800200 */
[----:B------:R-:W-:Y:S02]  /*11340*/  IADD3 R26, P0, PT, R8, -0x16b07d5, RZ ;  /* 0xfe94f82b081a7810 */ /* 0x000fe40007f1e0ff */
[----:B------:R-:W-:Y:S01]  /*11350*/  IADD3.X R21, PT, PT, R35, -0x5ab00ac6, RZ, P1, !PT ;  /* 0xa54ff53a23157810 */ /* 0x000fe20000ffe4ff */
[----:B------:R-:W-:Y:S01]  /*11360*/  IMAD.MOV.U32 R6, RZ, RZ, R20 ;  /* 0x000000ffff067224 */ /* 0x000fe200078e0014 */
[----:B------:R-:W-:Y:S02]  /*11370*/  IADD3 R24, P1, PT, R48, -0x7b3558c5, RZ ;  /* 0x84caa73b30187810 */ /* 0x000fe40007f3e0ff */
[----:B------:R-:W-:Y:S01]  /*11380*/  IADD3 R18, P4, PT, R23, -0x4be4295, RZ ;  /* 0xfb41bd6b17127810 */ /* 0x000fe20007f9e0ff */
[----:B------:R-:W-:Y:S01]  /*11390*/  IMAD.MOV.U32 R7, RZ, RZ, R21 ;  /* 0x000000ffff077224 */ /* 0x000fe200078e0015 */
[----:B------:R-:W-:Y:S01]  /*113a0*/  IADD3.X R27, PT, PT, R4, 0x3c6ef372, RZ, P0, !PT ;  /* 0x3c6ef372041b7810 */ /* 0x000fe200007fe4ff */
[----:B------:R-:W-:Y:S01]  /*113b0*/  IMAD.MOV.U32 R14, RZ, RZ, R24 ;  /* 0x000000ffff0e7224 */ /* 0x000fe200078e0018 */
[----:B------:R-:W-:Y:S01]  /*113c0*/  IADD3 R12, P0, PT, R25, -0xc4336f8, RZ ;  /* 0xf3bcc908190c7810 */ /* 0x000fe20007f1e0ff */
[----:B------:R-:W-:Y:S01]  /*113d0*/  IMAD.MOV.U32 R8, RZ, RZ, R18 ;  /* 0x000000ffff087224 */ /* 0x000fe200078e0012 */
[----:B------:R-:W-:Y:S01]  /*113e0*/  IADD3.X R25, PT, PT, R29, -0x4498517b, RZ, P1, !PT ;  /* 0xbb67ae851d197810 */ /* 0x000fe20000ffe4ff */
[----:B------:R-:W-:Y:S01]  /*113f0*/  IMAD.MOV.U32 R4, RZ, RZ, R26 ;  /* 0x000000ffff047224 */ /* 0x000fe200078e001a */
[----:B------:R-:W-:Y:S01]  /*11400*/  IADD3.X R19, PT, PT, R3, 0x1f83d9ab, RZ, P4, !PT ;  /* 0x1f83d9ab03137810 */ /* 0x000fe200027fe4ff */
[----:B------:R-:W-:Y:S01]  /*11410*/  IMAD.MOV.U32 R5, RZ, RZ, R27 ;  /* 0x000000ffff057224 */ /* 0x000fe200078e001b */
[----:B------:R-:W-:Y:S01]  /*11420*/  IADD3 R22, P2, PT, R49, -0x52197d2f, RZ ;  /* 0xade682d131167810 */ /* 0x000fe20007f5e0ff */
[----:B------:R-:W-:Y:S01]  /*11430*/  IMAD.MOV.U32 R15, RZ, RZ, R25 ;  /* 0x000000ffff0f7224 */ /* 0x000fe200078e0019 */
[----:B------:R-:W-:Y:S01]  /*11440*/  IADD3 R16, P3, PT, R54, 0x2b3e6c1f, RZ ;  /* 0x2b3e6c1f36107810 */ /* 0x000fe20007f7e0ff */
[----:B------:R-:W-:Y:S01]  /*11450*/  IMAD.MOV.U32 R9, RZ, RZ, R19 ;  /* 0x000000ffff097224 */ /* 0x000fe200078e0013 */
[----:B------:R-:W-:Y:S01]  /*11460*/  IADD3 R10, P5, PT, R0, 0x137e2179, RZ ;  /* 0x137e2179000a7810 */ /* 0x000fe20007fbe0ff */
[----:B------:R-:W-:Y:S01]  /*11470*/  STL.128 [R1+0x3a0], R24 ;  /* 0x0003a01801007387 */ /* 0x000fe20000100c00 */
[----:B------:R-:W-:Y:S01]  /*11480*/  IADD3.X R23, PT, PT, R52, 0x510e527f, RZ, P2, !PT ;  /* 0x510e527f34177810 */ /* 0x000fe200017fe4ff */
[----:B------:R-:W-:Y:S01]  /*11490*/  IMAD.MOV.U32 R0, RZ, RZ, RZ ;  /* 0x000000ffff007224 */ /* 0x000fe200078e00ff */
[----:B------:R-:W-:Y:S01]  /*114a0*/  IADD3.X R17, PT, PT, R51, -0x64fa9774, RZ, P3, !PT ;  /* 0x9b05688c33117810 */ /* 0x000fe20001ffe4ff */
[----:B------:R0:W-:Y:S01]  /*114b0*/  STL.128 [R1+0x320], R4 ;  /* 0x0003200401007387 */ /* 0x0001e20000100c00 */
[----:B------:R-:W-:-:S02]  /*114c0*/  IADD3.X R13, PT, PT, R34, 0x6a09e667, RZ, P0, !PT ;  /* 0x6a09e667220d7810 */ /* 0x000fc400007fe4ff */
[----:B------:R-:W-:Y:S01]  /*114d0*/  IADD3.X R11, PT, PT, R11, 0x5be0cd19, RZ, P5, !PT ;  /* 0x5be0cd190b0b7810 */ /* 0x000fe20002ffe4ff */
[----:B------:R-:W-:Y:S04]  /*114e0*/  STL.128 [R1+0x3b0], R20 ;  /* 0x0003b01401007387 */ /* 0x000fe80000100c00 */
[----:B------:R-:W-:Y:S04]  /*114f0*/  STL.128 [R1+0x310], R12 ;  /* 0x0003100c01007387 */ /* 0x000fe80000100c00 */
[----:B------:R-:W-:Y:S04]  /*11500*/  STL.128 [R1+0x340], R8 ;  /* 0x0003400801007387 */ /* 0x000fe80000100c00 */
[----:B------:R-:W-:Y:S01]  /*11510*/  STL.64 [R1+0x398], R12 ;  /* 0x0003980c01007387 */ /* 0x000fe20000100a00 */
[----:B0-----:R-:W-:-:S02]  /*11520*/  IMAD.MOV.U32 R4, RZ, RZ, R22 ;  /* 0x000000ffff047224 */ /* 0x001fc400078e0016 */
[----:B------:R-:W-:Y:S01]  /*11530*/  IMAD.MOV.U32 R5, RZ, RZ, R23 ;  /* 0x000000ffff057224 */ /* 0x000fe200078e0017 */
[----:B------:R-:W-:Y:S01]  /*11540*/  STL.128 [R1+0x3c0], R16 ;  /* 0x0003c01001007387 */ /* 0x000fe20000100c00 */
[----:B------:R-:W-:Y:S02]  /*11550*/  IMAD.MOV.U32 R6, RZ, RZ, R16 ;  /* 0x000000ffff067224 */ /* 0x000fe400078e0010 */
[----:B------:R-:W-:Y:S01]  /*11560*/  IMAD.MOV.U32 R7, RZ, RZ, R17 ;  /* 0x000000ffff077224 */ /* 0x000fe200078e0011 */
[----:B------:R-:W-:Y:S04]  /*11570*/  STL.64 [R1+0x3d0], R10 ;  /* 0x0003d00a01007387 */ /* 0x000fe80000100a00 */
[----:B------:R0:W-:Y:S02]  /*11580*/  STL.128 [R1+0x330], R4 ;  /* 0x0003300401007387 */ /* 0x0001e40000100c00 */
[----:B0-----:R-:W-:-:S07]  /*11590*/  IMAD.MOV.U32 R4, RZ, RZ, RZ ;  /* 0x000000ffff047224 */ /* 0x001fce00078e00ff */
.L_x_52:
[----:B0-----:R-:W0:Y:S02]  /*115a0*/  LDC.64 R8, c[0x4][0x70] ;  /* 0x01001c00ff087b82 */ /* 0x001e240000000a00 */
[----:B0-----:R-:W-:-:S05]  /*115b0*/  IADD3 R6, P0, PT, R0, R8, RZ ;  /* 0x0000000800067210 */ /* 0x001fca0007f1e0ff */
[----:B------:R-:W-:-:S05]  /*115c0*/  IMAD.X R7, R4, 0x1, R9, P0 ;  /* 0x0000000104077824 */ /* 0x000fca00000e0609 */
[----:B------:R-:W2:Y:S01]  /*115d0*/  LDG.E.CONSTANT R6, desc[UR36][R6.64] ;  /* 0x0000002406067981 */ /* 0x000ea2000c1e9900 */
[----:B------:R-:W-:Y:S01]  /*115e0*/  IMAD.IADD R3, R1, 0x1, R0 ;  /* 0x0000000101037824 */ /* 0x000fe200078e0200 */
[----:B------:R-:W-:-:S04]  /*115f0*/  IADD3 R0, P1, PT, R0, 0x4, RZ ;  /* 0x0000000400007810 */ /* 0x000fc80007f3e0ff */
[----:B------:R-:W-:Y:S01]  /*11600*/  ISETP.NE.AND P0, PT, R0, 0x10, PT ;  /* 0x000000100000780c */ /* 0x000fe20003f05270 */
[----:B------:R-:W-:Y:S01]  /*11610*/  IMAD.X R4, RZ, RZ, R4, P1 ;  /* 0x000000ffff047224 */ /* 0x000fe200008e0604 */
[----:B--2---:R0:W-:Y:S11]  /*11620*/  STL [R3+0x3d8], R6 ;  /* 0x0003d80603007387 */ /* 0x0041f60000100800 */
[----:B------:R-:W-:Y:S05]  /*11630*/  @P0 BRA `(.L_x_52) ;  /* 0xfffffffc00d80947 */ /* 0x000fea000383ffff */
[----:B------:R-:W-:Y:S05]  /*11640*/  BSYNC.RECONVERGENT B0 ;  /* 0x0000000000007941 */ /* 0x000fea0003800200 */
.L_x_51:
[----:B------:R-:W-:Y:S01]  /*11650*/  BSSY.RECONVERGENT B0, `(.L_x_53) ;  /* 0x000000c000007945 */ /* 0x000fe20003800200 */
[----:B------:R-:W-:Y:S02]  /*11660*/  IMAD.MOV.U32 R0, RZ, RZ, RZ ;  /* 0x000000ffff007224 */ /* 0x000fe400078e00ff */
[----:B0-----:R-:W-:-:S07]  /*11670*/  IMAD.MOV.U32 R6, RZ, RZ, RZ ;  /* 0x000000ffff067224 */ /* 0x001fce00078e00ff */
.L_x_54:
[----:B0-----:R-:W-:-:S05]  /*11680*/  IADD3 R4, P0, PT, R0, R8, RZ ;  /* 0x0000000800047210 */ /* 0x001fca0007f1e0ff */
[----:B------:R-:W-:-:S05]  /*11690*/  IMAD.X R5, R6, 0x1, R9, P0 ;  /* 0x0000000106057824 */ /* 0x000fca00000e0609 */
[----:B------:R-:W2:Y:S01]  /*116a0*/  LDG.E.U8.CONSTANT R4, desc[UR36][R4.64+0x10] ;  /* 0x0000102404047981 */ /* 0x000ea2000c1e9100 */
[----:B------:R-:W-:Y:S01]  /*116b0*/  IMAD.IADD R3, R1, 0x1, R0 ;  /* 0x0000000101037824 */ /* 0x000fe200078e0200 */
[----:B------:R-:W-:-:S04]  /*116c0*/  IADD3 R0, P1, PT, R0, 0x1, RZ ;  /* 0x0000000100007810 */ /* 0x000fc80007f3e0ff */
[----:B------:R-:W-:Y:S01]  /*116d0*/  ISETP.NE.AND P0, PT, R0, 0x2, PT ;  /* 0x000000020000780c */ /* 0x000fe20003f05270 */
[----:B------:R-:W-:Y:S01]  /*116e0*/  IMAD.X R6, RZ, RZ, R6, P1 ;  /* 0x000000ffff067224 */ /* 0x000fe200008e0606 */
[----:B--2---:R0:W-:Y:S11]  /*116f0*/  STL.U8 [R3+0x3e8], R4 ;  /* 0x0003e80403007387 */ /* 0x0041f60000100000 */
[----:B------:R-:W-:Y:S05]  /*11700*/  @P0 BRA `(.L_x_54) ;  /* 0xfffffffc00dc0947 */ /* 0x000fea000383ffff */
[----:B------:R-:W-:Y:S05]  /*11710*/  BSYNC.RECONVERGENT B0 ;  /* 0x0000000000007941 */ /* 0x000fea0003800200 */
.L_x_53:
[----:B------:R-:W-:Y:S01]  /*11720*/  IMAD.MOV.U32 R6, RZ, RZ, 0x100 ;  /* 0x00000100ff067424 */ /* 0x000fe200078e00ff */
[----:B------:R1:W-:Y:S01]  /*11730*/  STL.U16 [R1+0x3ea], RZ ;  /* 0x0003eaff01007387 */ /* 0x0003e20000100400 */
[----:B------:R-:W-:Y:S01]  /*11740*/  IMAD.MOV.U32 R0, RZ, RZ, 0x80 ;  /* 0x00000080ff007424 */ /* 0x000fe200078e00ff */
[----:B------:R-:W-:Y:S01]  /*11750*/  BSSY.RECONVERGENT B0, `(.L_x_55) ;  /* 0x0000011000007945 */ /* 0x000fe20003800200 */
[----:B0-----:R-:W-:Y:S01]  /*11760*/  IMAD.MOV.U32 R4, RZ, RZ, 0x96 ;  /* 0x00000096ff047424 */ /* 0x001fe200078e00ff */
[----:B------:R1:W-:Y:S01]  /*11770*/  STL.U16 [R1+0x3ec], R6 ;  /* 0x0003ec0601007387 */ /* 0x0003e20000100400 */
[----:B------:R-:W-:Y:S02]  /*11780*/  IMAD.MOV.U32 R5, RZ, RZ, 0x0 ;  /* 0x00000000ff057424 */ /* 0x000fe400078e00ff */
[----:B------:R-:W-:Y:S01]  /*11790*/  VIADD R14, R1, 0x3ef ;  /* 0x000003ef010e7836 */ /* 0x000fe20000000000 */
[----:B------:R1:W-:Y:S01]  /*117a0*/  STL.U8 [R1+0x3ee], R0 ;  /* 0x0003ee0001007387 */ /* 0x0003e20000100000 */
[----:B------:R-:W-:-:S03]  /*117b0*/  IMAD.MOV.U32 R3, RZ, RZ, RZ ;  /* 0x000000ffff037224 */ /* 0x000fc600078e00ff */
[----:B------:R1:W-:Y:S04]  /*117c0*/  STL.64 [R1+0x390], R4 ;  /* 0x0003900401007387 */ /* 0x0003e80000100a00 */
.L_x_56:
[----:B------:R-:W-:Y:S01]  /*117d0*/  VIADD R3, R3, 0x10 ;  /* 0x0000001003037836 */ /* 0x000fe20000000000 */
[----:B------:R-:W-:Y:S04]  /*117e0*/  STL.U8 [R14], RZ ;  /* 0x000000ff0e007387 */ /* 0x000fe80000100000 */
[----:B------:R-:W-:Y:S01]  /*117f0*/  ISETP.NE.AND P0, PT, R3, 0x50, PT ;  /* 0x000000500300780c */ /* 0x000fe20003f05270 */
[----:B------:R-:W-:Y:S04]  /*11800*/  STL.64 [R14+0x1], RZ ;  /* 0x000001ff0e007387 */ /* 0x000fe80000100a00 */
[----:B------:R-:W-:Y:S04]  /*11810*/  STL [R14+0x9], RZ ;  /* 0x000009ff0e007387 */ /* 0x000fe80000100800 */
[----:B------:R-:W-:Y:S04]  /*11820*/  STL.U16 [R14+0xd], RZ ;  /* 0x00000dff0e007387 */ /* 0x000fe80000100400 */
[----:B------:R0:W-:Y:S02]  /*11830*/  STL.U8 [R14+0xf], RZ ;  /* 0x00000fff0e007387 */ /* 0x0001e40000100000 */
[----:B0-----:R-:W-:Y:S01]  /*11840*/  VIADD R14, R14, 0x10 ;  /* 0x000000100e0e7836 */ /* 0x001fe20000000000 */
[----:B------:R-:W-:Y:S06]  /*11850*/  @P0 BRA `(.L_x_56) ;  /* 0xfffffffc00dc0947 */ /* 0x000fec000383ffff */
[----:B------:R-:W-:Y:S05]  /*11860*/  BSYNC.RECONVERGENT B0 ;  /* 0x0000000000007941 */ /* 0x000fea0003800200 */
.L_x_55:
[----:B------:R-:W-:Y:S04]  /*11870*/  STL.U8 [R14], RZ ;  /* 0x000000ff0e007387 */ /* 0x000fe80000100000 */
[----:B------:R0:W-:Y:S04]  /*11880*/  STL.64 [R14+0x1], RZ ;  /* 0x000001ff0e007387 */ /* 0x0001e80000100a00 */
[----:B------:R-:W2:Y:S04]  /*11890*/  LDL.64 R52, [R1+0x3d8] ;  /* 0x0003d80001347983 */ /* 0x000ea80000100a00 */
[----:B-1----:R-:W3:Y:S04]  /*118a0*/  LDL.64 R6, [R1+0x3e0] ;  /* 0x0003e00001067983 */ /* 0x002ee80000100a00 */
[----:B------:R-:W-:Y:S01]  /*118b0*/  STL.64 [R1+0x448], RZ ;  /* 0x000448ff01007387 */ /* 0x000fe20000100a00 */
[----:B--2---:R-:W-:-:S02]  /*118c0*/  PRMT R3, R52, 0x7771, RZ ;  /* 0x0000777134037816 */ /* 0x004fc400000000ff */
[----:B------:R-:W-:Y:S02]  /*118d0*/  PRMT R34, R53, 0x7772, RZ ;  /* 0x0000777235227816 */ /* 0x000fe400000000ff */
[----:B---3--:R-:W-:Y:S01]  /*118e0*/  PRMT R4, R6, 0x7771, RZ ;  /* 0x0000777106047816 */ /* 0x008fe200000000ff */
[----:B------:R-:W-:Y:S01]  /*118f0*/  IMAD.U32 R5, R3, 0x10000, RZ ;  /* 0x0001000003057824 */ /* 0x000fe200078e00ff */
[----:B------:R-:W-:Y:S01]  /*11900*/  PRMT R3, R52, 0x7772, RZ ;  /* 0x0000777234037816 */ /* 0x000fe200000000ff */
[----:B------:R-:W-:Y:S01]  /*11910*/  IMAD.WIDE.U32 R34, R34, 0x100, RZ ;  /* 0x0000010022227825 */ /* 0x000fe200078e00ff */
[----:B------:R-:W-:Y:S02]  /*11920*/  PRMT R8, R6, 0x7770, RZ ;  /* 0x0000777006087816 */ /* 0x000fe400000000ff */
[----:B------:R-:W-:Y:S01]  /*11930*/  LOP3.LUT R15, R5, 0xff0000, RZ, 0xc0, !PT ;  /* 0x00ff0000050f7812 */ /* 0x000fe200078ec0ff */
[----:B------:R-:W-:Y:S01]  /*11940*/  IMAD.U32 R9, R4, 0x10000, RZ ;  /* 0x0001000004097824 */ /* 0x000fe200078e00ff */
[----:B------:R-:W-:Y:S01]  /*11950*/  PRMT R5, R6, 0x7772, RZ ;  /* 0x0000777206057816 */ /* 0x000fe200000000ff */
[----:B------:R-:W-:Y:S01]  /*11960*/  IMAD.SHL.U32 R3, R3, 0x100, RZ ;  /* 0x0000010003037824 */ /* 0x000fe200078e00ff */
[----:B------:R-:W-:-:S02]  /*11970*/  PRMT R4, R52, 0x7770, RZ ;  /* 0x0000777034047816 */ /* 0x000fc400000000ff */
[----:B------:R-:W-:Y:S01]  /*11980*/  LOP3.LUT R9, R9, 0xff0000, RZ, 0xc0, !PT ;  /* 0x00ff000009097812 */ /* 0x000fe200078ec0ff */
[----:B------:R-:W-:Y:S01]  /*11990*/  IMAD.SHL.U32 R5, R5, 0x100, RZ ;  /* 0x0000010005057824 */ /* 0x000fe200078e00ff */
[----:B------:R-:W-:Y:S02]  /*119a0*/  PRMT R4, R15, 0x4210, R4 ;  /* 0x000042100f047816 */ /* 0x000fe40000000004 */
[----:B------:R-:W-:Y:S02]  /*119b0*/  PRMT R8, R9, 0x4210, R8 ;  /* 0x0000421009087816 */ /* 0x000fe40000000008 */
[----:B------:R-:W-:Y:S02]  /*119c0*/  LOP3.LUT R55, R4, 0xff00, R3, 0xf8, !PT ;  /* 0x0000ff0004377812 */ /* 0x000fe400078ef803 */
[----:B------:R-:W-:Y:S02]  /*119d0*/  LOP3.LUT R3, R8, 0xff00, R5, 0xf8, !PT ;  /* 0x0000ff0008037812 */ /* 0x000fe400078ef805 */
[----:B------:R-:W-:-:S02]  /*119e0*/  PRMT R4, R53, 0x7770, RZ ;  /* 0x0000777035047816 */ /* 0x000fc400000000ff */
[----:B------:R-:W-:Y:S02]  /*119f0*/  PRMT R8, R53, 0x7771, RZ ;  /* 0x0000777135087816 */ /* 0x000fe400000000ff */
[----:B------:R-:W-:Y:S01]  /*11a00*/  PRMT R52, R52, 0x7773, RZ ;  /* 0x0000777334347816 */ /* 0x000fe200000000ff */
[----:B------:R-:W-:Y:S01]  /*11a10*/  IMAD.WIDE.U32 R4, R4, 0x1000000, RZ ;  /* 0x0100000004047825 */ /* 0x000fe200078e00ff */
[C---:B0-----:R-:W-:Y:S02]  /*11a20*/  PRMT R14, R7.reuse, 0x7770, RZ ;  /* 0x00007770070e7816 */ /* 0x041fe400000000ff */
[C---:B------:R-:W-:Y:S01]  /*11a30*/  PRMT R48, R7.reuse, 0x7771, RZ ;  /* 0x0000777107307816 */ /* 0x040fe200000000ff */
[----:B------:R-:W-:Y:S01]  /*11a40*/  IMAD.WIDE.U32 R8, R8, 0x10000, RZ ;  /* 0x0001000008087825 */ /* 0x000fe200078e00ff */
[----:B------:R-:W-:Y:S02]  /*11a50*/  PRMT R50, R7, 0x7772, RZ ;  /* 0x0000777207327816 */ /* 0x000fe400000000ff */
[----:B------:R-:W-:Y:S01]  /*11a60*/  PRMT R6, R6, 0x7773, RZ ;  /* 0x0000777306067816 */ /* 0x000fe200000000ff */
[----:B------:R-:W-:Y:S01]  /*11a70*/  IMAD.WIDE.U32 R14, R14, 0x1000000, RZ ;  /* 0x010000000e0e7825 */ /* 0x000fe200078e00ff */
[----:B------:R-:W-:-:S02]  /*11a80*/  LOP3.LUT R55, R55, 0xff, R52, 0xf8, !PT ;  /* 0x000000ff37377812 */ /* 0x000fc400078ef834 */
[----:B------:R-:W-:Y:S01]  /*11a90*/  LOP3.LUT R29, R34, R4, R8, 0xfe, !PT ;  /* 0x00000004221d7212 */ /* 0x000fe200078efe08 */
[----:B------:R-:W-:Y:S01]  /*11aa0*/  IMAD.WIDE.U32 R48, R48, 0x10000, RZ ;  /* 0x0001000030307825 */ /* 0x000fe200078e00ff */
[----:B------:R-:W-:Y:S02]  /*11ab0*/  LOP3.LUT R3, R3, 0xff, R6, 0xf8, !PT ;  /* 0x000000ff03037812 */ /* 0x000fe400078ef806 */
[----:B------:R-:W-:Y:S01]  /*11ac0*/  LOP3.LUT R5, R9, R55, R5, 0xfe, !PT ;  /* 0x0000003709057212 */ /* 0x000fe200078efe05 */
[----:B------:R-:W-:Y:S01]  /*11ad0*/  IMAD.WIDE.U32 R50, R50, 0x100, RZ ;  /* 0x0000010032327825 */ /* 0x000fe200078e00ff */
[----:B------:R-:W-:Y:S02]  /*11ae0*/  PRMT R34, R53, 0x7773, RZ ;  /* 0x0000777335227816 */ /* 0x000fe400000000ff */
[----:B------:R-:W-:Y:S01]  /*11af0*/  LOP3.LUT R49, R49, R3, R15, 0xfe, !PT ;  /* 0x0000000331317212 */ /* 0x000fe200078efe0f */
[----:B------:R-:W-:Y:S01]  /*11b00*/  IMAD.MOV.U32 R15, RZ, RZ, -0x4ffc0000 ;  /* 0xb0040000ff0f7424 */ /* 0x000fe200078e00ff */
[----:B------:R-:W-:-:S02]  /*11b10*/  LOP3.LUT R34, R29, 0xff, R34, 0xf8, !PT ;  /* 0x000000ff1d227812 */ /* 0x000fc400078ef822 */
[----:B------:R-:W-:Y:S02]  /*11b20*/  LOP3.LUT R35, R5, R35, RZ, 0xfc, !PT ;  /* 0x0000002305237212 */ /* 0x000fe400078efcff */
[----:B------:R-:W-:Y:S02]  /*11b30*/  PRMT R7, R7, 0x7773, RZ ;  /* 0x0000777307077816 */ /* 0x000fe400000000ff */
[----:B------:R-:W-:Y:S01]  /*11b40*/  LOP3.LUT R50, R50, R14, R48, 0xfe, !PT ;  /* 0x0000000e32327212 */ /* 0x000fe200078efe30 */
[----:B------:R-:W-:Y:S01]  /*11b50*/  IMAD.MOV.U32 R14, RZ, RZ, RZ ;  /* 0x000000ffff0e7224 */ /* 0x000fe200078e00ff */
[----:B------:R-:W-:Y:S01]  /*11b60*/  LOP3.LUT R51, R49, R51, RZ, 0xfc, !PT ;  /* 0x0000003331337212 */ /* 0x000fe200078efcff */
[----:B------:R-:W-:Y:S01]  /*11b70*/  IMAD.MOV.U32 R48, RZ, RZ, R34 ;  /* 0x000000ffff307224 */ /* 0x000fe200078e0022 */
[----:B------:R-:W-:Y:S01]  /*11b80*/  LOP3.LUT R50, R50, 0xff, R7, 0xf8, !PT ;  /* 0x000000ff32327812 */ /* 0x000fe200078ef807 */
[----:B------:R-:W-:Y:S01]  /*11b90*/  IMAD.MOV.U32 R49, RZ, RZ, R35 ;  /* 0x000000ffff317224 */ /* 0x000fe200078e0023 */
[----:B------:R-:W-:Y:S04]  /*11ba0*/  STL.64 [R1+0x450], R14 ;  /* 0x0004500e01007387 */ /* 0x000fe80000100a00 */
[----:B------:R0:W-:Y:S04]  /*11bb0*/  STL.128 [R72], R48 ;  /* 0x0000003048007387 */ /* 0x0001e80000100c00 */
[----:B------:R-:W2:Y:S04]  /*11bc0*/  LDL.64 R4, [R1+0x3e8] ;  /* 0x0003e80001047983 */ /* 0x000ea80000100a00 */
[----:B------:R-:W3:Y:S01]  /*11bd0*/  LDL.64 R8, [R1+0x3f0] ;  /* 0x0003f00001087983 */ /* 0x000ee20000100a00 */
[----:B--2---:R-:W-:-:S02]  /*11be0*/  PRMT R3, R4, 0x7771, RZ ;  /* 0x0000777104037816 */ /* 0x004fc400000000ff */
[----:B------:R-:W-:Y:S02]  /*11bf0*/  PRMT R6, R4, 0x7770, RZ ;  /* 0x0000777004067816 */ /* 0x000fe400000000ff */
[----:B0-----:R-:W-:Y:S01]  /*11c00*/  PRMT R48, R5, 0x7772, RZ ;  /* 0x0000777205307816 */ /* 0x001fe200000000ff */
[----:B------:R-:W-:Y:S01]  /*11c10*/  IMAD.U32 R7, R3, 0x10000, RZ ;  /* 0x0001000003077824 */ /* 0x000fe200078e00ff */
[----:B---3--:R-:W-:Y:S02]  /*11c20*/  PRMT R3, R8, 0x7771, RZ ;  /* 0x0000777108037816 */ /* 0x008fe400000000ff */
[----:B------:R-:W-:Y:S01]  /*11c30*/  PRMT R50, R9, 0x7770, RZ ;  /* 0x0000777009327816 */ /* 0x000fe200000000ff */
[----:B------:R-:W-:Y:S01]  /*11c40*/  IMAD.WIDE.U32 R48, R48, 0x100, RZ ;  /* 0x0000010030307825 */ /* 0x000fe200078e00ff */
[----:B------:R-:W-:Y:S02]  /*11c50*/  LOP3.LUT R15, R7, 0xff0000, RZ, 0xc0, !PT ;  /* 0x00ff0000070f7812 */ /* 0x000fe400078ec0ff */
[----:B------:R-:W-:Y:S01]  /*11c60*/  PRMT R52, R9, 0x7771, RZ ;  /* 0x0000777109347816 */ /* 0x000fe200000000ff */
[----:B------:R-:W-:Y:S01]  /*11c70*/  IMAD.U32 R7, R3, 0x10000, RZ ;  /* 0x0001000003077824 */ /* 0x000fe200078e00ff */
[----:B------:R-:W-:Y:S01]  /*11c80*/  PRMT R3, R4, 0x7772, RZ ;  /* 0x0000777204037816 */ /* 0x000fe200000000ff */
[----:B------:R-:W-:Y:S01]  /*11c90*/  IMAD.WIDE.U32 R50, R50, 0x1000000, RZ ;  /* 0x0100000032327825 */ /* 0x000fe200078e00ff */
[----:B------:R-:W-:-:S02]  /*11ca0*/  PRMT R14, R15, 0x4210, R6 ;  /* 0x000042100f0e7816 */ /* 0x000fc40000000006 */
[C---:B------:R-:W-:Y:S01]  /*11cb0*/  PRMT R15, R8.reuse, 0x7772, RZ ;  /* 0x00007772080f7816 */ /* 0x040fe200000000ff */
[----:B------:R-:W-:Y:S01]  /*11cc0*/  IMAD.SHL.U32 R3, R3, 0x100, RZ ;  /* 0x0000010003037824 */ /* 0x000fe200078e00ff */
[----:B------:R-:W-:Y:S01]  /*11cd0*/  PRMT R6, R8, 0x7770, RZ ;  /* 0x0000777008067816 */ /* 0x000fe200000000ff */
[----:B------:R-:W-:Y:S01]  /*11ce0*/  IMAD.WIDE.U32 R52, R52, 0x10000, RZ ;  /* 0x0001000034347825 */ /* 0x000fe200078e00ff */
[----:B------:R-:W-:Y:S02]  /*11cf0*/  LOP3.LUT R7, R7, 0xff0000, RZ, 0xc0, !PT ;  /* 0x00ff000007077812 */ /* 0x000fe400078ec0ff */
[----:B------:R-:W-:Y:S01]  /*11d00*/  LOP3.LUT R29, R14, 0xff00, R3, 0xf8, !PT ;  /* 0x0000ff000e1d7812 */ /* 0x000fe200078ef803 */
[----:B------:R-:W-:Y:S01]  /*11d10*/  IMAD.SHL.U32 R15, R15, 0x100, RZ ;  /* 0x000001000f0f7824 */ /* 0x000fe200078e00ff */
[----:B------:R-:W-:Y:S02]  /*11d20*/  PRMT R6, R7, 0x4210, R6 ;  /* 0x0000421007067816 */ /* 0x000fe40000000006 */
[----:B------:R-:W-:-:S02]  /*11d30*/  PRMT R14, R5, 0x7771, RZ ;  /* 0x00007771050e7816 */ /* 0x000fc400000000ff */
[----:B------:R-:W-:Y:S02]  /*11d40*/  LOP3.LUT R3, R6, 0xff00, R15, 0xf8, !PT ;  /* 0x0000ff0006037812 */ /* 0x000fe400078ef80f */
[----:B------:R-:W-:Y:S01]  /*11d50*/  PRMT R6, R5, 0x7770, RZ ;  /* 0x0000777005067816 */ /* 0x000fe200000000ff */
[----:B------:R-:W-:Y:S01]  /*11d60*/  IMAD.WIDE.U32 R14, R14, 0x10000, RZ ;  /* 0x000100000e0e7825 */ /* 0x000fe200078e00ff */
[----:B------:R-:W-:Y:S02]  /*11d70*/  PRMT R54, R9, 0x7772, RZ ;  /* 0x0000777209367816 */ /* 0x000fe400000000ff */
[----:B------:R-:W-:Y:S01]  /*11d80*/  PRMT R4, R4, 0x7773, RZ ;  /* 0x0000777304047816 */ /* 0x000fe200000000ff */
[----:B------:R-:W-:Y:S01]  /*11d90*/  IMAD.WIDE.U32 R6, R6, 0x1000000, RZ ;  /* 0x0100000006067825 */ /* 0x000fe200078e00ff */
[----:B------:R-:W-:Y:S02]  /*11da0*/  PRMT R8, R8, 0x7773, RZ ;  /* 0x0000777308087816 */ /* 0x000fe400000000ff */
[----:B------:R-:W-:Y:S01]  /*11db0*/  LOP3.LUT R29, R29, 0xff, R4, 0xf8, !PT ;  /* 0x000000ff1d1d7812 */ /* 0x000fe200078ef804 */
[----:B------:R-:W-:Y:S01]  /*11dc0*/  IMAD.WIDE.U32 R54, R54, 0x100, RZ ;  /* 0x0000010036367825 */ /* 0x000fe200078e00ff */
        /* <DEDUP_REMOVED lines=19> */
[----:B0-----:R-:W-:Y:S01]  /*11f00*/  PRMT R48, R7, 0x7770, RZ ;  /* 0x0000777007307816 */ /* 0x001fe200000000ff */
        /* <DEDUP_REMOVED lines=175> */
[----:B------:R-:W-:-:S02]  /*12a00*/  IMAD.MOV.U32 R77, RZ, RZ, 0x4b0 ;  /* 0x000004b0ff4d7424 */ /* 0x000fc400078e00ff */
[----:B------:R-:W-:Y:S02]  /*12a10*/  IMAD.MOV.U32 R78, RZ, RZ, RZ ;  /* 0x000000ffff4e7224 */ /* 0x000fe400078e00ff */
[----:B------:R-:W-:Y:S02]  /*12a20*/  IMAD.MOV.U32 R75, RZ, RZ, RZ ;  /* 0x000000ffff4b7224 */ /* 0x000fe400078e00ff */
[----:B------:R-:W-:Y:S01]  /*12a30*/  IMAD.MOV.U32 R76, RZ, RZ, RZ ;  /* 0x000000ffff4c7224 */ /* 0x000fe200078e00ff */
[C---:B--2---:R-:W-:Y:S02]  /*12a40*/  PRMT R3, R52.reuse, 0x7771, RZ ;  /* 0x0000777134037816 */ /* 0x044fe400000000ff */
[C---:B------:R-:W-:Y:S02]  /*12a50*/  PRMT R4, R52.reuse, 0x7770, RZ ;  /* 0x0000777034047816 */ /* 0x040fe400000000ff */
[----:B------:R-:W-:Y:S01]  /*12a60*/  PRMT R14, R53, 0x7771, RZ ;  /* 0x00007771350e7816 */ /* 0x000fe200000000ff */
[----:B------:R-:W-:Y:S01]  /*12a70*/  IMAD.U32 R5, R3, 0x10000, RZ ;  /* 0x0001000003057824 */ /* 0x000fe200078e00ff */
[----:B------:R-:W-:-:S02]  /*12a80*/  PRMT R3, R52, 0x7772, RZ ;  /* 0x0000777234037816 */ /* 0x000fc400000000ff */
[----:B0-----:R-:W-:Y:S01]  /*12a90*/  PRMT R48, R53, 0x7772, RZ ;  /* 0x0000777235307816 */ /* 0x001fe200000000ff */
[----:B------:R-:W-:Y:S01]  /*12aa0*/  IMAD.WIDE.U32 R14, R14, 0x10000, RZ ;  /* 0x000100000e0e7825 */ /* 0x000fe200078e00ff */
[----:B------:R-:W-:Y:S02]  /*12ab0*/  LOP3.LUT R9, R5, 0xff0000, RZ, 0xc0, !PT ;  /* 0x00ff000005097812 */ /* 0x000fe400078ec0ff */
[----:B---3--:R-:W-:Y:S01]  /*12ac0*/  PRMT R29, R6, 0x7770, RZ ;  /* 0x00007770061d7816 */ /* 0x008fe200000000ff */
[----:B------:R-:W-:Y:S01]  /*12ad0*/  IMAD.SHL.U32 R5, R3, 0x100, RZ ;  /* 0x0000010003057824 */ /* 0x000fe200078e00ff */
[----:B------:R-:W-:Y:S01]  /*12ae0*/  PRMT R8, R9, 0x4210, R4 ;  /* 0x0000421009087816 */ /* 0x000fe20000000004 */
[----:B------:R-:W-:Y:S01]  /*12af0*/  IMAD.WIDE.U32 R48, R48, 0x100, RZ ;  /* 0x0000010030307825 */ /* 0x000fe200078e00ff */
[----:B------:R-:W-:Y:S02]  /*12b00*/  PRMT R4, R6, 0x7771, RZ ;  /* 0x0000777106047816 */ /* 0x000fe400000000ff */
[----:B------:R-:W-:-:S02]  /*12b10*/  LOP3.LUT R8, R8, 0xff00, R5, 0xf8, !PT ;  /* 0x0000ff0008087812 */ /* 0x000fc400078ef805 */
[----:B------:R-:W-:Y:S01]  /*12b20*/  PRMT R5, R53, 0x7770, RZ ;  /* 0x0000777035057816 */ /* 0x000fe200000000ff */
[----:B------:R-:W-:Y:S01]  /*12b30*/  IMAD.U32 R4, R4, 0x10000, RZ ;  /* 0x0001000004047824 */ /* 0x000fe200078e00ff */
[----:B------:R-:W-:Y:S02]  /*12b40*/  PRMT R9, R6, 0x7772, RZ ;  /* 0x0000777206097816 */ /* 0x000fe400000000ff */
[----:B------:R-:W-:Y:S02]  /*12b50*/  PRMT R3, R52, 0x7773, RZ ;  /* 0x0000777334037816 */ /* 0x000fe400000000ff */
[----:B------:R-:W-:Y:S01]  /*12b60*/  LOP3.LUT R50, R4, 0xff0000, RZ, 0xc0, !PT ;  /* 0x00ff000004327812 */ /* 0x000fe200078ec0ff */
[----:B------:R-:W-:Y:S01]  /*12b70*/  IMAD.WIDE.U32 R4, R5, 0x1000000, RZ ;  /* 0x0100000005047825 */ /* 0x000fe200078e00ff */
[----:B------:R-:W-:Y:S02]  /*12b80*/  LOP3.LUT R3, R8, 0xff, R3, 0xf8, !PT ;  /* 0x000000ff08037812 */ /* 0x000fe400078ef803 */
[----:B------:R-:W-:Y:S01]  /*12b90*/  PRMT R50, R50, 0x4210, R29 ;  /* 0x0000421032327816 */ /* 0x000fe2000000001d */
[----:B------:R-:W-:Y:S01]  /*12ba0*/  IMAD.SHL.U32 R9, R9, 0x100, RZ ;  /* 0x0000010009097824 */ /* 0x000fe200078e00ff */
[----:B------:R-:W-:-:S02]  /*12bb0*/  LOP3.LUT R48, R48, R4, R14, 0xfe, !PT ;  /* 0x0000000430307212 */ /* 0x000fc400078efe0e */
[C---:B------:R-:W-:Y:S02]  /*12bc0*/  PRMT R4, R7.reuse, 0x7770, RZ ;  /* 0x0000777007047816 */ /* 0x040fe400000000ff */
[C---:B------:R-:W-:Y:S02]  /*12bd0*/  PRMT R8, R7.reuse, 0x7771, RZ ;  /* 0x0000777107087816 */ /* 0x040fe400000000ff */
[----:B------:R-:W-:Y:S02]  /*12be0*/  PRMT R14, R7, 0x7772, RZ ;  /* 0x00007772070e7816 */ /* 0x000fe400000000ff */
[----:B------:R-:W-:Y:S01]  /*12bf0*/  LOP3.LUT R29, R50, 0xff00, R9, 0xf8, !PT ;  /* 0x0000ff00321d7812 */ /* 0x000fe200078ef809 */
[----:B------:R-:W-:Y:S01]  /*12c00*/  IMAD.WIDE.U32 R8, R8, 0x10000, RZ ;  /* 0x0001000008087825 */ /* 0x000fe200078e00ff */
[----:B------:R-:W-:Y:S02]  /*12c10*/  PRMT R6, R6, 0x7773, RZ ;  /* 0x0000777306067816 */ /* 0x000fe400000000ff */
[----:B------:R-:W-:Y:S01]  /*12c20*/  LOP3.LUT R3, R15, R3, R5, 0xfe, !PT ;  /* 0x000000030f037212 */ /* 0x000fe200078efe05 */
[----:B------:R-:W-:Y:S01]  /*12c30*/  IMAD.WIDE.U32 R4, R4, 0x1000000, RZ ;  /* 0x0100000004047825 */ /* 0x000fe200078e00ff */
[----:B------:R-:W-:-:S02]  /*12c40*/  PRMT R53, R53, 0x7773, RZ ;  /* 0x0000777335357816 */ /* 0x000fc400000000ff */
[----:B------:R-:W-:Y:S01]  /*12c50*/  LOP3.LUT R29, R29, 0xff, R6, 0xf8, !PT ;  /* 0x000000ff1d1d7812 */ /* 0x000fe200078ef806 */
[----:B------:R-:W-:Y:S01]  /*12c60*/  IMAD.WIDE.U32 R14, R14, 0x100, RZ ;  /* 0x000001000e0e7825 */ /* 0x000fe200078e00ff */
[----:B------:R-:W-:Y:S02]  /*12c70*/  LOP3.LUT R53, R48, 0xff, R53, 0xf8, !PT ;  /* 0x000000ff30357812 */ /* 0x000fe400078ef835 */
[----:B------:R-:W-:Y:S01]  /*12c80*/  LOP3.LUT R48, R3, R49, RZ, 0xfc, !PT ;  /* 0x0000003103307212 */ /* 0x000fe200078efcff */
[----:B------:R-:W-:Y:S01]  /*12c90*/  IMAD.MOV.U32 R6, RZ, RZ, 0x4b0 ;  /* 0x000004b0ff067424 */ /* 0x000fe200078e00ff */
[----:B------:R-:W-:Y:S02]  /*12ca0*/  LOP3.LUT R8, R14, R4, R8, 0xfe, !PT ;  /* 0x000000040e087212 */ /* 0x000fe400078efe08 */
[----:B------:R-:W-:Y:S01]  /*12cb0*/  PRMT R3, R7, 0x7773, RZ ;  /* 0x0000777307037816 */ /* 0x000fe200000000ff */
[----:B------:R-:W-:Y:S01]  /*12cc0*/  IMAD.MOV.U32 R7, RZ, RZ, 0x0 ;  /* 0x00000000ff077424 */ /* 0x000fe200078e00ff */
[----:B------:R-:W-:-:S02]  /*12cd0*/  LOP3.LUT R14, R9, R29, R5, 0xfe, !PT ;  /* 0x0000001d090e7212 */ /* 0x000fc400078efe05 */
[----:B------:R-:W-:Y:S02]  /*12ce0*/  CS2R R4, SRZ ;  /* 0x0000000000047805 */ /* 0x000fe4000001ff00 */
[----:B------:R-:W-:Y:S01]  /*12cf0*/  LOP3.LUT R3, R8, 0xff, R3, 0xf8, !PT ;  /* 0x000000ff08037812 */ /* 0x000fe200078ef803 */
[----:B------:R-:W-:Y:S01]  /*12d00*/  IMAD.MOV.U32 R29, RZ, RZ, RZ ;  /* 0x000000ffff1d7224 */ /* 0x000fe200078e00ff */
[----:B------:R-:W-:Y:S01]  /*12d10*/  LOP3.LUT R14, R14, R15, RZ, 0xfc, !PT ;  /* 0x0000000f0e0e7212 */ /* 0x000fe200078efcff */
[----:B------:R0:W-:Y:S02]  /*12d20*/  STL.128 [R72+0x70], R4 ;  /* 0x0000700448007387 */ /* 0x0001e40000100c00 */
[----:B0-----:R-:W-:Y:S02]  /*12d30*/  IMAD.MOV.U32 R4, RZ, RZ, R53 ;  /* 0x000000ffff047224 */ /* 0x001fe400078e0035 */
[----:B------:R-:W-:Y:S02]  /*12d40*/  IMAD.MOV.U32 R5, RZ, RZ, R48 ;  /* 0x000000ffff057224 */ /* 0x000fe400078e0030 */
[----:B------:R-:W-:-:S02]  /*12d50*/  IMAD.MOV.U32 R6, RZ, RZ, R3 ;  /* 0x000000ffff067224 */ /* 0x000fc400078e0003 */
[----:B------:R-:W-:Y:S02]  /*12d60*/  IMAD.MOV.U32 R7, RZ, RZ, R14 ;  /* 0x000000ffff077224 */ /* 0x000fe400078e000e */
[----:B------:R-:W-:-:S03]  /*12d70*/  IMAD.MOV.U32 R3, RZ, RZ, R28 ;  /* 0x000000ffff037224 */ /* 0x000fc600078e001c */
[----:B------:R0:W-:Y:S04]  /*12d80*/  STL.128 [R72+0x60], R4 ;  /* 0x0000600448007387 */ /* 0x0001e80000100c00 */
.L_x_58:
        /* <DEDUP_REMOVED lines=9> */
[----:B------:R-:W-:Y:S01]  /*12e20*/  SHF.L.W.U32.HI R15, R75, 0xd, R76 ;  /* 0x0000000d4b0f7819 */ /* 0x000fe20000010e4c */
[----:B------:R-:W5:Y:S01]  /*12e30*/  LDL.64 R56, [R3+0x20] ;  /* 0x0000200003387983 */ /* 0x000f620000100a00 */
[----:B------:R-:W-:-:S03]  /*12e40*/  SHF.L.W.U32.HI R54, R76, 0x3, R75 ;  /* 0x000000034c367819 */ /* 0x000fc60000010e4b */
[----:B------:R-:W5:Y:S01]  /*12e50*/  LDL.64 R50, [R3+-0x20] ;  /* 0xffffe00003327983 */ /* 0x000f620000100a00 */
[C-C-:B------:R-:W-:Y:S02]  /*12e60*/  SHF.R.U64 R71, R77.reuse, 0x6, R78.reuse ;  /* 0x000000064d477819 */ /* 0x140fe4000000124e */
[----:B------:R-:W-:Y:S01]  /*12e70*/  SHF.L.W.U32.HI R68, R77, 0xd, R78 ;  /* 0x0000000d4d447819 */ /* 0x000fe20000010e4e */
[----:B------:R-:W5:Y:S01]  /*12e80*/  LDL.64 R8, [R3+-0x18] ;  /* 0xffffe80003087983 */ /* 0x000f620000100a00 */
[----:B------:R-:W-:Y:S02]  /*12e90*/  SHF.L.W.U32.HI R69, R78, 0x3, R77 ;  /* 0x000000034e457819 */ /* 0x000fe40000010e4d */
[----:B------:R-:W-:Y:S01]  /*12ea0*/  SHF.L.W.U32.HI R14, R76, 0xd, R75 ;  /* 0x0000000d4c0e7819 */ /* 0x000fe20000010e4b */
[----:B------:R-:W5:Y:S01]  /*12eb0*/  LDL.64 R48, [R3+0x28] ;  /* 0x0000280003307983 */ /* 0x000f620000100a00 */
[----:B------:R-:W-:Y:S02]  /*12ec0*/  SHF.L.W.U32.HI R55, R75, 0x3, R76 ;  /* 0x000000034b377819 */ /* 0x000fe40000010e4c */
[----:B------:R-:W-:-:S02]  /*12ed0*/  LOP3.LUT R15, R70, R15, R54, 0x96, !PT ;  /* 0x0000000f460f7212 */ /* 0x000fc400078e9636 */
[----:B------:R-:W-:Y:S02]  /*12ee0*/  SHF.R.U32.HI R76, RZ, 0x6, R76 ;  /* 0x00000006ff4c7819 */ /* 0x000fe4000001164c */
[----:B------:R-:W-:Y:S02]  /*12ef0*/  LOP3.LUT R71, R71, R68, R69, 0x96, !PT ;  /* 0x0000004447477212 */ /* 0x000fe400078e9645 */
[----:B------:R-:W-:Y:S02]  /*12f00*/  LOP3.LUT R76, R76, R14, R55, 0x96, !PT ;  /* 0x0000000e4c4c7212 */ /* 0x000fe400078e9637 */
[--C-:B------:R-:W-:Y:S02]  /*12f10*/  SHF.L.W.U32.HI R69, R77, 0x3, R78.reuse ;  /* 0x000000034d457819 */ /* 0x100fe40000010e4e */
[----:B------:R-:W-:Y:S02]  /*12f20*/  SHF.R.U32.HI R54, RZ, 0x6, R78 ;  /* 0x00000006ff367819 */ /* 0x000fe4000001164e */
[----:B--2---:R-:W-:-:S02]  /*12f30*/  IADD3 R68, P0, P1, R34, R15, R4 ;  /* 0x0000000f22447210 */ /* 0x004fc4000791e004 */
[----:B------:R-:W-:Y:S02]  /*12f40*/  SHF.L.W.U32.HI R34, R78, 0xd, R77 ;  /* 0x0000000d4e227819 */ /* 0x000fe40000010e4d */
[C-C-:B---3--:R-:W-:Y:S02]  /*12f50*/  SHF.L.W.U32.HI R4, R7.reuse, 0x1f, R6.reuse ;  /* 0x0000001f07047819 */ /* 0x148fe40000010e06 */
[----:B------:R-:W-:Y:S02]  /*12f60*/  SHF.L.W.U32.HI R15, R7, 0x18, R6 ;  /* 0x00000018070f7819 */ /* 0x000fe40000010e06 */
[----:B------:R-:W-:Y:S02]  /*12f70*/  SHF.R.U32.HI R75, RZ, 0x7, R7 ;  /* 0x00000007ff4b7819 */ /* 0x000fe40000011607 */
[----:B------:R-:W-:Y:S02]  /*12f80*/  LOP3.LUT R69, R54, R34, R69, 0x96, !PT ;  /* 0x0000002236457212 */ /* 0x000fe400078e9645 */
[----:B------:R-:W-:-:S02]  /*12f90*/  IADD3.X R76, PT, PT, R35, R76, R5, P0, P1 ;  /* 0x0000004c234c7210 */ /* 0x000fc400007e2405 */
[C-C-:B------:R-:W-:Y:S02]  /*12fa0*/  SHF.L.W.U32.HI R14, R6.reuse, 0x1f, R7.reuse ;  /* 0x0000001f060e7819 */ /* 0x140fe40000010e07 */
[C-C-:B------:R-:W-:Y:S02]  /*12fb0*/  SHF.L.W.U32.HI R55, R6.reuse, 0x18, R7.reuse ;  /* 0x0000001806377819 */ /* 0x140fe40000010e07 */
[----:B------:R-:W-:Y:S02]  /*12fc0*/  SHF.R.U64 R70, R6, 0x7, R7 ;  /* 0x0000000706467819 */ /* 0x000fe40000001207 */
[C-C-:B----4-:R-:W-:Y:S02]  /*12fd0*/  SHF.L.W.U32.HI R5, R66.reuse, 0x1f, R67.reuse ;  /* 0x0000001f42057819 */ /* 0x150fe40000010e43 */
[C-C-:B------:R-:W-:Y:S02]  /*12fe0*/  SHF.L.W.U32.HI R34, R66.reuse, 0x18, R67.reuse ;  /* 0x0000001842227819 */ /* 0x140fe40000010e43 */
[----:B------:R-:W-:-:S02]  /*12ff0*/  SHF.R.U64 R54, R66, 0x7, R67 ;  /* 0x0000000742367819 */ /* 0x000fc40000001243 */
[----:B------:R-:W-:Y:S02]  /*13000*/  LOP3.LUT R75, R75, R4, R15, 0x96, !PT ;  /* 0x000000044b4b7212 */ /* 0x000fe400078e960f */
[----:B-----5:R-:W-:Y:S02]  /*13010*/  IADD3 R80, P1, P2, R6, R71, R52 ;  /* 0x0000004706507210 */ /* 0x020fe40007a3e034 */
[----:B------:R-:W-:Y:S02]  /*13020*/  LOP3.LUT R55, R70, R14, R55, 0x96, !PT ;  /* 0x0000000e46377212 */ /* 0x000fe400078e9637 */
[C-C-:B------:R-:W-:Y:S01]  /*13030*/  SHF.L.W.U32.HI R4, R67.reuse, 0x1f, R66.reuse ;  /* 0x0000001f43047819 */ /* 0x140fe20000010e42 */
[----:B------:R-:W2:Y:S01]  /*13040*/  LDL.64 R14, [R3+-0x10] ;  /* 0xfffff000030e7983 */ /* 0x000ea20000100a00 */
[----:B------:R-:W-:Y:S02]  /*13050*/  SHF.L.W.U32.HI R35, R67, 0x18, R66 ;  /* 0x0000001843237819 */ /* 0x000fe40000010e42 */
[----:B------:R-:W-:-:S02]  /*13060*/  SHF.R.U32.HI R6, RZ, 0x7, R67 ;  /* 0x00000007ff067819 */ /* 0x000fc40000011643 */
[----:B------:R-:W-:Y:S02]  /*13070*/  LOP3.LUT R5, R54, R5, R34, 0x96, !PT ;  /* 0x0000000536057212 */ /* 0x000fe400078e9622 */
[----:B------:R-:W-:Y:S02]  /*13080*/  IADD3.X R81, PT, PT, R7, R69, R53, P1, P2 ;  /* 0x0000004507517210 */ /* 0x000fe40000fe4435 */
[----:B------:R-:W-:Y:S02]  /*13090*/  IADD3 R71, P0, PT, R68, R55, RZ ;  /* 0x0000003744477210 */ /* 0x000fe40007f1e0ff */
[----:B------:R-:W-:Y:S01]  /*130a0*/  LOP3.LUT R4, R6, R4, R35, 0x96, !PT ;  /* 0x0000000406047212 */ /* 0x000fe200078e9623 */
[----:B------:R-:W3:Y:S01]  /*130b0*/  LDL.64 R54, [R3+0x30] ;  /* 0x0000300003367983 */ /* 0x000ee20000100a00 */
[----:B------:R-:W-:Y:S01]  /*130c0*/  IADD3 R80, P1, PT, R80, R5, RZ ;  /* 0x0000000550507210 */ /* 0x000fe20007f3e0ff */
[----:B------:R-:W-:Y:S02]  /*130d0*/  IMAD.X R76, R76, 0x1, R75, P0 ;  /* 0x000000014c4c7824 */ /* 0x000fe400000e064b */
[----:B------:R-:W4:Y:S02]  /*130e0*/  LDL.64 R34, [R3+-0x8] ;  /* 0xfffff80003227983 */ /* 0x000f240000100a00 */
[----:B------:R-:W-:-:S02]  /*130f0*/  IMAD.X R81, R81, 0x1, R4, P1 ;  /* 0x0000000151517824 */ /* 0x000fc400008e0604 */
        /* <DEDUP_REMOVED lines=15> */
[----:B0-----:R-:W-:-:S02]  /*131f0*/  LOP3.LUT R7, R78, R69, R70, 0x96, !PT ;  /* 0x000000454e077212 */ /* 0x001fc400078e9646 */
[----:B------:R-:W-:Y:S02]  /*13200*/  LOP3.LUT R79, R79, R68, R71, 0x96, !PT ;  /* 0x000000444f4f7212 */ /* 0x000fe400078e9647 */
[----:B------:R-:W-:Y:S02]  /*13210*/  LOP3.LUT R75, R77, R75, R76, 0x96, !PT ;  /* 0x0000004b4d4b7212 */ /* 0x000fe400078e964c */
[----:B------:R-:W-:Y:S02]  /*13220*/  SHF.L.W.U32.HI R68, R81, 0xd, R80 ;  /* 0x0000000d51447819 */ /* 0x000fe40000010e50 */
[--C-:B------:R-:W-:Y:S02]  /*13230*/  SHF.L.W.U32.HI R69, R80, 0x3, R81.reuse ;  /* 0x0000000350457819 */ /* 0x100fe40000010e51 */
        /* <DEDUP_REMOVED lines=60> */
[----:B------:R-:W-:Y:S01]  /*13600*/  SHF.R.U32.HI R48, RZ, 0x7, R9 ;  /* 0x00000007ff307819 */ /* 0x000fe20000011609 */
[----:B------:R-:W-:Y:S01]  /*13610*/  IMAD.X R57, R57, 0x1, R60, P0 ;  /* 0x0000000139397824 */ /* 0x000fe200000e063c */
[----:B------:R-:W-:-:S02]  /*13620*/  IADD3.X R51, PT, PT, R51, R61, R49, P1, P2 ;  /* 0x0000003d33337210 */ /* 0x000fc40000fe4431 */
[----:B------:R-:W-:Y:S02]  /*13630*/  LOP3.LUT R4, R48, R4, R7, 0x96, !PT ;  /* 0x0000000430047212 */ /* 0x000fe400078e9607 */
[----:B------:R-:W-:Y:S02]  /*13640*/  IADD3 R50, P1, PT, R50, R5, RZ ;  /* 0x0000000532327210 */ /* 0x000fe40007f3e0ff */
[C-C-:B------:R-:W-:Y:S02]  /*13650*/  SHF.L.W.U32.HI R5, R56.reuse, 0xd, R57.reuse ;  /* 0x0000000d38057819 */ /* 0x140fe40000010e39 */
[----:B------:R-:W-:Y:S01]  /*13660*/  SHF.L.W.U32.HI R6, R57, 0x3, R56 ;  /* 0x0000000339067819 */ /* 0x000fe20000010e38 */
[----:B------:R-:W-:Y:S01]  /*13670*/  IMAD.X R51, R51, 0x1, R4, P1 ;  /* 0x0000000133337824 */ /* 0x000fe200008e0604 */
[----:B------:R-:W-:Y:S02]  /*13680*/  SHF.R.U64 R63, R56, 0x6, R57 ;  /* 0x00000006383f7819 */ /* 0x000fe40000001239 */
[----:B------:R-:W-:-:S02]  /*13690*/  SHF.L.W.U32.HI R4, R57, 0xd, R56 ;  /* 0x0000000d39047819 */ /* 0x000fc40000010e38 */
[--C-:B------:R-:W-:Y:S02]  /*136a0*/  SHF.L.W.U32.HI R7, R56, 0x3, R57.reuse ;  /* 0x0000000338077819 */ /* 0x100fe40000010e39 */
[----:B------:R-:W-:Y:S02]  /*136b0*/  SHF.R.U32.HI R65, RZ, 0x6, R57 ;  /* 0x00000006ff417819 */ /* 0x000fe40000011639 */
[----:B------:R-:W-:Y:S02]  /*136c0*/  LOP3.LUT R63, R63, R5, R6, 0x96, !PT ;  /* 0x000000053f3f7212 */ /* 0x000fe400078e9606 */
[C-C-:B------:R-:W-:Y:S02]  /*136d0*/  SHF.L.W.U32.HI R48, R50.reuse, 0xd, R51.reuse ;  /* 0x0000000d32307819 */ /* 0x140fe40000010e33 */
[----:B------:R-:W-:Y:S02]  /*136e0*/  SHF.L.W.U32.HI R49, R51, 0x3, R50 ;  /* 0x0000000333317819 */ /* 0x000fe40000010e32 */
[----:B------:R-:W-:-:S02]  /*136f0*/  SHF.R.U64 R59, R50, 0x6, R51 ;  /* 0x00000006323b7819 */ /* 0x000fc40000001233 */
[----:B------:R-:W-:Y:S02]  /*13700*/  LOP3.LUT R65, R65, R4, R7, 0x96, !PT ;  /* 0x0000000441417212 */ /* 0x000fe400078e9607 */
[----:B------:R-:W-:Y:S02]  /*13710*/  LOP3.LUT R59, R59, R48, R49, 0x96, !PT ;  /* 0x000000303b3b7212 */ /* 0x000fe400078e9631 */
        /* <DEDUP_REMOVED lines=14> */
[C-C-:B----4-:R-:W-:Y:S02]  /*13800*/  SHF.L.W.U32.HI R5, R34.reuse, 0x1f, R35.reuse ;  /* 0x0000001f22057819 */ /* 0x150fe40000010e23 */
[----:B------:R-:W-:-:S02]  /*13810*/  SHF.L.W.U32.HI R6, R34, 0x18, R35 ;  /* 0x0000001822067819 */ /* 0x000fc40000010e23 */
[----:B------:R-:W-:Y:S02]  /*13820*/  SHF.R.U64 R9, R34, 0x7, R35 ;  /* 0x0000000722097819 */ /* 0x000fe40000001223 */
[----:B------:R-:W-:Y:S02]  /*13830*/  LOP3.LUT R58, R8, R4, R7, 0x96, !PT ;  /* 0x00000004083a7212 */ /* 0x000fe400078e9607 */
[C-C-:B------:R-:W-:Y:S02]  /*13840*/  SHF.L.W.U32.HI R4, R35.reuse, 0x1f, R34.reuse ;  /* 0x0000001f23047819 */ /* 0x140fe40000010e22 */
[----:B------:R-:W-:Y:S02]  /*13850*/  SHF.L.W.U32.HI R7, R35, 0x18, R34 ;  /* 0x0000001823077819 */ /* 0x000fe40000010e22 */
[----:B------:R-:W-:Y:S02]  /*13860*/  SHF.R.U32.HI R48, RZ, 0x7, R35 ;  /* 0x00000007ff307819 */ /* 0x000fe40000011623 */
[----:B------:R-:W-:-:S02]  /*13870*/  LOP3.LUT R5, R9, R5, R6, 0x96, !PT ;  /* 0x0000000509057212 */ /* 0x000fc400078e9606 */
[----:B-----5:R-:W-:Y:S02]  /*13880*/  IADD3 R8, P1, P2, R14, R59, R52 ;  /* 0x0000003b0e087210 */ /* 0x020fe40007a3e034 */
[----:B------:R-:W-:Y:S02]  /*13890*/  IADD3 R75, P0, PT, R54, R61, RZ ;  /* 0x0000003d364b7210 */ /* 0x000fe40007f1e0ff */
[----:B------:R-:W-:Y:S01]  /*138a0*/  IADD3.X R14, PT, PT, R15, R49, R53, P1, P2 ;  /* 0x000000310f0e7210 */ /* 0x000fe20000fe4435 */
[----:B------:R-:W-:Y:S01]  /*138b0*/  IMAD.MOV.U32 R6, RZ, RZ, R66 ;  /* 0x000000ffff067224 */ /* 0x000fe200078e0042 */
[----:B------:R-:W-:Y:S01]  /*138c0*/  LOP3.LUT R9, R48, R4, R7, 0x96, !PT ;  /* 0x0000000430097212 */ /* 0x000fe200078e9607 */
[----:B------:R-:W-:Y:S01]  /*138d0*/  IMAD.MOV.U32 R4, RZ, RZ, R68 ;  /* 0x000000ffff047224 */ /* 0x000fe200078e0044 */
[----:B------:R-:W-:Y:S01]  /*138e0*/  IADD3 R77, P1, PT, R8, R5, RZ ;  /* 0x00000005084d7210 */ /* 0x000fe20007f3e0ff */
[----:B------:R-:W-:Y:S02]  /*138f0*/  IMAD.MOV.U32 R5, RZ, RZ, R71 ;  /* 0x000000ffff057224 */ /* 0x000fe400078e0047 */
[----:B------:R-:W-:-:S02]  /*13900*/  IMAD.MOV.U32 R7, RZ, RZ, R69 ;  /* 0x000000ffff077224 */ /* 0x000fc400078e0045 */
[----:B------:R-:W-:Y:S01]  /*13910*/  IMAD.X R76, R55, 0x1, R58, P0 ;  /* 0x00000001374c7824 */ /* 0x000fe200000e063a */
[----:B------:R-:W-:Y:S02]  /*13920*/  ISETP.NE.AND P0, PT, R29, 0x40, PT ;  /* 0x000000401d00780c */ /* 0x000fe40003f05270 */
[----:B------:R0:W-:Y:S01]  /*13930*/  STL.128 [R3+0x48], R4 ;  /* 0x0000480403007387 */ /* 0x0001e20000100c00 */
[----:B------:R-:W-:Y:S02]  /*13940*/  IMAD.X R78, R14, 0x1, R9, P1 ;  /* 0x000000010e4e7824 */ /* 0x000fe400008e0609 */
[----:B0-----:R-:W-:Y:S02]  /*13950*/  IMAD.MOV.U32 R4, RZ, RZ, R56 ;  /* 0x000000ffff047224 */ /* 0x001fe400078e0038 */
[----:B------:R-:W-:Y:S02]  /*13960*/  IMAD.MOV.U32 R5, RZ, RZ, R57 ;  /* 0x000000ffff057224 */ /* 0x000fe400078e0039 */
[----:B------:R-:W-:-:S02]  /*13970*/  IMAD.MOV.U32 R6, RZ, RZ, R50 ;  /* 0x000000ffff067224 */ /* 0x000fc400078e0032 */
        /* <DEDUP_REMOVED lines=10> */
.L_x_57:
[----:B------:R-:W-:Y:S01]  /*13a20*/  BSSY.RECONVERGENT B0, `(.L_x_59) ;  /* 0x0000069000007945 */ /* 0x000fe20003800200 */
[----:B------:R-:W-:Y:S02]  /*13a30*/  IMAD.MOV.U32 R77, RZ, RZ, RZ ;  /* 0x000000ffff4d7224 */ /* 0x000fe400078e00ff */
[----:B------:R-:W-:Y:S02]  /*13a40*/  IMAD.MOV.U32 R69, RZ, RZ, RZ ;  /* 0x000000ffff457224 */ /* 0x000fe400078e00ff */
[----:B------:R-:W-:Y:S02]  /*13a50*/  IMAD.MOV.U32 R70, RZ, RZ, RZ ;  /* 0x000000ffff467224 */ /* 0x000fe400078e00ff */
        /* <DEDUP_REMOVED lines=15> */
[----:B------:R-:W-:-:S07]  /*13b50*/  IMAD.MOV.U32 R55, RZ, RZ, R19 ;  /* 0x000000ffff377224 */ /* 0x000fce00078e0013 */
.L_x_60:
[C---:B------:R-:W-:Y:S01]  /*13b60*/  IADD3 R14, P0, PT, R69.reuse, R90, RZ ;  /* 0x0000005a450e7210 */ /* 0x040fe20007f1e0ff */
[----:B------:R-:W-:-:S04]  /*13b70*/  IMAD.IADD R4, R69, 0x1, R72 ;  /* 0x0000000145047824 */ /* 0x000fc800078e0248 */
[----:B------:R-:W-:Y:S02]  /*13b80*/  IMAD.X R15, R70, 0x1, R91, P0 ;  /* 0x00000001460f7824 */ /* 0x000fe400000e065b */
[----:B------:R-:W2:Y:S04]  /*13b90*/  LDL.128 R4, [R4] ;  /* 0x0000000004047983 */ /* 0x000ea80000100c00 */
[----:B------:R-:W2:Y:S04]  /*13ba0*/  LDG.E.64.CONSTANT R34, desc[UR36][R14.64] ;  /* 0x000000240e227981 */ /* 0x000ea8000c1e9b00 */
[----:B------:R0:W3:Y:S01]  /*13bb0*/  LDG.E.64.CONSTANT R8, desc[UR36][R14.64+0x8] ;  /* 0x000008240e087981 */ /* 0x0000e2000c1e9b00 */
[C-C-:B------:R-:W-:Y:S01]  /*13bc0*/  SHF.L.W.U32.HI R3, R57.reuse, 0x12, R60.reuse ;  /* 0x0000001239037819 */ /* 0x140fe20000010e3c */
[--C-:B------:R-:W-:Y:S01]  /*13bd0*/  IMAD.MOV.U32 R71, RZ, RZ, R57.reuse ;  /* 0x000000ffff477224 */ /* 0x100fe200078e0039 */
[--C-:B------:R-:W-:Y:S01]  /*13be0*/  SHF.L.W.U32.HI R48, R57, 0xe, R60.reuse ;  /* 0x0000000e39307819 */ /* 0x100fe20000010e3c */
[----:B------:R-:W-:Y:S01]  /*13bf0*/  VIADD R77, R77, 0x2 ;  /* 0x000000024d4d7836 */ /* 0x000fe20000000000 */
[----:B------:R-:W-:Y:S01]  /*13c00*/  SHF.L.W.U32.HI R29, R60, 0x17, R57 ;  /* 0x000000173c1d7819 */ /* 0x000fe20000010e39 */
[----:B------:R-:W-:Y:S01]  /*13c10*/  IMAD.MOV.U32 R78, RZ, RZ, R60 ;  /* 0x000000ffff4e7224 */ /* 0x000fe200078e003c */
[----:B------:R-:W-:Y:S01]  /*13c20*/  LOP3.LUT R49, R54, R57, R59, 0xb8, !PT ;  /* 0x0000003936317212 */ /* 0x000fe200078eb83b */
[----:B------:R-:W-:Y:S01]  /*13c30*/  IMAD.MOV.U32 R76, RZ, RZ, R67 ;  /* 0x000000ffff4c7224 */ /* 0x000fe200078e0043 */
[----:B------:R-:W-:Y:S01]  /*13c40*/  LOP3.LUT R50, R29, R3, R48, 0x96, !PT ;  /* 0x000000031d327212 */ /* 0x000fe200078e9630 */
[----:B------:R-:W-:Y:S01]  /*13c50*/  IMAD.MOV.U32 R75, RZ, RZ, R59 ;  /* 0x000000ffff4b7224 */ /* 0x000fe200078e003b */
[C-C-:B------:R-:W-:Y:S01]  /*13c60*/  SHF.L.W.U32.HI R3, R60.reuse, 0x12, R57.reuse ;  /* 0x000000123c037819 */ /* 0x140fe20000010e39 */
[----:B------:R-:W-:Y:S01]  /*13c70*/  IMAD.MOV.U32 R80, RZ, RZ, R58 ;  /* 0x000000ffff507224 */ /* 0x000fe200078e003a */
[----:B------:R-:W-:-:S02]  /*13c80*/  SHF.L.W.U32.HI R48, R60, 0xe, R57 ;  /* 0x0000000e3c307819 */ /* 0x000fc40000010e39 */
[----:B------:R-:W-:Y:S02]  /*13c90*/  SHF.L.W.U32.HI R29, R57, 0x17, R60 ;  /* 0x00000017391d7819 */ /* 0x000fe40000010e3c */
[----:B------:R-:W-:Y:S02]  /*13ca0*/  IADD3 R49, P0, P1, R49, R52, R50 ;  /* 0x0000003431317210 */ /* 0x000fe4000791e032 */
[----:B------:R-:W-:Y:S02]  /*13cb0*/  LOP3.LUT R48, R29, R3, R48, 0x96, !PT ;  /* 0x000000031d307212 */ /* 0x000fe400078e9630 */
[----:B0-----:R-:W-:Y:S02]  /*13cc0*/  LOP3.LUT R15, R55, R60, R58, 0xb8, !PT ;  /* 0x0000003c370f7212 */ /* 0x001fe400078eb83a */
[----:B------:R-:W-:Y:S02]  /*13cd0*/  SHF.L.W.U32.HI R3, R68, 0x4, R67 ;  /* 0x0000000444037819 */ /* 0x000fe40000010e43 */
[----:B------:R-:W-:Y:S01]  /*13ce0*/  IADD3.X R15, PT, PT, R15, R56, R48, P0, P1 ;  /* 0x000000380f0f7210 */ /* 0x000fe200007e2430 */
[----:B------:R-:W-:Y:S01]  /*13cf0*/  IMAD.MOV.U32 R56, RZ, RZ, R80 ;  /* 0x000000ffff387224 */ /* 0x000fe200078e0050 */
[----:B------:R-:W-:-:S02]  /*13d00*/  SHF.L.W.U32.HI R14, R67, 0x19, R68 ;  /* 0x00000019430e7819 */ /* 0x000fc40000010e44 */
[----:B------:R-:W-:Y:S02]  /*13d10*/  LOP3.LUT R48, R68, R65, R63, 0xe8, !PT ;  /* 0x0000004144307212 */ /* 0x000fe400078ee83f */
[C---:B------:R-:W-:Y:S02]  /*13d20*/  LOP3.LUT R51, R67.reuse, R66, R64, 0xe8, !PT ;  /* 0x0000004243337212 */ /* 0x040fe400078ee840 */
        /* <DEDUP_REMOVED lines=10> */
[----:B------:R-:W-:Y:S02]  /*13dd0*/  SHF.L.W.U32.HI R5, R68, 0x19, R67 ;  /* 0x0000001944057819 */ /* 0x000fe40000010e43 */
[C-C-:B------:R-:W-:Y:S02]  /*13de0*/  SHF.L.W.U32.HI R14, R50.reuse, 0x12, R53.reuse ;  /* 0x00000012320e7819 */ /* 0x140fe40000010e35 */
[----:B------:R-:W-:Y:S02]  /*13df0*/  SHF.L.W.U32.HI R15, R50, 0xe, R53 ;  /* 0x0000000e320f7819 */ /* 0x000fe40000010e35 */
[----:B------:R-:W-:-:S02]  /*13e00*/  SHF.L.W.U32.HI R29, R53, 0x17, R50 ;  /* 0x00000017351d7819 */ /* 0x000fc40000010e32 */
[----:B------:R-:W-:Y:S02]  /*13e10*/  LOP3.LUT R34, R5, R3, R4, 0x96, !PT ;  /* 0x0000000305227212 */ /* 0x000fe400078e9604 */
[----:B------:R-:W-:Y:S02]  /*13e20*/  IADD3 R48, P0, P1, R49, R35, R48 ;  /* 0x0000002331307210 */ /* 0x000fe4000791e030 */
[----:B------:R-:W-:Y:S02]  /*13e30*/  LOP3.LUT R14, R29, R14, R15, 0x96, !PT ;  /* 0x0000000e1d0e7212 */ /* 0x000fe400078e960f */
[C-C-:B------:R-:W-:Y:S02]  /*13e40*/  SHF.L.W.U32.HI R3, R53.reuse, 0x12, R50.reuse ;  /* 0x0000001235037819 */ /* 0x140fe40000010e32 */
[----:B------:R-:W-:Y:S02]  /*13e50*/  SHF.L.W.U32.HI R4, R53, 0xe, R50 ;  /* 0x0000000e35047819 */ /* 0x000fe40000010e32 */
[----:B------:R-:W-:-:S02]  /*13e60*/  SHF.L.W.U32.HI R5, R50, 0x17, R53 ;  /* 0x0000001732057819 */ /* 0x000fc40000010e35 */
[----:B------:R-:W-:Y:S01]  /*13e70*/  LOP3.LUT R35, R59, R50, R57, 0xb8, !PT ;  /* 0x000000323b237212 */ /* 0x000fe200078eb839 */
[----:B------:R-:W-:Y:S01]  /*13e80*/  IMAD.MOV.U32 R59, RZ, RZ, R50 ;  /* 0x000000ffff3b7224 */ /* 0x000fe200078e0032 */
[----:B------:R-:W-:Y:S01]  /*13e90*/  IADD3.X R51, PT, PT, R52, R34, R51, P0, P1 ;  /* 0x0000002234337210 */ /* 0x000fe200007e2433 */
[----:B------:R-:W-:Y:S01]  /*13ea0*/  IMAD.MOV.U32 R52, RZ, RZ, R75 ;  /* 0x000000ffff347224 */ /* 0x000fe200078e004b */
[----:B------:R-:W-:Y:S02]  /*13eb0*/  LOP3.LUT R34, R5, R3, R4, 0x96, !PT ;  /* 0x0000000305227212 */ /* 0x000fe400078e9604 */
[----:B------:R-:W-:Y:S01]  /*13ec0*/  IADD3 R35, P0, P1, R35, R54, R14 ;  /* 0x0000003623237210 */ /* 0x000fe2000791e00e */
[----:B------:R-:W-:Y:S01]  /*13ed0*/  IMAD.MOV.U32 R54, RZ, RZ, R71 ;  /* 0x000000ffff367224 */ /* 0x000fe200078e0047 */
[----:B------:R-:W-:Y:S01]  /*13ee0*/  LOP3.LUT R49, R58, R53, R60, 0xb8, !PT ;  /* 0x000000353a317212 */ /* 0x000fe200078eb83c */
[----:B------:R-:W-:Y:S01]  /*13ef0*/  IMAD.MOV.U32 R58, RZ, RZ, R53 ;  /* 0x000000ffff3a7224 */ /* 0x000fe200078e0035 */
[----:B------:R-:W-:-:S02]  /*13f00*/  SHF.L.W.U32.HI R4, R48, 0x4, R51 ;  /* 0x0000000430047819 */ /* 0x000fc40000010e33 */
[----:B------:R-:W-:Y:S01]  /*13f10*/  IADD3.X R49, PT, PT, R49, R55, R34, P0, P1 ;  /* 0x0000003731317210 */ /* 0x000fe200007e2422 */
[----:B------:R-:W-:Y:S01]  /*13f20*/  IMAD.MOV.U32 R55, RZ, RZ, R78 ;  /* 0x000000ffff377224 */ /* 0x000fe200078e004e */
[----:B---3--:R-:W-:Y:S02]  /*13f30*/  IADD3 R6, P0, P1, R6, R35, R8 ;  /* 0x0000002306067210 */ /* 0x008fe4000791e008 */
[--C-:B------:R-:W-:Y:S02]  /*13f40*/  SHF.L.W.U32.HI R5, R51, 0x1e, R48.reuse ;  /* 0x0000001e33057819 */ /* 0x100fe40000010e30 */
[----:B------:R-:W-:Y:S02]  /*13f50*/  IADD3.X R7, PT, PT, R7, R49, R9, P0, P1 ;  /* 0x0000003107077210 */ /* 0x000fe400007e2409 */
[----:B------:R-:W-:Y:S02]  /*13f60*/  IADD3 R57, P0, PT, R63, R6, RZ ;  /* 0x000000063f397210 */ /* 0x000fe40007f1e0ff */
[----:B------:R-:W-:-:S02]  /*13f70*/  SHF.L.W.U32.HI R29, R51, 0x19, R48 ;  /* 0x00000019331d7819 */ /* 0x000fc40000010e30 */
[----:B------:R-:W-:Y:S01]  /*13f80*/  SHF.L.W.U32.HI R3, R51, 0x4, R48 ;  /* 0x0000000433037819 */ /* 0x000fe20000010e30 */
[----:B------:R-:W-:Y:S01]  /*13f90*/  IMAD.X R60, R64, 0x1, R7, P0 ;  /* 0x00000001403c7824 */ /* 0x000fe200000e0607 */
[C-C-:B------:R-:W-:Y:S01]  /*13fa0*/  SHF.L.W.U32.HI R14, R48.reuse, 0x1e, R51.reuse ;  /* 0x0000001e300e7819 */ /* 0x140fe20000010e33 */
[----:B------:R-:W-:Y:S01]  /*13fb0*/  IMAD.MOV.U32 R64, RZ, RZ, R76 ;  /* 0x000000ffff407224 */ /* 0x000fe200078e004c */
[C---:B------:R-:W-:Y:S02]  /*13fc0*/  SHF.L.W.U32.HI R15, R48.reuse, 0x19, R51 ;  /* 0x00000019300f7819 */ /* 0x040fe40000010e33 */
[----:B------:R-:W-:Y:S01]  /*13fd0*/  LOP3.LUT R5, R29, R4, R5, 0x96, !PT ;  /* 0x000000041d057212 */ /* 0x000fe200078e9605 */
[----:B------:R-:W-:Y:S01]  /*13fe0*/  IMAD.MOV.U32 R29, RZ, RZ, R68 ;  /* 0x000000ffff1d7224 */ /* 0x000fe200078e0044 */
[----:B------:R-:W-:Y:S02]  /*13ff0*/  ISETP.NE.AND P0, PT, R77, 0x50, PT ;  /* 0x000000504d00780c */ /* 0x000fe40003f05270 */
[----:B------:R-:W-:Y:S01]  /*14000*/  LOP3.LUT R4, R48, R68, R65, 0xe8, !PT ;  /* 0x0000004430047212 */ /* 0x000fe200078ee841 */
[----:B------:R-:W-:Y:S01]  /*14010*/  IMAD.MOV.U32 R65, RZ, RZ, R48 ;  /* 0x000000ffff417224 */ /* 0x000fe200078e0030 */
[----:B------:R-:W-:Y:S01]  /*14020*/  LOP3.LUT R14, R15, R3, R14, 0x96, !PT ;  /* 0x000000030f0e7212 */ /* 0x000fe200078e960e */
[----:B------:R-:W-:Y:S01]  /*14030*/  IMAD.MOV.U32 R63, RZ, RZ, R29 ;  /* 0x000000ffff3f7224 */ /* 0x000fe200078e001d */
[----:B------:R-:W-:-:S02]  /*14040*/  IADD3 R68, P1, P2, R6, R5, R4 ;  /* 0x0000000506447210 */ /* 0x000fc40007a3e004 */
[----:B------:R-:W-:Y:S01]  /*14050*/  LOP3.LUT R3, R51, R67, R66, 0xe8, !PT ;  /* 0x0000004333037212 */ /* 0x000fe200078ee842 */
[----:B------:R-:W-:-:S03]  /*14060*/  IMAD.MOV.U32 R66, RZ, RZ, R51 ;  /* 0x000000ffff427224 */ /* 0x000fc600078e0033 */
[----:B------:R-:W-:Y:S02]  /*14070*/  IADD3.X R67, PT, PT, R7, R14, R3, P1, P2 ;  /* 0x0000000e07437210 */ /* 0x000fe40000fe4403 */
[----:B------:R-:W-:-:S05]  /*14080*/  IADD3 R69, P1, PT, R69, 0x10, RZ ;  /* 0x0000001045457810 */ /* 0x000fca0007f3e0ff */
[----:B------:R-:W-:Y:S01]  /*14090*/  IMAD.X R70, RZ, RZ, R70, P1 ;  /* 0x000000ffff467224 */ /* 0x000fe200008e0646 */
[----:B------:R-:W-:Y:S07]  /*140a0*/  @P0 BRA `(.L_x_60) ;  /* 0xfffffff800ac0947 */ /* 0x000fee000383ffff */
[----:B------:R-:W-:Y:S05]  /*140b0*/  BSYNC.RECONVERGENT B0 ;  /* 0x0000000000007941 */ /* 0x000fea0003800200 */
.L_x_59:
[----:B------:R-:W-:Y:S01]  /*140c0*/  IADD3 R48, P0, PT, R68, R12, RZ ;  /* 0x0000000c44307210 */ /* 0x000fe20007f1e0ff */
[----:B------:R-:W-:Y:S01]  /*140d0*/  IMAD.MOV.U32 R14, RZ, RZ, 0xc0 ;  /* 0x000000c0ff0e7424 */ /* 0x000fe200078e00ff */
[----:B------:R-:W-:Y:S01]  /*140e0*/  STL.64 [R1+0x398], R32 ;  /* 0x0003982001007387 */ /* 0x000fe20000100a00 */
[----:B------:R-:W-:Y:S01]  /*140f0*/  IMAD.MOV.U32 R15, RZ, RZ, 0x0 ;  /* 0x00000000ff0f7424 */ /* 0x000fe200078e00ff */
[----:B------:R-:W-:Y:S01]  /*14100*/  BSSY.RECONVERGENT B0, `(.L_x_61) ;  /* 0x000009a000007945 */ /* 0x000fe20003800200 */
[----:B------:R-:W-:Y:S01]  /*14110*/  IMAD.X R77, R67, 0x1, R13, P0 ;  /* 0x00000001434d7824 */ /* 0x000fe200000e060d */
[----:B------:R-:W-:Y:S01]  /*14120*/  IADD3 R34, P0, PT, R65, R24, RZ ;  /* 0x0000001841227210 */ /* 0x000fe20007f1e0ff */
[----:B------:R-:W-:Y:S03]  /*14130*/  STL.128 [R1+0x3a0], R44 ;  /* 0x0003a02c01007387 */ /* 0x000fe60000100c00 */
[----:B------:R-:W-:Y:S01]  /*14140*/  SHF.R.U64 R3, R48, 0x18, R77 ;  /* 0x0000001830037819 */ /* 0x000fe2000000124d */
[----:B------:R-:W-:Y:S01]  /*14150*/  IMAD.X R9, R66, 0x1, R25, P0 ;  /* 0x0000000142097824 */ /* 0x000fe200000e0619 */
[----:B------:R-:W-:Y:S01]  /*14160*/  SHF.R.U64 R6, R48, 0x10, R77 ;  /* 0x0000001030067819 */ /* 0x000fe2000000124d */
[----:B------:R0:W-:Y:S01]  /*14170*/  STL.64 [R1+0x390], R14 ;  /* 0x0003900e01007387 */ /* 0x0001e20000100a00 */
[----:B------:R-:W-:-:S02]  /*14180*/  IADD3 R4, P0, PT, R29, R26, RZ ;  /* 0x0000001a1d047210 */ /* 0x000fc40007f1e0ff */
[----:B------:R-:W-:Y:S01]  /*14190*/  PRMT R6, R3, 0x3340, R6 ;  /* 0x0000334003067816 */ /* 0x000fe20000000006 */
[----:B------:R-:W-:Y:S01]  /*141a0*/  STL.128 [R1+0x3b0], R40 ;  /* 0x0003b02801007387 */ /* 0x000fe20000100c00 */
[C-C-:B------:R-:W-:Y:S02]  /*141b0*/  SHF.R.U64 R3, R34.reuse, 0x18, R9.reuse ;  /* 0x0000001822037819 */ /* 0x140fe40000001209 */
[----:B------:R-:W-:Y:S01]  /*141c0*/  SHF.R.U64 R8, R34, 0x10, R9 ;  /* 0x0000001022087819 */ /* 0x000fe20000001209 */
[----:B------:R-:W-:Y:S01]  /*141d0*/  STL.128 [R1+0x3c0], R36 ;  /* 0x0003c02401007387 */ /* 0x000fe20000100c00 */
[----:B------:R-:W-:Y:S02]  /*141e0*/  SHF.R.U64 R5, R48, 0x8, R77 ;  /* 0x0000000830057819 */ /* 0x000fe4000000124d */
[----:B------:R-:W-:Y:S01]  /*141f0*/  PRMT R8, R3, 0x3340, R8 ;  /* 0x0000334003087816 */ /* 0x000fe20000000008 */
[----:B------:R-:W-:Y:S01]  /*14200*/  IMAD.X R3, R76, 0x1, R27, P0 ;  /* 0x000000014c037824 */ /* 0x000fe200000e061b */
[----:B------:R-:W-:Y:S01]  /*14210*/  SHF.R.U64 R7, R34, 0x8, R9 ;  /* 0x0000000822077819 */ /* 0x000fe20000001209 */
[----:B------:R-:W-:Y:S01]  /*14220*/  STL.64 [R1+0x3d0], R30 ;  /* 0x0003d01e01007387 */ /* 0x000fe20000100a00 */
[----:B------:R-:W-:-:S02]  /*14230*/  IADD3 R54, P0, PT, R62, R20, RZ ;  /* 0x000000143e367210 */ /* 0x000fc40007f1e0ff */
[C---:B------:R-:W-:Y:S01]  /*14240*/  SHF.R.U64 R49, R4.reuse, 0x8, R3 ;  /* 0x0000000804317819 */ /* 0x040fe20000001203 */
[----:B------:R-:W-:Y:S01]  /*14250*/  STL.U8 [R1+0x418], R0 ;  /* 0x0004180001007387 */ /* 0x000fe20000100000 */
[----:B------:R-:W-:Y:S01]  /*14260*/  PRMT R5, R5, 0x3340, R48 ;  /* 0x0000334005057816 */ /* 0x000fe20000000030 */
[----:B------:R-:W-:Y:S01]  /*14270*/  IMAD.X R35, R61, 0x1, R21, P0 ;  /* 0x000000013d237824 */ /* 0x000fe200000e0615 */
[----:B------:R-:W-:Y:S02]  /*14280*/  PRMT R7, R7, 0x3340, R34 ;  /* 0x0000334007077816 */ /* 0x000fe40000000022 */
[----:B------:R-:W-:Y:S02]  /*14290*/  SHF.R.U32.HI R48, RZ, 0x8, R9 ;  /* 0x00000008ff307819 */ /* 0x000fe40000011609 */
[C-C-:B0-----:R-:W-:Y:S02]  /*142a0*/  SHF.R.U64 R15, R4.reuse, 0x18, R3.reuse ;  /* 0x00000018040f7819 */ /* 0x141fe40000001203 */
[----:B------:R-:W-:-:S02]  /*142b0*/  SHF.R.U64 R34, R4, 0x10, R3 ;  /* 0x0000001004227819 */ /* 0x000fc40000001203 */
[----:B------:R-:W-:Y:S02]  /*142c0*/  PRMT R49, R49, 0x3340, R4 ;  /* 0x0000334031317816 */ /* 0x000fe40000000004 */
[----:B------:R-:W-:Y:S02]  /*142d0*/  IADD3 R4, P0, PT, R57, R22, RZ ;  /* 0x0000001639047210 */ /* 0x000fe40007f1e0ff */
[--C-:B------:R-:W-:Y:S02]  /*142e0*/  SHF.R.U32.HI R29, RZ, 0x18, R9.reuse ;  /* 0x00000018ff1d7819 */ /* 0x100fe40000011609 */
[----:B------:R-:W-:Y:S01]  /*142f0*/  SHF.R.U32.HI R14, RZ, 0x10, R9 ;  /* 0x00000010ff0e7819 */ /* 0x000fe20000011609 */
[----:B------:R-:W-:Y:S01]  /*14300*/  IMAD.X R57, R60, 0x1, R23, P0 ;  /* 0x000000013c397824 */ /* 0x000fe200000e0617 */
[----:B------:R-:W-:Y:S02]  /*14310*/  PRMT R9, R48, 0x3340, R9 ;  /* 0x0000334030097816 */ /* 0x000fe40000000009 */
[----:B------:R-:W-:-:S02]  /*14320*/  PRMT R34, R15, 0x3340, R34 ;  /* 0x000033400f227816 */ /* 0x000fc40000000022 */
[--C-:B------:R-:W-:Y:S02]  /*14330*/  SHF.R.U32.HI R52, RZ, 0x18, R3.reuse ;  /* 0x00000018ff347819 */ /* 0x100fe40000011603 */
[--C-:B------:R-:W-:Y:S02]  /*14340*/  SHF.R.U32.HI R15, RZ, 0x10, R3.reuse ;  /* 0x00000010ff0f7819 */ /* 0x100fe40000011603 */
[----:B------:R-:W-:Y:S02]  /*14350*/  SHF.R.U32.HI R48, RZ, 0x8, R3 ;  /* 0x00000008ff307819 */ /* 0x000fe40000011603 */
[----:B------:R-:W-:Y:S02]  /*14360*/  PRMT R15, R52, 0x3340, R15 ;  /* 0x00003340340f7816 */ /* 0x000fe4000000000f */
[----:B------:R-:W-:Y:S02]  /*14370*/  PRMT R48, R48, 0x3340, R3 ;  /* 0x0000334030307816 */ /* 0x000fe40000000003 */
[----:B------:R-:W-:-:S02]  /*14380*/  PRMT R14, R29, 0x3340, R14 ;  /* 0x000033401d0e7816 */ /* 0x000fc4000000000e */
[C-C-:B------:R-:W-:Y:S02]  /*14390*/  SHF.R.U64 R51, R54.reuse, 0x8, R35.reuse ;  /* 0x0000000836337819 */ /* 0x140fe40000001223 */
[--C-:B------:R-:W-:Y:S02]  /*143a0*/  SHF.R.U32.HI R3, RZ, 0x18, R35.reuse ;  /* 0x00000018ff037819 */ /* 0x100fe40000011623 */
[--C-:B------:R-:W-:Y:S02]  /*143b0*/  SHF.R.U32.HI R52, RZ, 0x10, R35.reuse ;  /* 0x00000010ff347819 */ /* 0x100fe40000011623 */
[----:B------:R-:W-:Y:S02]  /*143c0*/  IADD3 R60, P0, PT, R59, R16, RZ ;  /* 0x000000103b3c7210 */ /* 0x000fe40007f1e0ff */
[C-C-:B------:R-:W-:Y:S02]  /*143d0*/  SHF.R.U64 R29, R54.reuse, 0x18, R35.reuse ;  /* 0x00000018361d7819 */ /* 0x140fe40000001223 */
[----:B------:R-:W-:Y:S01]  /*143e0*/  SHF.R.U64 R50, R54, 0x10, R35 ;  /* 0x0000001036327819 */ /* 0x000fe20000001223 */
[----:B------:R-:W-:Y:S01]  /*143f0*/  IMAD.X R63, R58, 0x1, R17, P0 ;  /* 0x000000013a3f7824 */ /* 0x000fe200000e0611 */
[----:B------:R-:W-:-:S02]  /*14400*/  SHF.R.U64 R53, R4, 0x8, R57 ;  /* 0x0000000804357819 */ /* 0x000fc40000001239 */
[----:B------:R-:W-:Y:S02]  /*14410*/  PRMT R51, R51, 0x3340, R54 ;  /* 0x0000334033337816 */ /* 0x000fe40000000036 */
[----:B------:R-:W-:Y:S02]  /*14420*/  PRMT R52, R3, 0x3340, R52 ;  /* 0x0000334003347816 */ /* 0x000fe40000000034 */
[----:B------:R-:W-:Y:S02]  /*14430*/  PRMT R50, R29, 0x3340, R50 ;  /* 0x000033401d327816 */ /* 0x000fe40000000032 */
[C-C-:B------:R-:W-:Y:S02]  /*14440*/  SHF.R.U64 R3, R4.reuse, 0x18, R57.reuse ;  /* 0x0000001804037819 */ /* 0x140fe40000001239 */
[----:B------:R-:W-:Y:S02]  /*14450*/  SHF.R.U64 R54, R4, 0x10, R57 ;  /* 0x0000001004367819 */ /* 0x000fe40000001239 */
[----:B------:R-:W-:-:S02]  /*14460*/  PRMT R53, R53, 0x3340, R4 ;  /* 0x0000334035357816 */ /* 0x000fc40000000004 */
[--C-:B------:R-:W-:Y:S02]  /*14470*/  SHF.R.U32.HI R29, RZ, 0x8, R35.reuse ;  /* 0x00000008ff1d7819 */ /* 0x100fe40000011623 */
[----:B------:R-:W-:Y:S02]  /*14480*/  IADD3 R4, P0, PT, R71, R18, RZ ;  /* 0x0000001247047210 */ /* 0x000fe40007f1e0ff */
[----:B------:R-:W-:Y:S02]  /*14490*/  PRMT R29, R29, 0x3340, R35 ;  /* 0x000033401d1d7816 */ /* 0x000fe40000000023 */
[----:B------:R-:W-:Y:S01]  /*144a0*/  SHF.R.U32.HI R35, RZ, 0x18, R57 ;  /* 0x00000018ff237819 */ /* 0x000fe20000011639 */
[----:B------:R-:W-:Y:S01]  /*144b0*/  IMAD.X R65, R78, 0x1, R19, P0 ;  /* 0x000000014e417824 */ /* 0x000fe200000e0613 */
[----:B------:R-:W-:Y:S02]  /*144c0*/  SHF.R.U32.HI R56, RZ, 0x10, R57 ;  /* 0x00000010ff387819 */ /* 0x000fe40000011639 */
[----:B------:R-:W-:-:S02]  /*144d0*/  PRMT R54, R3, 0x3340, R54 ;  /* 0x0000334003367816 */ /* 0x000fc40000000036 */
[----:B------:R-:W-:Y:S02]  /*144e0*/  PRMT R56, R35, 0x3340, R56 ;  /* 0x0000334023387816 */ /* 0x000fe40000000038 */
[C-C-:B------:R-:W-:Y:S02]  /*144f0*/  SHF.R.U64 R3, R60.reuse, 0x18, R63.reuse ;  /* 0x000000183c037819 */ /* 0x140fe4000000123f */
[C---:B------:R-:W-:Y:S02]  /*14500*/  SHF.R.U64 R58, R60.reuse, 0x10, R63 ;  /* 0x000000103c3a7819 */ /* 0x040fe4000000123f */
[----:B------:R-:W-:Y:S02]  /*14510*/  SHF.R.U32.HI R35, RZ, 0x8, R57 ;  /* 0x00000008ff237819 */ /* 0x000fe40000011639 */
[----:B------:R-:W-:Y:S02]  /*14520*/  SHF.R.U64 R55, R60, 0x8, R63 ;  /* 0x000000083c377819 */ /* 0x000fe4000000123f */
[----:B------:R-:W-:-:S02]  /*14530*/  SHF.R.U64 R59, R4, 0x8, R65 ;  /* 0x00000008043b7819 */ /* 0x000fc40000001241 */
[----:B------:R-:W-:Y:S02]  /*14540*/  PRMT R58, R3, 0x3340, R58 ;  /* 0x00003340033a7816 */ /* 0x000fe4000000003a */
[----:B------:R-:W-:Y:S02]  /*14550*/  PRMT R35, R35, 0x3340, R57 ;  /* 0x0000334023237816 */ /* 0x000fe40000000039 */
[----:B------:R-:W-:Y:S02]  /*14560*/  PRMT R55, R55, 0x3340, R60 ;  /* 0x0000334037377816 */ /* 0x000fe4000000003c */
[C-C-:B------:R-:W-:Y:S02]  /*14570*/  SHF.R.U64 R3, R4.reuse, 0x18, R65.reuse ;  /* 0x0000001804037819 */ /* 0x140fe40000001241 */
[----:B------:R-:W-:Y:S02]  /*14580*/  SHF.R.U64 R62, R4, 0x10, R65 ;  /* 0x00000010043e7819 */ /* 0x000fe40000001241 */
[----:B------:R-:W-:-:S02]  /*14590*/  PRMT R59, R59, 0x3340, R4 ;  /* 0x000033403b3b7816 */ /* 0x000fc40000000004 */
[----:B------:R-:W-:Y:S02]  /*145a0*/  IADD3 R66, P0, PT, R75, R10, RZ ;  /* 0x0000000a4b427210 */ /* 0x000fe40007f1e0ff */
[--C-:B------:R-:W-:Y:S02]  /*145b0*/  SHF.R.U32.HI R61, RZ, 0x18, R63.reuse ;  /* 0x00000018ff3d7819 */ /* 0x100fe4000001163f */
[----:B------:R-:W-:Y:S01]  /*145c0*/  SHF.R.U32.HI R60, RZ, 0x10, R63 ;  /* 0x00000010ff3c7819 */ /* 0x000fe2000001163f */
[----:B------:R-:W-:Y:S01]  /*145d0*/  IMAD.X R67, R80, 0x1, R11, P0 ;  /* 0x0000000150437824 */ /* 0x000fe200000e060b */
[----:B------:R-:W-:Y:S02]  /*145e0*/  SHF.R.U32.HI R57, RZ, 0x8, R63 ;  /* 0x00000008ff397819 */ /* 0x000fe4000001163f */
[--C-:B------:R-:W-:Y:S02]  /*145f0*/  SHF.R.U32.HI R71, RZ, 0x10, R77.reuse ;  /* 0x00000010ff477819 */ /* 0x100fe4000001164d */
[----:B------:R-:W-:-:S02]  /*14600*/  SHF.R.U32.HI R4, RZ, 0x18, R77 ;  /* 0x00000018ff047819 */ /* 0x000fc4000001164d */
[----:B------:R-:W-:Y:S02]  /*14610*/  SHF.R.U32.HI R69, RZ, 0x8, R77 ;  /* 0x00000008ff457819 */ /* 0x000fe4000001164d */
[----:B------:R-:W-:Y:S02]  /*14620*/  PRMT R62, R3, 0x3340, R62 ;  /* 0x00003340033e7816 */ /* 0x000fe4000000003e */
[----:B------:R-:W-:Y:S02]  /*14630*/  PRMT R60, R61, 0x3340, R60 ;  /* 0x000033403d3c7816 */ /* 0x000fe4000000003c */
[----:B------:R-:W-:Y:S02]  /*14640*/  PRMT R57, R57, 0x3340, R63 ;  /* 0x0000334039397816 */ /* 0x000fe4000000003f */
[----:B------:R-:W-:Y:S02]  /*14650*/  PRMT R3, R4, 0x3340, R71 ;  /* 0x0000334004037816 */ /* 0x000fe40000000047 */
[----:B------:R-:W-:-:S02]  /*14660*/  SHF.R.U32.HI R63, RZ, 0x18, R65 ;  /* 0x00000018ff3f7819 */ /* 0x000fc40000011641 */
[--C-:B------:R-:W-:Y:S02]  /*14670*/  SHF.R.U32.HI R64, RZ, 0x10, R65.reuse ;  /* 0x00000010ff407819 */ /* 0x100fe40000011641 */
[----:B------:R-:W-:Y:S02]  /*14680*/  SHF.R.U32.HI R61, RZ, 0x8, R65 ;  /* 0x00000008ff3d7819 */ /* 0x000fe40000011641 */
[----:B------:R-:W-:Y:S02]  /*14690*/  PRMT R4, R69, 0x3340, R77 ;  /* 0x0000334045047816 */ /* 0x000fe4000000004d */
[----:B------:R-:W-:Y:S02]  /*146a0*/  PRMT R5, R6, 0x5410, R5 ;  /* 0x0000541006057816 */ /* 0x000fe40000000005 */
[----:B------:R-:W-:Y:S02]  /*146b0*/  PRMT R7, R8, 0x5410, R7 ;  /* 0x0000541008077816 */ /* 0x000fe40000000007 */
[----:B------:R-:W-:-:S02]  /*146c0*/  PRMT R6, R14, 0x5410, R9 ;  /* 0x000054100e067816 */ /* 0x000fc40000000009 */
[----:B------:R-:W-:Y:S02]  /*146d0*/  PRMT R64, R63, 0x3340, R64 ;  /* 0x000033403f407816 */ /* 0x000fe40000000040 */
[----:B------:R-:W-:Y:S02]  /*146e0*/  PRMT R61, R61, 0x3340, R65 ;  /* 0x000033403d3d7816 */ /* 0x000fe40000000041 */
[----:B------:R-:W-:Y:S02]  /*146f0*/  PRMT R4, R3, 0x5410, R4 ;  /* 0x0000541003047816 */ /* 0x000fe40000000004 */
[C-C-:B------:R-:W-:Y:S02]  /*14700*/  SHF.R.U64 R9, R66.reuse, 0x18, R67.reuse ;  /* 0x0000001842097819 */ /* 0x140fe40000001243 */
[C-C-:B------:R-:W-:Y:S01]  /*14710*/  SHF.R.U64 R8, R66.reuse, 0x10, R67.reuse ;  /* 0x0000001042087819 */ /* 0x140fe20000001243 */
[----:B------:R-:W-:Y:S01]  /*14720*/  STL.128 [R1+0x290], R4 ;  /* 0x0002900401007387 */ /* 0x000fe20000100c00 */
[----:B------:R-:W-:-:S02]  /*14730*/  SHF.R.U64 R3, R66, 0x8, R67 ;  /* 0x0000000842037819 */ /* 0x000fc40000001243 */
[--C-:B------:R-:W-:Y:S01]  /*14740*/  SHF.R.U32.HI R65, RZ, 0x18, R67.reuse ;  /* 0x00000018ff417819 */ /* 0x100fe20000011643 */
[----:B------:R0:W-:Y:S01]  /*14750*/  STL.64 [R1+0x3d8], R4 ;  /* 0x0003d80401007387 */ /* 0x0001e20000100a00 */
[--C-:B------:R-:W-:Y:S02]  /*14760*/  SHF.R.U32.HI R14, RZ, 0x10, R67.reuse ;  /* 0x00000010ff0e7819 */ /* 0x100fe40000011643 */
[----:B------:R-:W-:Y:S02]  /*14770*/  SHF.R.U32.HI R63, RZ, 0x8, R67 ;  /* 0x00000008ff3f7819 */ /* 0x000fe40000011643 */
[----:B------:R-:W-:Y:S02]  /*14780*/  PRMT R51, R50, 0x5410, R51 ;  /* 0x0000541032337816 */ /* 0x000fe40000000033 */
[----:B------:R-:W-:Y:S02]  /*14790*/  PRMT R50, R52, 0x5410, R29 ;  /* 0x0000541034327816 */ /* 0x000fe4000000001d */
[----:B------:R-:W-:-:S02]  /*147a0*/  PRMT R53, R54, 0x5410, R53 ;  /* 0x0000541036357816 */ /* 0x000fc40000000035 */
[----:B------:R-:W-:Y:S01]  /*147b0*/  PRMT R52, R56, 0x5410, R35 ;  /* 0x0000541038347816 */ /* 0x000fe20000000023 */
[----:B0-----:R-:W-:Y:S01]  /*147c0*/  IMAD.MOV.U32 R5, RZ, RZ, R7 ;  /* 0x000000ffff057224 */ /* 0x001fe200078e0007 */
[----:B------:R-:W-:Y:S01]  /*147d0*/  PRMT R54, R60, 0x5410, R57 ;  /* 0x000054103c367816 */ /* 0x000fe20000000039 */
[----:B------:R-:W-:Y:S01]  /*147e0*/  IMAD.MOV.U32 R60, RZ, RZ, R50 ;  /* 0x000000ffff3c7224 */ /* 0x000fe200078e0032 */
[----:B------:R-:W-:Y:S01]  /*147f0*/  PRMT R8, R9, 0x3340, R8 ;  /* 0x0000334009087816 */ /* 0x000fe20000000008 */
[----:B------:R-:W-:Y:S01]  /*14800*/  IMAD.MOV.U32 R4, RZ, RZ, R6 ;  /* 0x000000ffff047224 */ /* 0x000fe200078e0006 */
[----:B------:R-:W-:Y:S02]  /*14810*/  PRMT R55, R58, 0x5410, R55 ;  /* 0x000054103a377816 */ /* 0x000fe40000000037 */
[----:B------:R-:W-:Y:S01]  /*14820*/  PRMT R57, R62, 0x5410, R59 ;  /* 0x000054103e397816 */ /* 0x000fe2000000003b */
[----:B------:R-:W-:Y:S01]  /*14830*/  IMAD.MOV.U32 R62, RZ, RZ, R52 ;  /* 0x000000ffff3e7224 */ /* 0x000fe200078e0034 */
        /* <DEDUP_REMOVED lines=13> */
[----:B------:R-:W-:Y:S01]  /*14910*/  STL.128 [R1+0x2b0], R52 ;  /* 0x0002b03401007387 */ /* 0x000fe20000100c00 */
[----:B------:R-:W-:Y:S01]  /*14920*/  PRMT R58, R14, 0x5410, R9 ;  /* 0x000054100e3a7816 */ /* 0x000fe20000000009 */
[----:B------:R-:W-:Y:S01]  /*14930*/  IMAD.MOV.U32 R7, RZ, RZ, R49 ;  /* 0x000000ffff077224 */ /* 0x000fe200078e0031 */
[----:B------:R-:W-:Y:S01]  /*14940*/  PRMT R3, R0, 0x3340, R71 ;  /* 0x0000334000037816 */ /* 0x000fe20000000047 */
[----:B------:R-:W-:Y:S01]  /*14950*/  STL.128 [R1+0x2a0], R48 ;  /* 0x0002a03001007387 */ /* 0x000fe20000100c00 */
[----:B------:R-:W-:Y:S01]  /*14960*/  PRMT R0, R69, 0x3340, R0 ;  /* 0x0000334045007816 */ /* 0x000fe20000000000 */
[----:B------:R-:W-:-:S02]  /*14970*/  IMAD.MOV.U32 R6, RZ, RZ, R48 ;  /* 0x000000ffff067224 */ /* 0x000fc400078e0030 */
[----:B------:R-:W-:Y:S01]  /*14980*/  STL.128 [R1+0x2c0], R56 ;  /* 0x0002c03801007387 */ /* 0x000fe20000100c00 */
[----:B------:R-:W-:Y:S01]  /*14990*/  PRMT R0, R3, 0x5410, R0 ;  /* 0x0000541003007816 */ /* 0x000fe20000000000 */
[----:B------:R-:W-:Y:S02]  /*149a0*/  VIADD R3, R1, 0x419 ;  /* 0x0000041901037836 */ /* 0x000fe40000000000 */
[----:B------:R-:W-:Y:S04]  /*149b0*/  STL.64 [R1+0x410], R58 ;  /* 0x0004103a01007387 */ /* 0x000fe80000100a00 */
[----:B------:R-:W-:Y:S04]  /*149c0*/  STL.128 [R1+0x3f0], R60 ;  /* 0x0003f03c01007387 */ /* 0x000fe80000100c00 */
[----:B------:R-:W-:Y:S04]  /*149d0*/  STL.128 [R1+0x400], R64 ;  /* 0x0004004001007387 */ /* 0x000fe80000100c00 */
[----:B------:R0:W-:Y:S02]  /*149e0*/  STL.128 [R1+0x3e0], R4 ;  /* 0x0003e00401007387 */ /* 0x0001e40000100c00 */
[----:B0-----:R-:W-:Y:S01]  /*149f0*/  SHF.R.U64 R6, R0, 0x8, R1 ;  /* 0x0000000800067819 */ /* 0x001fe20000001201 */
[----:B------:R-:W-:-:S07]  /*14a00*/  IMAD.MOV.U32 R0, RZ, RZ, RZ ;  /* 0x000000ffff007224 */ /* 0x000fce00078e00ff */
.L_x_62:
[----:B------:R-:W-:Y:S01]  /*14a10*/  VIADD R0, R0, 0x10 ;  /* 0x0000001000007836 */ /* 0x000fe20000000000 */
[----:B------:R-:W-:Y:S04]  /*14a20*/  STL.U8 [R3], RZ ;  /* 0x000000ff03007387 */ /* 0x000fe80000100000 */
[----:B------:R-:W-:Y:S01]  /*14a30*/  ISETP.NE.AND P0, PT, R0, 0x20, PT ;  /* 0x000000200000780c */ /* 0x000fe20003f05270 */
[----:B------:R-:W-:Y:S04]  /*14a40*/  STL.U16 [R3+0x1], RZ ;  /* 0x000001ff03007387 */ /* 0x000fe80000100400 */
[----:B------:R-:W-:Y:S04]  /*14a50*/  STL [R3+0x3], RZ ;  /* 0x000003ff03007387 */ /* 0x000fe80000100800 */
[----:B------:R-:W-:Y:S04]  /*14a60*/  STL.64 [R3+0x7], RZ ;  /* 0x000007ff03007387 */ /* 0x000fe80000100a00 */
[----:B------:R0:W-:Y:S02]  /*14a70*/  STL.U8 [R3+0xf], RZ ;  /* 0x00000fff03007387 */ /* 0x0001e40000100000 */
[----:B0-----:R-:W-:Y:S01]  /*14a80*/  VIADD R3, R3, 0x10 ;  /* 0x0000001003037836 */ /* 0x001fe20000000000 */
[----:B------:R-:W-:Y:S06]  /*14a90*/  @P0 BRA `(.L_x_62) ;  /* 0xfffffffc00dc0947 */ /* 0x000fec000383ffff */
[----:B------:R-:W-:Y:S05]  /*14aa0*/  BSYNC.RECONVERGENT B0 ;  /* 0x0000000000007941 */ /* 0x000fea0003800200 */
.L_x_61:
[----:B------:R0:W-:Y:S01]  /*14ab0*/  STL.U8 [R3], RZ ;  /* 0x000000ff03007387 */ /* 0x0001e20000100000 */
[----:B------:R-:W-:Y:S01]  /*14ac0*/  BSSY.RECONVERGENT B0, `(.L_x_63) ;  /* 0x000000c000007945 */ /* 0x000fe20003800200 */
[----:B------:R-:W-:Y:S02]  /*14ad0*/  VIADD R4, R1, 0x445 ;  /* 0x0000044501047836 */ /* 0x000fe40000000000 */
[----:B------:R0:W-:Y:S01]  /*14ae0*/  STL.U16 [R3+0x1], RZ ;  /* 0x000001ff03007387 */ /* 0x0001e20000100400 */
[----:B------:R-:W-:-:S03]  /*14af0*/  IMAD.MOV.U32 R0, RZ, RZ, RZ ;  /* 0x000000ffff007224 */ /* 0x000fc600078e00ff */
[----:B------:R0:W-:Y:S04]  /*14b00*/  STL [R3+0x3], RZ ;  /* 0x000003ff03007387 */ /* 0x0001e80000100800 */
[----:B------:R0:W-:Y:S04]  /*14b10*/  STL [R3+0x7], RZ ;  /* 0x000007ff03007387 */ /* 0x0001e80000100800 */
[----:B------:R0:W-:Y:S02]  /*14b20*/  STL.U8 [R3+0xb], RZ ;  /* 0x00000bff03007387 */ /* 0x0001e40000100000 */
.L_x_64:
[----:B------:R-:W-:Y:S01]  /*14b30*/  VIADD R0, R0, 0x1 ;  /* 0x0000000100007836 */ /* 0x000fe20000000000 */
[----:B------:R1:W-:Y:S04]  /*14b40*/  STL.U8 [R4], RZ ;  /* 0x000000ff04007387 */ /* 0x0003e80000100000 */
[----:B------:R-:W-:Y:S01]  /*14b50*/  ISETP.NE.AND P0, PT, R0, 0x3, PT ;  /* 0x000000030000780c */ /* 0x000fe20003f05270 */
[----:B-1----:R-:W-:-:S12]  /*14b60*/  VIADD R4, R4, 0x1 ;  /* 0x0000000104047836 */ /* 0x002fd80000000000 */
[----:B------:R-:W-:Y:S05]  /*14b70*/  @P0 BRA `(.L_x_64) ;  /* 0xfffffffc00ec0947 */ /* 0x000fea000383ffff */
[----:B------:R-:W-:Y:S05]  /*14b80*/  BSYNC.RECONVERGENT B0 ;  /* 0x0000000000007941 */ /* 0x000fea0003800200 */
.L_x_63:
[----:B------:R-:W0:Y:S04]  /*14b90*/  LDL.64 R8, [R1+0x3e0] ;  /* 0x0003e00001087983 */ /* 0x000e280000100a00 */
[----:B------:R-:W2:Y:S04]  /*14ba0*/  LDL.U16 R5, [R1+0x3da] ;  /* 0x0003da0001057983 */ /* 0x000ea80000100400 */
[----:B------:R-:W3:Y:S04]  /*14bb0*/  LDL R0, [R1+0x3dc] ;  /* 0x0003dc0001007983 */ /* 0x000ee80000100800 */
[----:B------:R-:W-:Y:S01]  /*14bc0*/  STL.64 [R1+0x448], RZ ;  /* 0x000448ff01007387 */ /* 0x000fe20000100a00 */
[----:B0-----:R-:W-:-:S02]  /*14bd0*/  PRMT R3, R8, 0x7771, RZ ;  /* 0x0000777108037816 */ /* 0x001fc400000000ff */
[----:B------:R-:W-:Y:S02]  /*14be0*/  PRMT R4, R8, 0x7770, RZ ;  /* 0x0000777008047816 */ /* 0x000fe400000000ff */
[----:B------:R-:W-:Y:S01]  /*14bf0*/  PRMT R14, R9, 0x7770, RZ ;  /* 0x00007770090e7816 */ /* 0x000fe200000000ff */
[----:B------:R-:W-:Y:S01]  /*14c00*/  IMAD.U32 R3, R3, 0x10000, RZ ;  /* 0x0001000003037824 */ /* 0x000fe200078e00ff */
[C---:B------:R-:W-:Y:S02]  /*14c10*/  PRMT R34, R9.reuse, 0x7771, RZ ;  /* 0x0000777109227816 */ /* 0x040fe400000000ff */
[----:B------:R-:W-:Y:S01]  /*14c20*/  PRMT R48, R9, 0x7772, RZ ;  /* 0x0000777209307816 */ /* 0x000fe200000000ff */
[----:B------:R-:W-:Y:S01]  /*14c30*/  IMAD.WIDE.U32 R14, R14, 0x1000000, RZ ;  /* 0x010000000e0e7825 */ /* 0x000fe200078e00ff */
[----:B------:R-:W-:Y:S02]  /*14c40*/  LOP3.LUT R7, R3, 0xff0000, RZ, 0xc0, !PT ;  /* 0x00ff000003077812 */ /* 0x000fe400078ec0ff */
[----:B------:R-:W-:Y:S01]  /*14c50*/  PRMT R3, R8, 0x7772, RZ ;  /* 0x0000777208037816 */ /* 0x000fe200000000ff */
[----:B------:R-:W-:Y:S01]  /*14c60*/  IMAD.WIDE.U32 R34, R34, 0x10000, RZ ;  /* 0x0001000022227825 */ /* 0x000fe200078e00ff */
[----:B------:R-:W-:-:S02]  /*14c70*/  PRMT R7, R7, 0x4210, R4 ;  /* 0x0000421007077816 */ /* 0x000fc40000000004 */
[----:B--2---:R-:W-:Y:S01]  /*14c80*/  PRMT R29, R5, 0x7771, RZ ;  /* 0x00007771051d7816 */ /* 0x004fe200000000ff */
[----:B------:R-:W-:Y:S01]  /*14c90*/  IMAD.SHL.U32 R4, R3, 0x100, RZ ;  /* 0x0000010003047824 */ /* 0x000fe200078e00ff */
[----:B------:R-:W-:Y:S01]  /*14ca0*/  PRMT R50, R9, 0x7773, RZ ;  /* 0x0000777309327816 */ /* 0x000fe200000000ff */
[----:B------:R-:W-:Y:S01]  /*14cb0*/  IMAD.U32 R3, R6, 0x10000, RZ ;  /* 0x0001000006037824 */ /* 0x000fe200078e00ff */
[----:B---3--:R-:W-:Y:S01]  /*14cc0*/  PRMT R6, R0, 0x7771, RZ ;  /* 0x0000777100067816 */ /* 0x008fe200000000ff */
[----:B------:R-:W-:Y:S01]  /*14cd0*/  IMAD.WIDE.U32 R48, R48, 0x100, RZ ;  /* 0x0000010030307825 */ /* 0x000fe200078e00ff */
[----:B------:R-:W-:Y:S02]  /*14ce0*/  LOP3.LUT R4, R7, 0xff00, R4, 0xf8, !PT ;  /* 0x0000ff0007047812 */ /* 0x000fe400078ef804 */
[----:B------:R-:W-:Y:S02]  /*14cf0*/  LOP3.LUT R3, R3, 0xff0000, RZ, 0xc0, !PT ;  /* 0x00ff000003037812 */ /* 0x000fe400078ec0ff */
[----:B------:R-:W-:-:S02]  /*14d00*/  PRMT R7, R8, 0x7773, RZ ;  /* 0x0000777308077816 */ /* 0x000fc400000000ff */
[----:B------:R-:W-:Y:S02]  /*14d10*/  LOP3.LUT R53, R3, 0xff000000, R77, 0xf8, !PT ;  /* 0xff00000003357812 */ /* 0x000fe400078ef84d */
[----:B------:R-:W-:Y:S02]  /*14d20*/  PRMT R3, R5, 0x7770, RZ ;  /* 0x0000777005037816 */ /* 0x000fe400000000ff */
[----:B------:R-:W-:Y:S01]  /*14d30*/  LOP3.LUT R51, R4, 0xff, R7, 0xf8, !PT ;  /* 0x000000ff04337812 */ /* 0x000fe200078ef807 */
[----:B------:R-:W-:Y:S01]  /*14d40*/  IMAD.WIDE.U32 R6, R6, 0x10000, RZ ;  /* 0x0001000006067825 */ /* 0x000fe200078e00ff */
[C---:B------:R-:W-:Y:S02]  /*14d50*/  PRMT R4, R0.reuse, 0x7770, RZ ;  /* 0x0000777000047816 */ /* 0x040fe400000000ff */
[----:B------:R-:W-:Y:S01]  /*14d60*/  PRMT R8, R0, 0x7772, RZ ;  /* 0x0000777200087816 */ /* 0x000fe200000000ff */
[----:B------:R-:W-:Y:S01]  /*14d70*/  IMAD.SHL.U32 R52, R3, 0x100, RZ ;  /* 0x0000010003347824 */ /* 0x000fe200078e00ff */
[----:B------:R-:W-:Y:S01]  /*14d80*/  LOP3.LUT R3, R48, R14, R34, 0xfe, !PT ;  /* 0x0000000e30037212 */ /* 0x000fe200078efe22 */
[----:B------:R-:W-:Y:S01]  /*14d90*/  IMAD.WIDE.U32 R4, R4, 0x1000000, RZ ;  /* 0x0100000004047825 */ /* 0x000fe200078e00ff */
[----:B------:R-:W-:-:S02]  /*14da0*/  PRMT R0, R0, 0x7773, RZ ;  /* 0x0000777300007816 */ /* 0x000fc400000000ff */
[----:B------:R-:W-:Y:S01]  /*14db0*/  LOP3.LUT R29, R29, R53, R52, 0xfe, !PT ;  /* 0x000000351d1d7212 */ /* 0x000fe200078efe34 */
[----:B------:R-:W-:Y:S01]  /*14dc0*/  IMAD.WIDE.U32 R8, R8, 0x100, RZ ;  /* 0x0000010008087825 */ /* 0x000fe200078e00ff */
[----:B------:R-:W-:Y:S02]  /*14dd0*/  LOP3.LUT R50, R3, 0xff, R50, 0xf8, !PT ;  /* 0x000000ff03327812 */ /* 0x000fe400078ef832 */
[----:B------:R-:W-:Y:S01]  /*14de0*/  LOP3.LUT R5, R7, R29, R5, 0xfe, !PT ;  /* 0x0000001d07057212 */ /* 0x000fe200078efe05 */
[----:B------:R-:W-:Y:S01]  /*14df0*/  IMAD.MOV.U32 R14, RZ, RZ, RZ ;  /* 0x000000ffff0e7224 */ /* 0x000fe200078e00ff */
[----:B------:R-:W-:Y:S02]  /*14e00*/  LOP3.LUT R3, R8, R4, R6, 0xfe, !PT ;  /* 0x0000000408037212 */ /* 0x000fe400078efe06 */
[----:B------:R-:W-:Y:S01]  /*14e10*/  LOP3.LUT R51, R35, R51, R15, 0xfe, !PT ;  /* 0x0000003323337212 */ /* 0x000fe200078efe0f */
[----:B------:R-:W-:Y:S01]  /*14e20*/  IMAD.MOV.U32 R15, RZ, RZ, 0x60000 ;  /* 0x00060000ff0f7424 */ /* 0x000fe200078e00ff */
[----:B------:R-:W-:-:S02]  /*14e30*/  LOP3.LUT R34, R3, 0xff, R0, 0xf8, !PT ;  /* 0x000000ff03227812 */ /* 0x000fc400078ef800 */
[----:B------:R-:W-:Y:S02]  /*14e40*/  LOP3.LUT R35, R5, R9, RZ, 0xfc, !PT ;  /* 0x0000000905237212 */ /* 0x000fe400078efcff */
[----:B------:R-:W-:Y:S01]  /*14e50*/  LOP3.LUT R51, R51, R49, RZ, 0xfc, !PT ;  /* 0x0000003133337212 */ /* 0x000fe200078efcff */
[----:B------:R-:W-:Y:S01]  /*14e60*/  IMAD.MOV.U32 R48, RZ, RZ, R34 ;  /* 0x000000ffff307224 */ /* 0x000fe200078e0022 */
[----:B------:R-:W-:Y:S01]  /*14e70*/  STL.64 [R1+0x450], R14 ;  /* 0x0004500e01007387 */ /* 0x000fe20000100a00 */
[----:B------:R-:W-:-:S05]  /*14e80*/  IMAD.MOV.U32 R49, RZ, RZ, R35 ;  /* 0x000000ffff317224 */ /* 0x000fca00078e0023 */
[----:B------:R0:W-:Y:S04]  /*14e90*/  STL.128 [R72], R48 ;  /* 0x0000003048007387 */ /* 0x0001e80000100c00 */
[----:B------:R-:W2:Y:S04]  /*14ea0*/  LDL.64 R4, [R1+0x3e8] ;  /* 0x0003e80001047983 */ /* 0x000ea80000100a00 */
[----:B------:R-:W3:Y:S01]  /*14eb0*/  LDL.64 R6, [R1+0x3f0] ;  /* 0x0003f00001067983 */ /* 0x000ee20000100a00 */
[C---:B--2---:R-:W-:Y:S02]  /*14ec0*/  PRMT R0, R4.reuse, 0x7771, RZ ;  /* 0x0000777104007816 */ /* 0x044fe400000000ff */
[----:B------:R-:W-:-:S02]  /*14ed0*/  PRMT R3, R4, 0x7770, RZ ;  /* 0x0000777004037816 */ /* 0x000fc400000000ff */
[----:B0-----:R-:W-:Y:S01]  /*14ee0*/  PRMT R48, R5, 0x7772, RZ ;  /* 0x0000777205307816 */ /* 0x001fe200000000ff */
[----:B------:R-:W-:Y:S01]  /*14ef0*/  IMAD.U32 R8, R0, 0x10000, RZ ;  /* 0x0001000000087824 */ /* 0x000fe200078e00ff */
[----:B---3--:R-:W-:Y:S02]  /*14f00*/  PRMT R0, R6, 0x7771, RZ ;  /* 0x0000777106007816 */ /* 0x008fe400000000ff */
        /* <DEDUP_REMOVED lines=18> */
[----:B------:R-:W-:Y:S02]  /*15030*/  LOP3.LUT R9, R9, 0xff00, R0, 0xf8, !PT ;  /* 0x0000ff0009097812 */ /* 0x000fe400078ef800 */
[----:B------:R-:W-:Y:S02]  /*15040*/  PRMT R14, R5, 0x7771, RZ ;  /* 0x00007771050e7816 */ /* 0x000fe400000000ff */
[----:B------:R-:W-:Y:S02]  /*15050*/  PRMT R54, R7, 0x7772, RZ ;  /* 0x0000777207367816 */ /* 0x000fe400000000ff */
[----:B------:R-:W-:Y:S01]  /*15060*/  PRMT R6, R6, 0x7773, RZ ;  /* 0x0000777306067816 */ /* 0x000fe200000000ff */
[----:B------:R-:W-:Y:S01]  /*15070*/  IMAD.WIDE.U32 R14, R14, 0x10000, RZ ;  /* 0x000100000e0e7825 */ /* 0x000fe200078e00ff */
[----:B------:R-:W-:-:S02]  /*15080*/  LOP3.LUT R29, R9, 0xff, R4, 0xf8, !PT ;  /* 0x000000ff091d7812 */ /* 0x000fc400078ef804 */
[----:B------:R-:W-:Y:S01]  /*15090*/  LOP3.LUT R3, R3, 0xff, R6, 0xf8, !PT ;  /* 0x000000ff03037812 */ /* 0x000fe200078ef806 */
[----:B------:R-:W-:Y:S01]  /*150a0*/  IMAD.WIDE.U32 R8, R8, 0x1000000, RZ ;  /* 0x0100000008087825 */ /* 0x000fe200078e00ff */
[----:B------:R-:W-:Y:S02]  /*150b0*/  PRMT R5, R5, 0x7773, RZ ;  /* 0x0000777305057816 */ /* 0x000fe400000000ff */
[----:B------:R-:W-:Y:S01]  /*150c0*/  PRMT R7, R7, 0x7773, RZ ;  /* 0x0000777307077816 */ /* 0x000fe200000000ff */
[----:B------:R-:W-:Y:S01]  /*150d0*/  IMAD.WIDE.U32 R54, R54, 0x100, RZ ;  /* 0x0000010036367825 */ /* 0x000fe200078e00ff */
[----:B------:R-:W-:Y:S02]  /*150e0*/  LOP3.LUT R48, R48, R8, R14, 0xfe, !PT ;  /* 0x0000000830307212 */ /* 0x000fe400078efe0e */
[----:B------:R-:W-:Y:S02]  /*150f0*/  LOP3.LUT R9, R15, R29, R9, 0xfe, !PT ;  /* 0x0000001d0f097212 */ /* 0x000fe400078efe09 */
[----:B------:R-:W-:-:S02]  /*15100*/  LOP3.LUT R50, R54, R50, R52, 0xfe, !PT ;  /* 0x0000003236327212 */ /* 0x000fc400078efe34 */
[----:B------:R-:W-:Y:S02]  /*15110*/  LOP3.LUT R51, R53, R3, R51, 0xfe, !PT ;  /* 0x0000000335337212 */ /* 0x000fe400078efe33 */
        /* <DEDUP_REMOVED lines=188> */
[----:B------:R-:W-:Y:S01]  /*15ce0*/  IMAD.MOV.U32 R71, RZ, RZ, 0x600 ;  /* 0x00000600ff477424 */ /* 0x000fe200078e00ff */
[----:B------:R-:W-:Y:S01]  /*15cf0*/  CS2R R54, SRZ ;  /* 0x0000000000367805 */ /* 0x000fe2000001ff00 */
[----:B------:R-:W-:Y:S01]  /*15d00*/  IMAD.MOV.U32 R76, RZ, RZ, RZ ;  /* 0x000000ffff4c7224 */ /* 0x000fe200078e00ff */
[----:B--2---:R-:W-:-:S02]  /*15d10*/  PRMT R0, R52, 0x7771, RZ ;  /* 0x0000777134007816 */ /* 0x004fc400000000ff */
[----:B------:R-:W-:Y:S02]  /*15d20*/  PRMT R3, R52, 0x7770, RZ ;  /* 0x0000777034037816 */ /* 0x000fe400000000ff */
[C---:B------:R-:W-:Y:S01]  /*15d30*/  PRMT R14, R53.reuse, 0x7771, RZ ;  /* 0x00007771350e7816 */ /* 0x040fe200000000ff */
[----:B------:R-:W-:Y:S01]  /*15d40*/  IMAD.U32 R6, R0, 0x10000, RZ ;  /* 0x0001000000067824 */ /* 0x000fe200078e00ff */
[----:B------:R-:W-:Y:S02]  /*15d50*/  PRMT R0, R52, 0x7772, RZ ;  /* 0x0000777234007816 */ /* 0x000fe400000000ff */
[----:B0-----:R-:W-:Y:S01]  /*15d60*/  PRMT R48, R53, 0x7772, RZ ;  /* 0x0000777235307816 */ /* 0x001fe200000000ff */
[----:B------:R-:W-:Y:S01]  /*15d70*/  IMAD.WIDE.U32 R14, R14, 0x10000, RZ ;  /* 0x000100000e0e7825 */ /* 0x000fe200078e00ff */
[----:B------:R-:W-:-:S03]  /*15d80*/  LOP3.LUT R8, R6, 0xff0000, RZ, 0xc0, !PT ;  /* 0x00ff000006087812 */ /* 0x000fc600078ec0ff */
[----:B------:R-:W-:Y:S01]  /*15d90*/  IMAD.SHL.U32 R6, R0, 0x100, RZ ;  /* 0x0000010000067824 */ /* 0x000fe200078e00ff */
[----:B------:R-:W-:Y:S01]  /*15da0*/  PRMT R7, R8, 0x4210, R3 ;  /* 0x0000421008077816 */ /* 0x000fe20000000003 */
[----:B------:R-:W-:Y:S01]  /*15db0*/  IMAD.WIDE.U32 R48, R48, 0x100, RZ ;  /* 0x0000010030307825 */ /* 0x000fe200078e00ff */
[C---:B---3--:R-:W-:Y:S02]  /*15dc0*/  PRMT R3, R4.reuse, 0x7771, RZ ;  /* 0x0000777104037816 */ /* 0x048fe400000000ff */
[----:B------:R-:W-:Y:S02]  /*15dd0*/  PRMT R8, R53, 0x7770, RZ ;  /* 0x0000777035087816 */ /* 0x000fe400000000ff */
[----:B------:R-:W-:Y:S01]  /*15de0*/  LOP3.LUT R7, R7, 0xff00, R6, 0xf8, !PT ;  /* 0x0000ff0007077812 */ /* 0x000fe200078ef806 */
[----:B------:R-:W-:Y:S01]  /*15df0*/  IMAD.U32 R9, R3, 0x10000, RZ ;  /* 0x0001000003097824 */ /* 0x000fe200078e00ff */
[C---:B------:R-:W-:Y:S02]  /*15e00*/  PRMT R3, R4.reuse, 0x7772, RZ ;  /* 0x0000777204037816 */ /* 0x040fe400000000ff */
[----:B------:R-:W-:-:S02]  /*15e10*/  PRMT R6, R4, 0x7770, RZ ;  /* 0x0000777004067816 */ /* 0x000fc400000000ff */
[----:B------:R-:W-:Y:S01]  /*15e20*/  LOP3.LUT R29, R9, 0xff0000, RZ, 0xc0, !PT ;  /* 0x00ff0000091d7812 */ /* 0x000fe200078ec0ff */
[----:B------:R-:W-:Y:S01]  /*15e30*/  IMAD.WIDE.U32 R8, R8, 0x1000000, RZ ;  /* 0x0100000008087825 */ /* 0x000fe200078e00ff */
[----:B------:R-:W-:Y:S02]  /*15e40*/  PRMT R0, R52, 0x7773, RZ ;  /* 0x0000777334007816 */ /* 0x000fe400000000ff */
[----:B------:R-:W-:Y:S01]  /*15e50*/  PRMT R6, R29, 0x4210, R6 ;  /* 0x000042101d067816 */ /* 0x000fe20000000006 */
[----:B------:R-:W-:Y:S01]  /*15e60*/  IMAD.SHL.U32 R3, R3, 0x100, RZ ;  /* 0x0000010003037824 */ /* 0x000fe200078e00ff */
[----:B------:R-:W-:Y:S02]  /*15e70*/  LOP3.LUT R7, R7, 0xff, R0, 0xf8, !PT ;  /* 0x000000ff07077812 */ /* 0x000fe400078ef800 */
[----:B------:R-:W-:Y:S02]  /*15e80*/  LOP3.LUT R0, R48, R8, R14, 0xfe, !PT ;  /* 0x0000000830007212 */ /* 0x000fe400078efe0e */
[----:B------:R-:W-:-:S02]  /*15e90*/  LOP3.LUT R3, R6, 0xff00, R3, 0xf8, !PT ;  /* 0x0000ff0006037812 */ /* 0x000fc400078ef803 */
[C---:B------:R-:W-:Y:S02]  /*15ea0*/  PRMT R6, R5.reuse, 0x7770, RZ ;  /* 0x0000777005067816 */ /* 0x040fe400000000ff */
[C---:B------:R-:W-:Y:S02]  /*15eb0*/  PRMT R8, R5.reuse, 0x7771, RZ ;  /* 0x0000777105087816 */ /* 0x040fe400000000ff */
[----:B------:R-:W-:Y:S02]  /*15ec0*/  PRMT R14, R5, 0x7772, RZ ;  /* 0x00007772050e7816 */ /* 0x000fe400000000ff */
[----:B------:R-:W-:Y:S02]  /*15ed0*/  PRMT R4, R4, 0x7773, RZ ;  /* 0x0000777304047816 */ /* 0x000fe400000000ff */
[----:B------:R-:W-:Y:S01]  /*15ee0*/  LOP3.LUT R48, R15, R7, R9, 0xfe, !PT ;  /* 0x000000070f307212 */ /* 0x000fe200078efe09 */
[----:B------:R-:W-:Y:S01]  /*15ef0*/  IMAD.WIDE.U32 R6, R6, 0x1000000, RZ ;  /* 0x0100000006067825 */ /* 0x000fe200078e00ff */
[----:B------:R-:W-:-:S02]  /*15f00*/  PRMT R53, R53, 0x7773, RZ ;  /* 0x0000777335357816 */ /* 0x000fc400000000ff */
[----:B------:R-:W-:Y:S01]  /*15f10*/  LOP3.LUT R29, R3, 0xff, R4, 0xf8, !PT ;  /* 0x000000ff031d7812 */ /* 0x000fe200078ef804 */
[----:B------:R-:W-:Y:S01]  /*15f20*/  IMAD.WIDE.U32 R8, R8, 0x10000, RZ ;  /* 0x0001000008087825 */ /* 0x000fe200078e00ff */
[----:B------:R-:W-:Y:S02]  /*15f30*/  LOP3.LUT R53, R0, 0xff, R53, 0xf8, !PT ;  /* 0x000000ff00357812 */ /* 0x000fe400078ef835 */
[----:B------:R-:W-:Y:S01]  /*15f40*/  PRMT R0, R5, 0x7773, RZ ;  /* 0x0000777305007816 */ /* 0x000fe200000000ff */
[----:B------:R-:W-:Y:S01]  /*15f50*/  IMAD.WIDE.U32 R14, R14, 0x100, RZ ;  /* 0x000001000e0e7825 */ /* 0x000fe200078e00ff */
[----:B------:R-:W-:Y:S02]  /*15f60*/  LOP3.LUT R9, R9, R29, R7, 0xfe, !PT ;  /* 0x0000001d09097212 */ /* 0x000fe400078efe07 */
[----:B------:R-:W-:Y:S02]  /*15f70*/  CS2R R4, SRZ ;  /* 0x0000000000047805 */ /* 0x000fe4000001ff00 */
[----:B------:R-:W-:Y:S01]  /*15f80*/  LOP3.LUT R48, R48, R49, RZ, 0xfc, !PT ;  /* 0x0000003130307212 */ /* 0x000fe200078efcff */
[----:B------:R-:W-:Y:S01]  /*15f90*/  IMAD.MOV.U32 R7, RZ, RZ, 0x0 ;  /* 0x00000000ff077424 */ /* 0x000fe200078e00ff */
[----:B------:R-:W-:Y:S01]  /*15fa0*/  LOP3.LUT R3, R14, R6, R8, 0xfe, !PT ;  /* 0x000000060e037212 */ /* 0x000fe200078efe08 */
[----:B------:R-:W-:Y:S01]  /*15fb0*/  IMAD.MOV.U32 R6, RZ, RZ, 0x600 ;  /* 0x00000600ff067424 */ /* 0x000fe200078e00ff */
[----:B------:R-:W-:-:S02]  /*15fc0*/  LOP3.LUT R15, R9, R15, RZ, 0xfc, !PT ;  /* 0x0000000f090f7212 */ /* 0x000fc400078efcff */
[----:B------:R-:W-:Y:S02]  /*15fd0*/  LOP3.LUT R0, R3, 0xff, R0, 0xf8, !PT ;  /* 0x000000ff03007812 */ /* 0x000fe400078ef800 */
[----:B------:R0:W-:Y:S02]  /*15fe0*/  STL.128 [R72+0x70], R4 ;  /* 0x0000700448007387 */ /* 0x0001e40000100c00 */
[----:B0-----:R-:W-:Y:S02]  /*15ff0*/  IMAD.MOV.U32 R4, RZ, RZ, R53 ;  /* 0x000000ffff047224 */ /* 0x001fe400078e0035 */
[----:B------:R-:W-:Y:S02]  /*16000*/  IMAD.MOV.U32 R5, RZ, RZ, R48 ;  /* 0x000000ffff057224 */ /* 0x000fe400078e0030 */
[----:B------:R-:W-:Y:S02]  /*16010*/  IMAD.MOV.U32 R6, RZ, RZ, R0 ;  /* 0x000000ffff067224 */ /* 0x000fe400078e0000 */
[----:B------:R-:W-:-:S02]  /*16020*/  IMAD.MOV.U32 R7, RZ, RZ, R15 ;  /* 0x000000ffff077224 */ /* 0x000fc400078e000f */
[----:B------:R-:W-:-:S03]  /*16030*/  IMAD.MOV.U32 R0, RZ, RZ, RZ ;  /* 0x000000ffff007224 */ /* 0x000fc600078e00ff */
[----:B------:R0:W-:Y:S04]  /*16040*/  STL.128 [R72+0x60], R4 ;  /* 0x0000600448007387 */ /* 0x0001e80000100c00 */
.L_x_66:
        /* <DEDUP_REMOVED lines=20> */
[C---:B------:R-:W-:Y:S02]  /*16190*/  SHF.L.W.U32.HI R68, R76.reuse, 0x3, R71 ;  /* 0x000000034c447819 */ /* 0x040fe40000010e47 */
[----:B------:R-:W-:Y:S02]  /*161a0*/  LOP3.LUT R15, R69, R14, R15, 0x96, !PT ;  /* 0x0000000e450f7212 */ /* 0x000fe400078e960f */
[----:B------:R-:W-:Y:S02]  /*161b0*/  LOP3.LUT R55, R55, R29, R68, 0x96, !PT ;  /* 0x0000001d37377212 */ /* 0x000fe400078e9644 */
[----:B------:R-:W-:Y:S02]  /*161c0*/  SHF.L.W.U32.HI R29, R76, 0xd, R71 ;  /* 0x0000000d4c1d7819 */ /* 0x000fe40000010e47 */
[----:B------:R-:W-:-:S02]  /*161d0*/  LOP3.LUT R54, R70, R3, R54, 0x96, !PT ;  /* 0x0000000346367212 */ /* 0x000fc400078e9636 */
        /* <DEDUP_REMOVED lines=12> */
[C-C-:B----4-:R-:W-:Y:S02]  /*162a0*/  SHF.L.W.U32.HI R4, R66.reuse, 0x1f, R67.reuse ;  /* 0x0000001f42047819 */ /* 0x150fe40000010e43 */
[C-C-:B------:R-:W-:Y:S02]  /*162b0*/  SHF.L.W.U32.HI R5, R66.reuse, 0x18, R67.reuse ;  /* 0x0000001842057819 */ /* 0x140fe40000010e43 */
[----:B------:R-:W-:Y:S02]  /*162c0*/  SHF.R.U64 R29, R66, 0x7, R67 ;  /* 0x00000007421d7819 */ /* 0x000fe40000001243 */
[----:B------:R-:W-:Y:S02]  /*162d0*/  LOP3.LUT R70, R70, R3, R14, 0x96, !PT ;  /* 0x0000000346467212 */ /* 0x000fe400078e960e */
[----:B-----5:R-:W-:Y:S01]  /*162e0*/  IADD3 R6, P1, P2, R6, R55, R52 ;  /* 0x0000003706067210 */ /* 0x020fe20007a3e034 */
[----:B------:R-:W2:Y:S01]  /*162f0*/  LDL.64 R14, [R28+-0x10] ;  /* 0xfffff0001c0e7983 */ /* 0x000ea20000100a00 */
[----:B------:R-:W-:-:S02]  /*16300*/  SHF.L.W.U32.HI R3, R67, 0x1f, R66 ;  /* 0x0000001f43037819 */ /* 0x000fc40000010e42 */
[----:B------:R-:W-:Y:S01]  /*16310*/  SHF.L.W.U32.HI R34, R67, 0x18, R66 ;  /* 0x0000001843227819 */ /* 0x000fe20000010e42 */
[----:B------:R-:W3:Y:S01]  /*16320*/  LDL.64 R54, [R28+0x30] ;  /* 0x000030001c367983 */ /* 0x000ee20000100a00 */
[----:B------:R-:W-:Y:S02]  /*16330*/  SHF.R.U32.HI R35, RZ, 0x7, R67 ;  /* 0x00000007ff237819 */ /* 0x000fe40000011643 */
[----:B------:R-:W-:Y:S02]  /*16340*/  LOP3.LUT R5, R29, R4, R5, 0x96, !PT ;  /* 0x000000041d057212 */ /* 0x000fe400078e9605 */
[----:B------:R-:W-:Y:S02]  /*16350*/  IADD3.X R79, PT, PT, R7, R79, R53, P1, P2 ;  /* 0x0000004f074f7210 */ /* 0x000fe40000fe4435 */
[----:B------:R-:W-:Y:S02]  /*16360*/  LOP3.LUT R34, R35, R3, R34, 0x96, !PT ;  /* 0x0000000323227212 */ /* 0x000fe400078e9622 */
        /* <DEDUP_REMOVED lines=19> */
[----:B------:R-:W-:Y:S02]  /*164a0*/  LOP3.LUT R77, R77, R3, R68, 0x96, !PT ;  /* 0x000000034d4d7212 */ /* 0x000fe400078e9644 */
[----:B------:R-:W-:Y:S02]  /*164b0*/  LOP3.LUT R69, R71, R69, R76, 0x96, !PT ;  /* 0x0000004547457212 */ /* 0x000fe400078e964c */
[----:B------:R-:W-:Y:S02]  /*164c0*/  IADD3 R66, P0, P1, R66, R75, R64 ;  /* 0x0000004b42427210 */ /* 0x000fe4000791e040 */
[C-C-:B0-----:R-:W-:Y:S02]  /*164d0*/  SHF.L.W.U32.HI R4, R60.reuse, 0x1f, R61.reuse ;  /* 0x0000001f3c047819 */ /* 0x141fe40000010e3d */
[C-C-:B------:R-:W-:Y:S02]  /*164e0*/  SHF.L.W.U32.HI R5, R60.reuse, 0x18, R61.reuse ;  /* 0x000000183c057819 */ /* 0x140fe40000010e3d */
[----:B------:R-:W-:-:S02]  /*164f0*/  SHF.R.U64 R29, R60, 0x7, R61 ;  /* 0x000000073c1d7819 */ /* 0x000fc4000000123d */
[----:B------:R-:W-:Y:S02]  /*16500*/  SHF.L.W.U32.HI R7, R79, 0xd, R6 ;  /* 0x0000000d4f077819 */ /* 0x000fe40000010e06 */
[--C-:B------:R-:W-:Y:S02]  /*16510*/  SHF.L.W.U32.HI R68, R6, 0x3, R79.reuse ;  /* 0x0000000306447819 */ /* 0x100fe40000010e4f */
[----:B------:R-:W-:Y:S02]  /*16520*/  SHF.R.U32.HI R71, RZ, 0x6, R79 ;  /* 0x00000006ff477819 */ /* 0x000fe4000001164f */
[C-C-:B------:R-:W-:Y:S02]  /*16530*/  SHF.L.W.U32.HI R3, R61.reuse, 0x1f, R60.reuse ;  /* 0x0000001f3d037819 */ /* 0x140fe40000010e3c */
[----:B------:R-:W-:Y:S02]  /*16540*/  SHF.L.W.U32.HI R6, R61, 0x18, R60 ;  /* 0x000000183d067819 */ /* 0x000fe40000010e3c */
[----:B------:R-:W-:-:S02]  /*16550*/  SHF.R.U32.HI R64, RZ, 0x7, R61 ;  /* 0x00000007ff407819 */ /* 0x000fc4000001163d */
[----:B------:R-:W-:Y:S02]  /*16560*/  IADD3.X R65, PT, PT, R67, R77, R65, P0, P1 ;  /* 0x0000004d43417210 */ /* 0x000fe400007e2441 */
[----:B------:R-:W-:Y:S02]  /*16570*/  LOP3.LUT R71, R71, R7, R68, 0x96, !PT ;  /* 0x0000000747477212 */ /* 0x000fe400078e9644 */
[----:B------:R-:W-:Y:S02]  /*16580*/  LOP3.LUT R67, R29, R4, R5, 0x96, !PT ;  /* 0x000000041d437212 */ /* 0x000fe400078e9605 */
        /* <DEDUP_REMOVED lines=11> */
[----:B------:R-:W-:Y:S01]  /*16640*/  LOP3.LUT R6, R29, R3, R6, 0x96, !PT ;  /* 0x000000031d067212 */ /* 0x000fe200078e9606 */
[----:B------:R-:W-:Y:S01]  /*16650*/  IMAD.X R69, R65, 0x1, R68, P0 ;  /* 0x0000000141457824 */ /* 0x000fe200000e0644 */
[----:B------:R-:W-:-:S04]  /*16660*/  IADD3 R64, P1, PT, R64, R5, RZ ;  /* 0x0000000540407210 */ /* 0x000fc80007f3e0ff */
[C-C-:B------:R-:W-:Y:S01]  /*16670*/  SHF.L.W.U32.HI R4, R66.reuse, 0xd, R69.reuse ;  /* 0x0000000d42047819 */ /* 0x140fe20000010e45 */
[----:B------:R-:W-:Y:S01]  /*16680*/  IMAD.X R67, R67, 0x1, R6, P1 ;  /* 0x0000000143437824 */ /* 0x000fe200008e0606 */
        /* <DEDUP_REMOVED lines=11> */
[----:B------:R-:W-:Y:S02]  /*16740*/  IADD3 R56, P0, P1, R56, R63, R58 ;  /* 0x0000003f38387210 */ /* 0x000fe4000791e03a */
[C-C-:B------:R-:W-:Y:S02]  /*16750*/  SHF.L.W.U32.HI R4, R50.reuse, 0x1f, R51.reuse ;  /* 0x0000001f32047819 */ /* 0x140fe40000010e33 */
[C-C-:B------:R-:W-:Y:S02]  /*16760*/  SHF.L.W.U32.HI R5, R50.reuse, 0x18, R51.reuse ;  /* 0x0000001832057819 */ /* 0x140fe40000010e33 */
[----:B------:R-:W-:Y:S02]  /*16770*/  SHF.R.U64 R62, R50, 0x7, R51 ;  /* 0x00000007323e7819 */ /* 0x000fe40000001233 */
[----:B------:R-:W-:Y:S02]  /*16780*/  SHF.L.W.U32.HI R7, R67, 0xd, R64 ;  /* 0x0000000d43077819 */ /* 0x000fe40000010e40 */
[----:B------:R-:W-:-:S02]  /*16790*/  SHF.L.W.U32.HI R60, R64, 0x3, R67 ;  /* 0x00000003403c7819 */ /* 0x000fc40000010e43 */
[----:B------:R-:W-:Y:S02]  /*167a0*/  SHF.R.U32.HI R61, RZ, 0x6, R67 ;  /* 0x00000006ff3d7819 */ /* 0x000fe40000011643 */
[----:B------:R-:W-:Y:S02]  /*167b0*/  IADD3.X R57, PT, PT, R57, R65, R59, P0, P1 ;  /* 0x0000004139397210 */ /* 0x000fe400007e243b */
[C-C-:B------:R-:W-:Y:S02]  /*167c0*/  SHF.L.W.U32.HI R3, R51.reuse, 0x1f, R50.reuse ;  /* 0x0000001f33037819 */ /* 0x140fe40000010e32 */
[----:B------:R-:W-:Y:S02]  /*167d0*/  SHF.L.W.U32.HI R6, R51, 0x18, R50 ;  /* 0x0000001833067819 */ /* 0x000fe40000010e32 */
[----:B------:R-:W-:Y:S02]  /*167e0*/  SHF.R.U32.HI R58, RZ, 0x7, R51 ;  /* 0x00000007ff3a7819 */ /* 0x000fe40000011633 */
[----:B------:R-:W-:-:S02]  /*167f0*/  LOP3.LUT R61, R61, R7, R60, 0x96, !PT ;  /* 0x000000073d3d7212 */ /* 0x000fc400078e963c */
        /* <DEDUP_REMOVED lines=34> */
[--C-:B------:R-:W-:Y:S02]  /*16a20*/  SHF.L.W.U32.HI R5, R14, 0x18, R15.reuse ;  /* 0x000000180e057819 */ /* 0x100fe40000010e0f */
[----:B---3--:R-:W-:Y:S02]  /*16a30*/  IADD3 R54, P0, P1, R8, R61, R54 ;  /* 0x0000003d08367210 */ /* 0x008fe4000791e036 */
[----:B------:R-:W-:Y:S02]  /*16a40*/  SHF.R.U64 R59, R14, 0x7, R15 ;  /* 0x000000070e3b7819 */ /* 0x000fe4000000120f */
[----:B------:R-:W-:-:S02]  /*16a50*/  SHF.L.W.U32.HI R3, R15, 0x1f, R14 ;  /* 0x0000001f0f037819 */ /* 0x000fc40000010e0e */
[----:B------:R-:W-:Y:S02]  /*16a60*/  SHF.L.W.U32.HI R6, R15, 0x18, R14 ;  /* 0x000000180f067819 */ /* 0x000fe40000010e0e */
[----:B------:R-:W-:Y:S02]  /*16a70*/  SHF.R.U32.HI R8, RZ, 0x7, R15 ;  /* 0x00000007ff087819 */ /* 0x000fe4000001160f */
[----:B------:R-:W-:Y:S02]  /*16a80*/  LOP3.LUT R59, R59, R4, R5, 0x96, !PT ;  /* 0x000000043b3b7212 */ /* 0x000fe400078e9605 */
[----:B------:R-:W-:Y:S02]  /*16a90*/  LOP3.LUT R48, R8, R3, R6, 0x96, !PT ;  /* 0x0000000308307212 */ /* 0x000fe400078e9606 */
[----:B------:R-:W-:Y:S02]  /*16aa0*/  IADD3.X R55, PT, PT, R9, R63, R55, P0, P1 ;  /* 0x0000003f09377210 */ /* 0x000fe400007e2437 */
[----:B----4-:R-:W-:-:S02]  /*16ab0*/  SHF.L.W.U32.HI R4, R34, 0x1f, R35 ;  /* 0x0000001f22047819 */ /* 0x010fc40000010e23 */
[C-C-:B------:R-:W-:Y:S02]  /*16ac0*/  SHF.L.W.U32.HI R5, R34.reuse, 0x18, R35.reuse ;  /* 0x0000001822057819 */ /* 0x140fe40000010e23 */
[--C-:B------:R-:W-:Y:S02]  /*16ad0*/  SHF.R.U64 R8, R34, 0x7, R35.reuse ;  /* 0x0000000722087819 */ /* 0x100fe40000001223 */
[C-C-:B------:R-:W-:Y:S02]  /*16ae0*/  SHF.L.W.U32.HI R3, R35.reuse, 0x1f, R34.reuse ;  /* 0x0000001f23037819 */ /* 0x140fe40000010e22 */
[----:B------:R-:W-:Y:S02]  /*16af0*/  SHF.L.W.U32.HI R6, R35, 0x18, R34 ;  /* 0x0000001823067819 */ /* 0x000fe40000010e22 */
[----:B------:R-:W-:Y:S02]  /*16b00*/  SHF.R.U32.HI R9, RZ, 0x7, R35 ;  /* 0x00000007ff097819 */ /* 0x000fe40000011623 */
[----:B-----5:R-:W-:-:S02]  /*16b10*/  IADD3 R7, P1, P2, R14, R49, R52 ;  /* 0x000000310e077210 */ /* 0x020fc40007a3e034 */
[----:B------:R-:W-:Y:S02]  /*16b20*/  LOP3.LUT R4, R8, R4, R5, 0x96, !PT ;  /* 0x0000000408047212 */ /* 0x000fe400078e9605 */
        /* <DEDUP_REMOVED lines=25> */
.L_x_65:
        /* <DEDUP_REMOVED lines=18> */
.L_x_68:
        /* <DEDUP_REMOVED lines=18> */
[----:B------:R-:W-:Y:S02]  /*16f00*/  SHF.L.W.U32.HI R0, R66, 0x4, R67 ;  /* 0x0000000442007819 */ /* 0x000fe40000010e43 */
[C---:B------:R-:W-:Y:S02]  /*16f10*/  SHF.L.W.U32.HI R9, R67.reuse, 0x1e, R66 ;  /* 0x0000001e43097819 */ /* 0x040fe40000010e42 */
[----:B------:R-:W-:Y:S01]  /*16f20*/  LOP3.LUT R51, R67, R8, R62, 0xe8, !PT ;  /* 0x0000000843337212 */ /* 0x000fe200078ee83e */
[----:B------:R-:W-:Y:S02]  /*16f30*/  VIADD R3, R3, 0x2 ;  /* 0x0000000203037836 */ /* 0x000fe40000000000 */
[----:B------:R-:W-:Y:S02]  /*16f40*/  IMAD.MOV.U32 R69, RZ, RZ, R57 ;  /* 0x000000ffff457224 */ /* 0x000fe400078e0039 */
[----:B------:R-:W-:-:S04]  /*16f50*/  IMAD.MOV.U32 R78, RZ, RZ, R58 ;  /* 0x000000ffff4e7224 */ /* 0x000fc800078e003a */
        /* <DEDUP_REMOVED lines=9> */
[C---:B------:R-:W-:Y:S02]  /*16ff0*/  SHF.L.W.U32.HI R4, R66.reuse, 0x19, R67 ;  /* 0x0000001942047819 */ /* 0x040fe40000010e43 */
[----:B------:R-:W-:Y:S02]  /*17000*/  LOP3.LUT R28, R66, R65, R63, 0xe8, !PT ;  /* 0x00000041421c7212 */ /* 0x000fe400078ee83f */
[----:B------:R-:W-:-:S02]  /*17010*/  SHF.L.W.U32.HI R9, R48, 0x12, R53 ;  /* 0x0000001230097819 */ /* 0x000fc40000010e35 */
[----:B------:R-:W-:Y:S02]  /*17020*/  SHF.L.W.U32.HI R14, R48, 0xe, R53 ;  /* 0x0000000e300e7819 */ /* 0x000fe40000010e35 */
[----:B------:R-:W-:Y:S02]  /*17030*/  SHF.L.W.U32.HI R15, R53, 0x17, R48 ;  /* 0x00000017350f7819 */ /* 0x000fe40000010e30 */
[----:B------:R-:W-:Y:S02]  /*17040*/  LOP3.LUT R50, R4, R0, R5, 0x96, !PT ;  /* 0x0000000004327212 */ /* 0x000fe400078e9605 */
[----:B------:R-:W-:Y:S02]  /*17050*/  IADD3 R28, P0, P1, R49, R29, R28 ;  /* 0x0000001d311c7210 */ /* 0x000fe4000791e01c */
[----:B------:R-:W-:Y:S02]  /*17060*/  LOP3.LUT R14, R15, R9, R14, 0x96, !PT ;  /* 0x000000090f0e7212 */ /* 0x000fe400078e960e */
[----:B------:R-:W-:-:S02]  /*17070*/  SHF.L.W.U32.HI R0, R53, 0x12, R48 ;  /* 0x0000001235007819 */ /* 0x000fc40000010e30 */
[----:B------:R-:W-:Y:S02]  /*17080*/  SHF.L.W.U32.HI R5, R53, 0xe, R48 ;  /* 0x0000000e35057819 */ /* 0x000fe40000010e30 */
[----:B------:R-:W-:Y:S02]  /*17090*/  SHF.L.W.U32.HI R4, R48, 0x17, R53 ;  /* 0x0000001730047819 */ /* 0x000fe40000010e35 */
[----:B------:R-:W-:Y:S02]  /*170a0*/  LOP3.LUT R29, R57, R48, R59, 0xb8, !PT ;  /* 0x00000030391d7212 */ /* 0x000fe400078eb83b */
[----:B------:R-:W-:Y:S02]  /*170b0*/  IADD3.X R51, PT, PT, R52, R50, R51, P0, P1 ;  /* 0x0000003234337210 */ /* 0x000fe400007e2433 */
[----:B------:R-:W-:Y:S02]  /*170c0*/  LOP3.LUT R0, R4, R0, R5, 0x96, !PT ;  /* 0x0000000004007212 */ /* 0x000fe400078e9605 */
[----:B------:R-:W-:-:S02]  /*170d0*/  IADD3 R29, P0, P1, R29, R54, R14 ;  /* 0x000000361d1d7210 */ /* 0x000fc4000791e00e */
[----:B------:R-:W-:-:S04]  /*170e0*/  LOP3.LUT R49, R58, R53, R64, 0xb8, !PT ;  /* 0x000000353a317212 */ /* 0x000fc800078eb840 */
[----:B------:R-:W-:Y:S02]  /*170f0*/  IADD3.X R49, PT, PT, R49, R55, R0, P0, P1 ;  /* 0x0000003731317210 */ /* 0x000fe400007e2400 */
[----:B---3--:R-:W-:Y:S01]  /*17100*/  IADD3 R6, P0, P1, R6, R29, R34 ;  /* 0x0000001d06067210 */ /* 0x008fe2000791e022 */
[----:B------:R-:W-:Y:S01]  /*17110*/  IMAD.MOV.U32 R54, RZ, RZ, R59 ;  /* 0x000000ffff367224 */ /* 0x000fe200078e003b */
[----:B------:R-:W-:Y:S02]  /*17120*/  SHF.L.W.U32.HI R0, R51, 0x4, R28 ;  /* 0x0000000433007819 */ /* 0x000fe40000010e1c */
[C-C-:B------:R-:W-:Y:S02]  /*17130*/  SHF.L.W.U32.HI R5, R28.reuse, 0x1e, R51.reuse ;  /* 0x0000001e1c057819 */ /* 0x140fe40000010e33 */
[----:B------:R-:W-:Y:S02]  /*17140*/  SHF.L.W.U32.HI R14, R28, 0x19, R51 ;  /* 0x000000191c0e7819 */ /* 0x000fe40000010e33 */
[----:B------:R-:W-:-:S02]  /*17150*/  IADD3.X R7, PT, PT, R7, R49, R35, P0, P1 ;  /* 0x0000003107077210 */ /* 0x000fc400007e2423 */
[----:B------:R-:W-:Y:S02]  /*17160*/  IADD3 R59, P0, PT, R63, R6, RZ ;  /* 0x000000063f3b7210 */ /* 0x000fe40007f1e0ff */
[----:B------:R-:W-:Y:S01]  /*17170*/  LOP3.LUT R5, R14, R0, R5, 0x96, !PT ;  /* 0x000000000e057212 */ /* 0x000fe200078e9605 */
[----:B------:R-:W-:Y:S02]  /*17180*/  IMAD.MOV.U32 R14, RZ, RZ, R64 ;  /* 0x000000ffff0e7224 */ /* 0x000fe400078e0040 */
[----:B------:R-:W-:Y:S01]  /*17190*/  IMAD.X R64, R62, 0x1, R7, P0 ;  /* 0x000000013e407824 */ /* 0x000fe200000e0607 */
[----:B------:R-:W-:Y:S02]  /*171a0*/  ISETP.NE.AND P0, PT, R3, 0x50, PT ;  /* 0x000000500300780c */ /* 0x000fe40003f05270 */
[----:B------:R-:W-:Y:S02]  /*171b0*/  SHF.L.W.U32.HI R4, R28, 0x4, R51 ;  /* 0x000000041c047819 */ /* 0x000fe40000010e33 */
[----:B------:R-:W-:-:S02]  /*171c0*/  SHF.L.W.U32.HI R9, R51, 0x1e, R28 ;  /* 0x0000001e33097819 */ /* 0x000fc40000010e1c */
[----:B------:R-:W-:-:S04]  /*171d0*/  SHF.L.W.U32.HI R15, R51, 0x19, R28 ;  /* 0x00000019330f7819 */ /* 0x000fc80000010e1c */
[----:B------:R-:W-:Y:S02]  /*171e0*/  LOP3.LUT R9, R15, R4, R9, 0x96, !PT ;  /* 0x000000040f097212 */ /* 0x000fe400078e9609 */
[----:B------:R-:W-:Y:S01]  /*171f0*/  LOP3.LUT R4, R28, R66, R65, 0xe8, !PT ;  /* 0x000000421c047212 */ /* 0x000fe200078ee841 */
[----:B------:R-:W-:Y:S01]  /*17200*/  IMAD.MOV.U32 R29, RZ, RZ, R66 ;  /* 0x000000ffff1d7224 */ /* 0x000fe200078e0042 */
[----:B------:R-:W-:Y:S02]  /*17210*/  LOP3.LUT R0, R51, R67, R8, 0xe8, !PT ;  /* 0x0000004333007212 */ /* 0x000fe400078ee808 */
[----:B------:R-:W-:Y:S01]  /*17220*/  IADD3 R66, P1, P2, R6, R9, R4 ;  /* 0x0000000906427210 */ /* 0x000fe20007a3e004 */
        /* <DEDUP_REMOVED lines=11> */
[----:B------:R-:W-:Y:S01]  /*172e0*/  IMAD.MOV.U32 R62, RZ, RZ, R4 ;  /* 0x000000ffff3e7224 */ /* 0x000fe200078e0004 */
[----:B------:R-:W-:Y:S06]  /*172f0*/  @P0 BRA `(.L_x_68) ;  /* 0xfffffff800b80947 */ /* 0x000fec000383ffff */
[----:B------:R-:W-:Y:S05]  /*17300*/  BSYNC.RECONVERGENT B0 ;  /* 0x0000000000007941 */ /* 0x000fea0003800200 */
.L_x_67:
[----:B------:R-:W-:Y:S01]  /*17310*/  IADD3 R0, P0, PT, R66, R32, RZ ;  /* 0x0000002042007210 */ /* 0x000fe20007f1e0ff */
[----:B------:R0:W-:Y:S01]  /*17320*/  STL.64 [R1+0x390], R126 ;  /* 0x0003907e01007387 */ /* 0x0001e20000100a00 */
[----:B------:R-:W-:Y:S01]  /*17330*/  IADD3 R15, P1, PT, R60, R40, RZ ;  /* 0x000000283c0f7210 */ /* 0x000fe20007f3e0ff */
[----:B------:R-:W-:Y:S01]  /*17340*/  BSSY.RECONVERGENT B0, `(.L_x_69) ;  /* 0x00008eb000007945 */ /* 0x000fe20003800200 */
[----:B------:R-:W-:Y:S01]  /*17350*/  PRMT R137, R137, 0x3340, R137 ;  /* 0x0000334089897816 */ /* 0x000fe20000000089 */
[----:B------:R-:W-:Y:S01]  /*17360*/  IMAD.X R9, R67, 0x1, R33, P0 ;  /* 0x0000000143097824 */ /* 0x000fe200000e0621 */
[----:B------:R-:W-:Y:S01]  /*17370*/  IADD3 R29, P0, PT, R29, R46, RZ ;  /* 0x0000002e1d1d7210 */ /* 0x000fe20007f1e0ff */
[----:B------:R-:W-:Y:S01]  /*17380*/  IMAD.X R92, R61, 0x1, R41, P1 ;  /* 0x000000013d5c7824 */ /* 0x000fe200008e0629 */
[----:B------:R-:W-:Y:S01]  /*17390*/  IADD3 R35, P1, PT, R57, R36, RZ ;  /* 0x0000002439237210 */ /* 0x000fe20007f3e0ff */
[----:B------:R-:W-:Y:S01]  /*173a0*/  STL.64 [R1+0x398], R12 ;  /* 0x0003980c01007387 */ /* 0x000fe20000100a00 */
[----:B------:R-:W-:Y:S01]  /*173b0*/  SHF.R.U64 R5, R0, 0x8, R9 ;  /* 0x0000000800057819 */ /* 0x000fe20000001209 */
[----:B------:R-:W-:Y:S01]  /*173c0*/  IMAD.X R62, R4, 0x1, R47, P0 ;  /* 0x00000001043e7824 */ /* 0x000fe200000e062f */
[----:B------:R-:W-:Y:S01]  /*173d0*/  IADD3 R90, P0, PT, R59, R42, RZ ;  /* 0x0000002a3b5a7210 */ /* 0x000fe20007f1e0ff */
[----:B------:R-:W-:Y:S01]  /*173e0*/  IMAD.X R86, R58, 0x1, R37, P1 ;  /* 0x000000013a567824 */ /* 0x000fe200008e0625 */
[----:B------:R-:W-:Y:S01]  /*173f0*/  SHF.R.U64 R3, R0, 0x18, R9 ;  /* 0x0000001800037819 */ /* 0x000fe20000001209 */
[----:B------:R-:W-:Y:S01]  /*17400*/  STL.128 [R1+0x3a0], R24 ;  /* 0x0003a01801007387 */ /* 0x000fe20000100c00 */
[C-C-:B------:R-:W-:Y:S01]  /*17410*/  SHF.R.U64 R60, R29.reuse, 0x18, R62.reuse ;  /* 0x000000181d3c7819 */ /* 0x140fe2000000123e */
[----:B------:R-:W-:Y:S01]  /*17420*/  IMAD.X R133, R64, 0x1, R43, P0 ;  /* 0x0000000140857824 */ /* 0x000fe200000e062b */
[C-C-:B------:R-:W-:Y:S01]  /*17430*/  SHF.R.U64 R67, R29.reuse, 0x10, R62.reuse ;  /* 0x000000101d437819 */ /* 0x140fe2000000123e */
[----:B------:R-:W-:Y:S01]  /*17440*/  STL.128 [R1+0x3b0], R20 ;  /* 0x0003b01401007387 */ /* 0x000fe20000100c00 */
[----:B------:R-:W-:-:S02]  /*17450*/  SHF.R.U64 R81, R29, 0x8, R62 ;  /* 0x000000081d517819 */ /* 0x000fc4000000123e */
[----:B------:R-:W-:Y:S01]  /*17460*/  PRMT R5, R5, 0x3340, R0 ;  /* 0x0000334005057816 */ /* 0x000fe20000000000 */
[----:B------:R-:W-:Y:S01]  /*17470*/  STL.128 [R1+0x3c0], R16 ;  /* 0x0003c01001007387 */ /* 0x000fe20000100c00 */
[----:B------:R-:W-:Y:S02]  /*17480*/  SHF.R.U64 R0, R0, 0x10, R9 ;  /* 0x0000001000007819 */ /* 0x000fe40000001209 */
[----:B------:R-:W-:Y:S01]  /*17490*/  PRMT R49, R81, 0x3340, R29 ;  /* 0x0000334051317816 */ /* 0x000fe2000000001d */
[----:B------:R-:W-:Y:S01]  /*174a0*/  STL.64 [R1+0x3d0], R10 ;  /* 0x0003d00a01007387 */ /* 0x000fe20000100a00 */
[----:B------:R-:W-:Y:S02]  /*174b0*/  PRMT R4, R60, 0x3340, R67 ;  /* 0x000033403c047816 */ /* 0x000fe40000000043 */
[C-C-:B------:R-:W-:Y:S02]  /*174c0*/  SHF.R.U64 R85, R15.reuse, 0x18, R92.reuse ;  /* 0x000000180f557819 */ /* 0x140fe4000000125c */
[----:B------:R-:W-:-:S02]  /*174d0*/  SHF.R.U64 R143, R15, 0x10, R92 ;  /* 0x000000100f8f7819 */ /* 0x000fc4000000125c */
[--C-:B------:R-:W-:Y:S02]  /*174e0*/  SHF.R.U64 R87, R15, 0x8, R92.reuse ;  /* 0x000000080f577819 */ /* 0x100fe4000000125c */
[--C-:B------:R-:W-:Y:S02]  /*174f0*/  SHF.R.U32.HI R82, RZ, 0x18, R92.reuse ;  /* 0x00000018ff527819 */ /* 0x100fe4000001165c */
[--C-:B------:R-:W-:Y:S02]  /*17500*/  SHF.R.U32.HI R145, RZ, 0x8, R92.reuse ;  /* 0x00000008ff917819 */ /* 0x100fe4000001165c */
[----:B------:R-:W-:Y:S02]  /*17510*/  SHF.R.U32.HI R83, RZ, 0x10, R92 ;  /* 0x00000010ff537819 */ /* 0x000fe4000001165c */
[----:B------:R-:W-:Y:S02]  /*17520*/  IADD3 R28, P0, PT, R54, R38, RZ ;  /* 0x00000026361c7210 */ /* 0x000fe40007f1e0ff */
[----:B------:R-:W-:-:S02]  /*17530*/  PRMT R0, R3, 0x3340, R0 ;  /* 0x0000334003007816 */ /* 0x000fc40000000000 */
[----:B------:R-:W-:Y:S01]  /*17540*/  PRMT R49, R4, 0x5410, R49 ;  /* 0x0000541004317816 */ /* 0x000fe20000000031 */
[----:B------:R-:W-:Y:S01]  /*17550*/  IMAD.X R151, R14, 0x1, R39, P0 ;  /* 0x000000010e977824 */ /* 0x000fe200000e0627 */
[----:B------:R-:W-:Y:S02]  /*17560*/  PRMT R51, R87, 0x3340, R15 ;  /* 0x0000334057337816 */ /* 0x000fe4000000000f */
[----:B------:R-:W-:Y:S02]  /*17570*/  PRMT R4, R85, 0x3340, R143 ;  /* 0x0000334055047816 */ /* 0x000fe4000000008f */
[----:B------:R-:W-:Y:S02]  /*17580*/  PRMT R50, R145, 0x3340, R92 ;  /* 0x0000334091327816 */ /* 0x000fe4000000005c */
[----:B------:R-:W-:Y:S02]  /*17590*/  PRMT R3, R82, 0x3340, R83 ;  /* 0x0000334052037816 */ /* 0x000fe40000000053 */
[----:B------:R-:W-:-:S02]  /*175a0*/  SHF.R.U64 R70, R90, 0x18, R133 ;  /* 0x000000185a467819 */ /* 0x000fc40000001285 */
[C-C-:B------:R-:W-:Y:S02]  /*175b0*/  SHF.R.U64 R141, R90.reuse, 0x10, R133.reuse ;  /* 0x000000105a8d7819 */ /* 0x140fe40000001285 */
[--C-:B------:R-:W-:Y:S02]  /*175c0*/  SHF.R.U64 R93, R90, 0x8, R133.reuse ;  /* 0x000000085a5d7819 */ /* 0x100fe40000001285 */
[--C-:B------:R-:W-:Y:S02]  /*175d0*/  SHF.R.U32.HI R88, RZ, 0x18, R133.reuse ;  /* 0x00000018ff587819 */ /* 0x100fe40000011685 */
[--C-:B------:R-:W-:Y:S02]  /*175e0*/  SHF.R.U32.HI R89, RZ, 0x10, R133.reuse ;  /* 0x00000010ff597819 */ /* 0x100fe40000011685 */
[----:B------:R-:W-:Y:S02]  /*175f0*/  SHF.R.U32.HI R91, RZ, 0x8, R133 ;  /* 0x00000008ff5b7819 */ /* 0x000fe40000011685 */
[----:B------:R-:W-:-:S02]  /*17600*/  IADD3 R34, P1, PT, R69, R30, RZ ;  /* 0x0000001e45227210 */ /* 0x000fc40007f3e0ff */
[----:B------:R-:W-:Y:S02]  /*17610*/  PRMT R51, R4, 0x5410, R51 ;  /* 0x0000541004337816 */ /* 0x000fe40000000033 */
[----:B------:R-:W-:Y:S01]  /*17620*/  PRMT R50, R3, 0x5410, R50 ;  /* 0x0000541003327816 */ /* 0x000fe20000000032 */
[----:B------:R-:W-:Y:S01]  /*17630*/  IMAD.X R129, R78, 0x1, R31, P1 ;  /* 0x000000014e817824 */ /* 0x000fe200008e061f */
[----:B------:R-:W-:Y:S02]  /*17640*/  PRMT R53, R93, 0x3340, R90 ;  /* 0x000033405d357816 */ /* 0x000fe4000000005a */
[----:B------:R-:W-:Y:S02]  /*17650*/  PRMT R4, R70, 0x3340, R141 ;  /* 0x0000334046047816 */ /* 0x000fe4000000008d */
[----:B------:R-:W-:Y:S02]  /*17660*/  PRMT R52, R91, 0x3340, R133 ;  /* 0x000033405b347816 */ /* 0x000fe40000000085 */
[----:B------:R-:W-:-:S02]  /*17670*/  PRMT R3, R88, 0x3340, R89 ;  /* 0x0000334058037816 */ /* 0x000fc40000000059 */
[--C-:B------:R-:W-:Y:S02]  /*17680*/  SHF.R.U32.HI R68, RZ, 0x18, R86.reuse ;  /* 0x00000018ff447819 */ /* 0x100fe40000011656 */
[--C-:B------:R-:W-:Y:S02]  /*17690*/  SHF.R.U32.HI R95, RZ, 0x10, R86.reuse ;  /* 0x00000010ff5f7819 */ /* 0x100fe40000011656 */
[----:B0-----:R-:W-:Y:S02]  /*176a0*/  SHF.R.U32.HI R127, RZ, 0x8, R86 ;  /* 0x00000008ff7f7819 */ /* 0x001fe40000011656 */
[C-C-:B------:R-:W-:Y:S02]  /*176b0*/  SHF.R.U64 R98, R28.reuse, 0x18, R151.reuse ;  /* 0x000000181c627819 */ /* 0x140fe40000001297 */
[C-C-:B------:R-:W-:Y:S02]  /*176c0*/  SHF.R.U64 R99, R28.reuse, 0x10, R151.reuse ;  /* 0x000000101c637819 */ /* 0x140fe40000001297 */
[----:B------:R-:W-:-:S02]  /*176d0*/  SHF.R.U64 R121, R28, 0x8, R151 ;  /* 0x000000081c797819 */ /* 0x000fc40000001297 */
[----:B------:R-:W-:Y:S02]  /*176e0*/  PRMT R53, R4, 0x5410, R53 ;  /* 0x0000541004357816 */ /* 0x000fe40000000035 */
[----:B------:R-:W-:Y:S02]  /*176f0*/  PRMT R52, R3, 0x5410, R52 ;  /* 0x0000541003347816 */ /* 0x000fe40000000034 */
[--C-:B------:R-:W-:Y:S02]  /*17700*/  SHF.R.U32.HI R76, RZ, 0x18, R62.reuse ;  /* 0x00000018ff4c7819 */ /* 0x100fe4000001163e */
[--C-:B------:R-:W-:Y:S02]  /*17710*/  SHF.R.U32.HI R79, RZ, 0x8, R62.reuse ;  /* 0x00000008ff4f7819 */ /* 0x100fe4000001163e */
[----:B------:R-:W-:Y:S02]  /*17720*/  SHF.R.U32.HI R77, RZ, 0x10, R62 ;  /* 0x00000010ff4d7819 */ /* 0x000fe4000001163e */
[----:B------:R-:W-:-:S02]  /*17730*/  PRMT R54, R127, 0x3340, R86 ;  /* 0x000033407f367816 */ /* 0x000fc40000000056 */
[----:B------:R-:W-:Y:S02]  /*17740*/  PRMT R3, R68, 0x3340, R95 ;  /* 0x0000334044037816 */ /* 0x000fe4000000005f */
[----:B------:R-:W-:Y:S02]  /*17750*/  PRMT R57, R121, 0x3340, R28 ;  /* 0x0000334079397816 */ /* 0x000fe4000000001c */
[----:B------:R-:W-:Y:S02]  /*17760*/  PRMT R4, R98, 0x3340, R99 ;  /* 0x0000334062047816 */ /* 0x000fe40000000063 */
[----:B------:R-:W-:Y:S02]  /*17770*/  IADD3 R14, P0, PT, R65, R44, RZ ;  /* 0x0000002c410e7210 */ /* 0x000fe40007f1e0ff */
[C-C-:B------:R-:W-:Y:S02]  /*17780*/  SHF.R.U64 R104, R34.reuse, 0x18, R129.reuse ;  /* 0x0000001822687819 */ /* 0x140fe40000001281 */
[----:B------:R-:W-:Y:S01]  /*17790*/  SHF.R.U64 R105, R34, 0x10, R129 ;  /* 0x0000001022697819 */ /* 0x000fe20000001281 */
[----:B------:R-:W-:Y:S01]  /*177a0*/  IMAD.X R135, R8, 0x1, R45, P0 ;  /* 0x0000000108877824 */ /* 0x000fe200000e062d */
[----:B------:R-:W-:-:S02]  /*177b0*/  SHF.R.U64 R69, R34, 0x8, R129 ;  /* 0x0000000822457819 */ /* 0x000fc40000001281 */
[--C-:B------:R-:W-:Y:S02]  /*177c0*/  SHF.R.U32.HI R101, RZ, 0x18, R129.reuse ;  /* 0x00000018ff657819 */ /* 0x100fe40000011681 */
[--C-:B------:R-:W-:Y:S02]  /*177d0*/  SHF.R.U32.HI R103, RZ, 0x8, R129.reuse ;  /* 0x00000008ff677819 */ /* 0x100fe40000011681 */
[----:B------:R-:W-:Y:S02]  /*177e0*/  SHF.R.U32.HI R71, RZ, 0x10, R129 ;  /* 0x00000010ff477819 */ /* 0x000fe40000011681 */
[----:B------:R-:W-:Y:S02]  /*177f0*/  PRMT R48, R79, 0x3340, R62 ;  /* 0x000033404f307816 */ /* 0x000fe4000000003e */
[----:B------:R-:W-:Y:S02]  /*17800*/  PRMT R7, R76, 0x3340, R77 ;  /* 0x000033404c077816 */ /* 0x000fe4000000004d */
[----:B------:R-:W-:-:S02]  /*17810*/  PRMT R54, R3, 0x5410, R54 ;  /* 0x0000541003367816 */ /* 0x000fc40000000036 */
[----:B------:R-:W-:Y:S02]  /*17820*/  PRMT R57, R4, 0x5410, R57 ;  /* 0x0000541004397816 */ /* 0x000fe40000000039 */
[C-C-:B------:R-:W-:Y:S02]  /*17830*/  SHF.R.U64 R66, R35.reuse, 0x18, R86.reuse ;  /* 0x0000001823427819 */ /* 0x140fe40000001256 */
[C-C-:B------:R-:W-:Y:S02]  /*17840*/  SHF.R.U64 R125, R35.reuse, 0x10, R86.reuse ;  /* 0x00000010237d7819 */ /* 0x140fe40000001256 */
[----:B------:R-:W-:Y:S02]  /*17850*/  SHF.R.U64 R123, R35, 0x8, R86 ;  /* 0x00000008237b7819 */ /* 0x000fe40000001256 */
[--C-:B------:R-:W-:Y:S02]  /*17860*/  SHF.R.U32.HI R64, RZ, 0x18, R151.reuse ;  /* 0x00000018ff407819 */ /* 0x100fe40000011697 */
[----:B------:R-:W-:-:S02]  /*17870*/  SHF.R.U32.HI R113, RZ, 0x10, R151 ;  /* 0x00000010ff717819 */ /* 0x000fc40000011697 */
[----:B------:R-:W-:Y:S02]  /*17880*/  SHF.R.U32.HI R97, RZ, 0x8, R151 ;  /* 0x00000008ff617819 */ /* 0x000fe40000011697 */
[----:B------:R-:W-:Y:S02]  /*17890*/  PRMT R59, R69, 0x3340, R34 ;  /* 0x00003340453b7816 */ /* 0x000fe40000000022 */
[----:B------:R-:W-:Y:S02]  /*178a0*/  PRMT R4, R104, 0x3340, R105 ;  /* 0x0000334068047816 */ /* 0x000fe40000000069 */
[----:B------:R-:W-:Y:S02]  /*178b0*/  PRMT R58, R103, 0x3340, R129 ;  /* 0x00003340673a7816 */ /* 0x000fe40000000081 */
[----:B------:R-:W-:Y:S02]  /*178c0*/  PRMT R3, R101, 0x3340, R71 ;  /* 0x0000334065037816 */ /* 0x000fe40000000047 */
[----:B------:R-:W-:-:S02]  /*178d0*/  PRMT R48, R7, 0x5410, R48 ;  /* 0x0000541007307816 */ /* 0x000fc40000000030 */
[----:B------:R-:W-:Y:S02]  /*178e0*/  PRMT R55, R123, 0x3340, R35 ;  /* 0x000033407b377816 */ /* 0x000fe40000000023 */
[----:B------:R-:W-:Y:S01]  /*178f0*/  PRMT R6, R66, 0x3340, R125 ;  /* 0x0000334042067816 */ /* 0x000fe2000000007d */
[----:B------:R-:W-:Y:S01]  /*17900*/  STL.128 [R1+0x2a0], R48 ;  /* 0x0002a03001007387 */ /* 0x000fe20000100c00 */
[----:B------:R-:W-:Y:S02]  /*17910*/  PRMT R56, R97, 0x3340, R151 ;  /* 0x0000334061387816 */ /* 0x000fe40000000097 */
[----:B------:R-:W-:Y:S02]  /*17920*/  PRMT R7, R64, 0x3340, R113 ;  /* 0x0000334040077816 */ /* 0x000fe40000000071 */
[----:B------:R-:W-:Y:S02]  /*17930*/  PRMT R59, R4, 0x5410, R59 ;  /* 0x00005410043b7816 */ /* 0x000fe4000000003b */
[----:B------:R-:W-:-:S02]  /*17940*/  PRMT R58, R3, 0x5410, R58 ;  /* 0x00005410033a7816 */ /* 0x000fc4000000003a */
[--C-:B------:R-:W-:Y:S02]  /*17950*/  SHF.R.U32.HI R4, RZ, 0x8, R9.reuse ;  /* 0x00000008ff047819 */ /* 0x100fe40000011609 */
[--C-:B------:R-:W-:Y:S02]  /*17960*/  SHF.R.U32.HI R84, RZ, 0x18, R9.reuse ;  /* 0x00000018ff547819 */ /* 0x100fe40000011609 */
[----:B------:R-:W-:Y:S02]  /*17970*/  SHF.R.U32.HI R3, RZ, 0x10, R9 ;  /* 0x00000010ff037819 */ /* 0x000fe40000011609 */
[C-C-:B------:R-:W-:Y:S02]  /*17980*/  SHF.R.U64 R78, R14.reuse, 0x18, R135.reuse ;  /* 0x000000180e4e7819 */ /* 0x140fe40000001287 */
[C-C-:B------:R-:W-:Y:S02]  /*17990*/  SHF.R.U64 R147, R14.reuse, 0x10, R135.reuse ;  /* 0x000000100e937819 */ /* 0x140fe40000001287 */
[----:B------:R-:W-:-:S02]  /*179a0*/  SHF.R.U64 R75, R14, 0x8, R135 ;  /* 0x000000080e4b7819 */ /* 0x000fc40000001287 */
[--C-:B------:R-:W-:Y:S02]  /*179b0*/  SHF.R.U32.HI R80, RZ, 0x18, R135.reuse ;  /* 0x00000018ff507819 */ /* 0x100fe40000011687 */
[--C-:B------:R-:W-:Y:S02]  /*179c0*/  SHF.R.U32.HI R149, RZ, 0x10, R135.reuse ;  /* 0x00000010ff957819 */ /* 0x100fe40000011687 */
[----:B------:R-:W-:Y:S02]  /*179d0*/  SHF.R.U32.HI R117, RZ, 0x8, R135 ;  /* 0x00000008ff757819 */ /* 0x000fe40000011687 */
[----:B------:R-:W-:Y:S02]  /*179e0*/  PRMT R55, R6, 0x5410, R55 ;  /* 0x0000541006377816 */ /* 0x000fe40000000037 */
[----:B------:R-:W-:Y:S02]  /*179f0*/  PRMT R56, R7, 0x5410, R56 ;  /* 0x0000541007387816 */ /* 0x000fe40000000038 */
[----:B------:R-:W-:Y:S01]  /*17a00*/  PRMT R4, R4, 0x3340, R9 ;  /* 0x0000334004047816 */ /* 0x000fe20000000009 */
[----:B------:R-:W-:Y:S01]  /*17a10*/  STL.128 [R1+0x2b0], R52 ;  /* 0x0002b03401007387 */ /* 0x000fe20000100c00 */
[----:B------:R-:W-:-:S02]  /*17a20*/  PRMT R3, R84, 0x3340, R3 ;  /* 0x0000334054037816 */ /* 0x000fc40000000003 */
[----:B------:R-:W-:Y:S01]  /*17a30*/  PRMT R7, R75, 0x3340, R14 ;  /* 0x000033404b077816 */ /* 0x000fe2000000000e */
[----:B------:R-:W-:Y:S01]  /*17a40*/  STL.128 [R1+0x2c0], R56 ;  /* 0x0002c03801007387 */ /* 0x000fe20000100c00 */
[----:B------:R-:W-:Y:S02]  /*17a50*/  PRMT R6, R78, 0x3340, R147 ;  /* 0x000033404e067816 */ /* 0x000fe40000000093 */
[----:B------:R-:W-:Y:S02]  /*17a60*/  PRMT R8, R117, 0x3340, R135 ;  /* 0x0000334075087816 */ /* 0x000fe40000000087 */
[----:B------:R-:W-:Y:S02]  /*17a70*/  PRMT R9, R80, 0x3340, R149 ;  /* 0x0000334050097816 */ /* 0x000fe40000000095 */
[----:B------:R-:W-:Y:S01]  /*17a80*/  PRMT R4, R3, 0x5410, R4 ;  /* 0x0000541003047816 */ /* 0x000fe20000000004 */
[----:B------:R-:W-:Y:S01]  /*17a90*/  VIADD R3, R1, 0x10 ;  /* 0x0000001001037836 */ /* 0x000fe20000000000 */
[----:B------:R-:W-:-:S02]  /*17aa0*/  PRMT R7, R6, 0x5410, R7 ;  /* 0x0000541006077816 */ /* 0x000fc40000000007 */
[----:B------:R-:W-:Y:S01]  /*17ab0*/  PRMT R5, R0, 0x5410, R5 ;  /* 0x0000541000057816 */ /* 0x000fe20000000005 */
[----:B------:R-:W-:Y:S01]  /*17ac0*/  IMAD.MOV.U32 R0, RZ, RZ, 0x1 ;  /* 0x00000001ff007424 */ /* 0x000fe200078e00ff */
[----:B------:R-:W-:Y:S02]  /*17ad0*/  PRMT R6, R9, 0x5410, R8 ;  /* 0x0000541009067816 */ /* 0x000fe40000000008 */
[C---:B------:R-:W-:Y:S02]  /*17ae0*/  SHF.R.U64 R65, R4.reuse, 0x10, R65 ;  /* 0x0000001004417819 */ /* 0x040fe40000001241 */
[----:B------:R-:W-:Y:S01]  /*17af0*/  PRMT R96, R113, 0x7610, R96 ;  /* 0x0000761071607816 */ /* 0x000fe20000000060 */
[----:B------:R-:W-:Y:S01]  /*17b00*/  STL.128 [R1+0x290], R4 ;  /* 0x0002900401007387 */ /* 0x000fe20000100c00 */
[----:B------:R-:W-:Y:S02]  /*17b10*/  SHF.R.U64 R107, R4, 0x8, R5 ;  /* 0x00000008046b7819 */ /* 0x000fe40000001205 */
[C---:B------:R-:W-:Y:S01]  /*17b20*/  PRMT R109, R5.reuse, 0x7770, RZ ;  /* 0x00007770056d7816 */ /* 0x040fe200000000ff */
[----:B------:R0:W-:Y:S01]  /*17b30*/  ST.E.U8 desc[UR36][R138.64+0x31], R113 ;  /* 0x000031718a007985 */ /* 0x0001e2000c101124 */
[----:B------:R-:W-:-:S02]  /*17b40*/  PRMT R61, R5, 0x7771, RZ ;  /* 0x00007771053d7816 */ /* 0x000fc400000000ff */
[C---:B------:R-:W-:Y:S01]  /*17b50*/  PRMT R111, R5.reuse, 0x7772, RZ ;  /* 0x00007772056f7816 */ /* 0x040fe200000000ff */
[----:B------:R-:W-:Y:S01]  /*17b60*/  ST.E.U8 desc[UR36][R138.64+0x13], R62 ;  /* 0x0000133e8a007985 */ /* 0x000fe2000c101124 */
[----:B------:R-:W-:Y:S02]  /*17b70*/  PRMT R63, R5, 0x7773, RZ ;  /* 0x00007773053f7816 */ /* 0x000fe400000000ff */
[----:B------:R-:W-:Y:S01]  /*17b80*/  PRMT R132, R117, 0x7610, R132 ;  /* 0x0000761075847816 */ /* 0x000fe20000000084 */
[----:B------:R-:W-:Y:S01]  /*17b90*/  ST.E.U8 desc[UR36][R138.64+0x33], R151 ;  /* 0x000033978a007985 */ /* 0x000fe2000c101124 */
[----:B------:R-:W-:Y:S02]  /*17ba0*/  PRMT R130, R78, 0x7610, R130 ;  /* 0x000076104e827816 */ /* 0x000fe40000000082 */
[----:B------:R-:W-:Y:S01]  /*17bb0*/  PRMT R131, R135, 0x7610, R131 ;  /* 0x0000761087837816 */ /* 0x000fe20000000083 */
[----:B------:R-:W-:Y:S01]  /*17bc0*/  ST.E.U8 desc[UR36][R138.64+0x9], R149 ;  /* 0x000009958a007985 */ /* 0x000fe2000c101124 */
[----:B0-----:R-:W-:-:S02]  /*17bd0*/  LOP3.LUT R113, R65, 0xffff, RZ, 0xc0, !PT ;  /* 0x0000ffff41717812 */ /* 0x001fc400078ec0ff */
[----:B------:R-:W-:Y:S01]  /*17be0*/  PRMT R134, R80, 0x7610, R134 ;  /* 0x0000761050867816 */ /* 0x000fe20000000086 */
[----:B------:R-:W-:Y:S01]  /*17bf0*/  ST.E.U8 desc[UR36][R138.64+0xd], R147 ;  /* 0x00000d938a007985 */ /* 0x000fe2000c101124 */
[----:B------:R-:W-:Y:S02]  /*17c00*/  SHF.R.U32.HI R113, RZ, 0x8, R113 ;  /* 0x00000008ff717819 */ /* 0x000fe40000011671 */
[----:B------:R-:W-:Y:S01]  /*17c10*/  PRMT R119, R14, 0x7610, R119 ;  /* 0x000076100e777816 */ /* 0x000fe20000000077 */
[----:B------:R-:W-:Y:S01]  /*17c20*/  ST.E.U8 desc[UR36][R138.64+0x14], R60 ;  /* 0x0000143c8a007985 */ /* 0x000fe2000c101124 */
[----:B------:R-:W-:Y:S02]  /*17c30*/  PRMT R5, R29, 0x7610, R5 ;  /* 0x000076101d057816 */ /* 0x000fe40000000005 */
[----:B------:R-:W-:Y:S01]  /*17c40*/  PRMT R6, R15, 0x7610, R6 ;  /* 0x000076100f067816 */ /* 0x000fe20000000006 */
[----:B------:R-:W-:Y:S01]  /*17c50*/  ST.E.U8 desc[UR36][R138.64+0x15], R67 ;  /* 0x000015438a007985 */ /* 0x000fe2000c101124 */
[----:B------:R-:W-:-:S02]  /*17c60*/  PRMT R7, R90, 0x7610, R7 ;  /* 0x000076105a077816 */ /* 0x000fc40000000007 */
[----:B------:R-:W-:Y:S01]  /*17c70*/  PRMT R8, R35, 0x7610, R8 ;  /* 0x0000761023087816 */ /* 0x000fe20000000008 */
[----:B------:R-:W-:Y:S01]  /*17c80*/  ST.E.U8 desc[UR36][R138.64+0x1a], R145 ;  /* 0x00001a918a007985 */ /* 0x000fe2000c101124 */
[----:B------:R-:W-:Y:S02]  /*17c90*/  PRMT R9, R28, 0x7610, R9 ;  /* 0x000076101c097816 */ /* 0x000fe40000000009 */
        /* <DEDUP_REMOVED lines=19> */
[----:B------:R-:W-:Y:S04]  /*17dd0*/  ST.E.U8 desc[UR36][R138.64+0x2d], R125 ;  /* 0x00002d7d8a007985 */ /* 0x000fe8000c101124 */
        /* <DEDUP_REMOVED lines=19> */
[----:B------:R0:W-:Y:S04]  /*17f10*/  ST.E.U8 desc[UR36][R138.64+0xa], R117 ;  /* 0x00000a758a007985 */ /* 0x0001e8000c101124 */
[----:B------:R1:W-:Y:S04]  /*17f20*/  ST.E.U8 desc[UR36][R138.64+0xc], R78 ;  /* 0x00000c4e8a007985 */ /* 0x0003e8000c101124 */
[----:B------:R2:W-:Y:S04]  /*17f30*/  ST.E.U8 desc[UR36][R138.64+0xb], R135 ;  /* 0x00000b878a007985 */ /* 0x0005e8000c101124 */
[----:B------:R3:W-:Y:S01]  /*17f40*/  ST.E.U8 desc[UR36][R138.64+0x8], R80 ;  /* 0x000008508a007985 */ /* 0x0007e2000c101124 */
[----:B0-----:R-:W-:-:S03]  /*17f50*/  PRMT R117, R77, 0x7610, R117 ;  /* 0x000076104d757816 */ /* 0x001fc60000000075 */
[----:B------:R0:W-:Y:S01]  /*17f60*/  ST.E.U8 desc[UR36][R138.64+0x11], R77 ;  /* 0x0000114d8a007985 */ /* 0x0001e2000c101124 */
[----:B-1----:R-:W-:-:S03]  /*17f70*/  PRMT R78, R83, 0x7610, R78 ;  /* 0x00007610534e7816 */ /* 0x002fc6000000004e */
[----:B------:R1:W-:Y:S01]  /*17f80*/  ST.E.U8 desc[UR36][R138.64+0x19], R83 ;  /* 0x000019538a007985 */ /* 0x0003e2000c101124 */
[----:B--2---:R-:W-:-:S03]  /*17f90*/  PRMT R135, R84, 0x7610, R135 ;  /* 0x0000761054877816 */ /* 0x004fc60000000087 */
[----:B------:R2:W-:Y:S01]  /*17fa0*/  ST.E.U8 desc[UR36][R138.64+0xf], R14 ;  /* 0x00000f0e8a007985 */ /* 0x0005e2000c101124 */
[----:B---3--:R-:W-:-:S03]  /*17fb0*/  PRMT R80, R85, 0x7610, R80 ;  /* 0x0000761055507816 */ /* 0x008fc60000000050 */
        /* <DEDUP_REMOVED lines=45> */
[----:B--2---:R-:W-:Y:S02]  /*18290*/  PRMT R89, R68, 0x7610, R89 ;  /* 0x0000761044597816 */ /* 0x004fe40000000059 */
[----:B---3--:R-:W-:Y:S02]  /*182a0*/  PRMT R91, R127, 0x7610, R91 ;  /* 0x000076107f5b7816 */ /* 0x008fe4000000005b */
[----:B0-----:R-:W-:Y:S02]  /*182b0*/  PRMT R93, R125, 0x7610, R93 ;  /* 0x000076107d5d7816 */ /* 0x001fe4000000005d */
[----:B-1----:R-:W-:-:S07]  /*182c0*/  PRMT R95, R64, 0x7610, R95 ;  /* 0x00007610405f7816 */ /* 0x002fce000000005f */
.L_x_82:
[----:B------:R-:W2:Y:S04]  /*182d0*/  LDL.U8 R4, [R1+0x290] ;  /* 0x0002900001047983 */ /* 0x000ea80000100000 */
[----:B------:R-:W3:Y:S04]  /*182e0*/  LDL.U8 R142, [R1+0x29e] ;  /* 0x00029e00018e7983 */ /* 0x000ee80000100000 */
[----:B------:R-:W4:Y:S04]  /*182f0*/  LDL.U8 R60, [R1+0x293] ;  /* 0x00029300013c7983 */ /* 0x000f280000100000 */
[----:B------:R-:W5:Y:S04]  /*18300*/  LDL.U8 R62, [R1+0x294] ;  /* 0x00029400013e7983 */ /* 0x000f680000100000 */
        /* <DEDUP_REMOVED lines=59> */
[----:B------:R-:W5:Y:S01]  /*186c0*/  LDL.U8 R58, [R1+0x292] ;  /* 0x00029200013a7983 */ /* 0x000f620000100000 */
[----:B------:R-:W-:Y:S01]  /*186d0*/  IMAD.MOV.U32 R143, RZ, RZ, 0x0 ;  /* 0x00000000ff8f7424 */ /* 0x000fe200078e00ff */
[----:B------:R-:W-:Y:S01]  /*186e0*/  BSSY.RECONVERGENT B1, `(.L_x_70) ;  /* 0x000005e000017945 */ /* 0x000fe20003800200 */
[----:B------:R-:W-:Y:S01]  /*186f0*/  IMAD.MOV.U32 R49, RZ, RZ, RZ ;  /* 0x000000ffff317224 */ /* 0x000fe200078e00ff */
[----:B--2---:R0:W-:Y:S04]  /*18700*/  STL.U8 [R1+0x3d8], R4 ;  /* 0x0003d80401007387 */ /* 0x0041e80000100000 */
[----:B---3--:R1:W-:Y:S01]  /*18710*/  STL.U8 [R1+0x3e6], R142 ;  /* 0x0003e68e01007387 */ /* 0x0083e20000100000 */
[----:B0-----:R-:W-:-:S02]  /*18720*/  IMAD.MOV.U32 R4, RZ, RZ, 0x80 ;  /* 0x00000080ff047424 */ /* 0x001fc400078e00ff */
[----:B-1----:R-:W-:Y:S01]  /*18730*/  IMAD.MOV.U32 R142, RZ, RZ, 0xc0 ;  /* 0x000000c0ff8e7424 */ /* 0x002fe200078e00ff */
[----:B----4-:R-:W-:Y:S04]  /*18740*/  STL.U8 [R1+0x3db], R60 ;  /* 0x0003db3c01007387 */ /* 0x010fe80000100000 */
[----:B-----5:R-:W-:Y:S04]  /*18750*/  STL.U8 [R1+0x3dc], R62 ;  /* 0x0003dc3e01007387 */ /* 0x020fe80000100000 */
[----:B------:R-:W-:Y:S04]  /*18760*/  STL.U8 [R1+0x3dd], R64 ;  /* 0x0003dd4001007387 */ /* 0x000fe80000100000 */
        /* <DEDUP_REMOVED lines=57> */
[----:B------:R-:W-:Y:S04]  /*18b00*/  STL.64 [R1+0x390], R142 ;  /* 0x0003908e01007387 */ /* 0x000fe80000100a00 */
[----:B------:R-:W-:Y:S04]  /*18b10*/  STL.U8 [R1+0x418], R4 ;  /* 0x0004180401007387 */ /* 0x000fe80000100000 */
[----:B------:R0:W-:Y:S04]  /*18b20*/  STL.U8 [R1+0x3d9], R56 ;  /* 0x0003d93801007387 */ /* 0x0001e80000100000 */
[----:B------:R1:W-:Y:S01]  /*18b30*/  STL.U8 [R1+0x3da], R58 ;  /* 0x0003da3a01007387 */ /* 0x0003e20000100000 */
[----:B0-----:R-:W-:-:S02]  /*18b40*/  IMAD.MOV.U32 R56, RZ, RZ, 0x40 ;  /* 0x00000040ff387424 */ /* 0x001fc400078e00ff */
[----:B-1----:R-:W-:-:S07]  /*18b50*/  IMAD.MOV.U32 R58, RZ, RZ, 0x41 ;  /* 0x00000041ff3a7424 */ /* 0x002fce00078e00ff */
.L_x_71:
[----:B0-----:R-:W-:Y:S02]  /*18b60*/  IMAD.IADD R48, R1, 0x1, R56 ;  /* 0x0000000101307824 */ /* 0x001fe400078e0238 */
[----:B------:R-:W-:Y:S02]  /*18b70*/  VIADD R49, R49, 0x10 ;  /* 0x0000001031317836 */ /* 0x000fe40000000000 */
[C---:B------:R-:W-:Y:S01]  /*18b80*/  VIADD R56, R58.reuse, 0xf ;  /* 0x0000000f3a387836 */ /* 0x040fe20000000000 */
[----:B------:R0:W-:Y:S01]  /*18b90*/  STL.U8 [R48+0x3d9], RZ ;  /* 0x0003d9ff30007387 */ /* 0x0001e20000100000 */
[----:B------:R-:W-:Y:S01]  /*18ba0*/  VIADD R58, R58, 0x10 ;  /* 0x000000103a3a7836 */ /* 0x000fe20000000000 */
[----:B------:R-:W-:Y:S02]  /*18bb0*/  ISETP.NE.AND P0, PT, R49, 0x20, PT ;  /* 0x000000203100780c */ /* 0x000fe40003f05270 */
        /* <DEDUP_REMOVED lines=17> */
.L_x_70:
[C---:B------:R-:W-:Y:S01]  /*18cd0*/  IMAD.IADD R56, R1.reuse, 0x1, R56 ;  /* 0x0000000101387824 */ /* 0x040fe200078e0238 */
[C-C-:B------:R-:W-:Y:S01]  /*18ce0*/  IADD3 R54, PT, PT, R1.reuse, 0x7, R58.reuse ;  /* 0x0000000701367810 */ /* 0x140fe20007ffe03a */
[C-C-:B0-----:R-:W-:Y:S01]  /*18cf0*/  IMAD.IADD R48, R1.reuse, 0x1, R58.reuse ;  /* 0x0000000101307824 */ /* 0x141fe200078e023a */
[C-C-:B------:R-:W-:Y:S02]  /*18d00*/  IADD3 R53, PT, PT, R1.reuse, 0x8, R58.reuse ;  /* 0x0000000801357810 */ /* 0x140fe40007ffe03a */
[C-C-:B------:R-:W-:Y:S01]  /*18d10*/  IADD3 R52, PT, PT, R1.reuse, 0xb, R58.reuse ;  /* 0x0000000b01347810 */ /* 0x140fe20007ffe03a */
[----:B------:R-:W-:Y:S01]  /*18d20*/  STL.U8 [R56+0x3d9], RZ ;  /* 0x0003d9ff38007387 */ /* 0x000fe20000100000 */
[----:B------:R-:W-:-:S03]  /*18d30*/  IADD3 R58, PT, PT, R1, 0xc, R58 ;  /* 0x0000000c013a7810 */ /* 0x000fc60007ffe03a */
[----:B------:R-:W-:Y:S04]  /*18d40*/  STL.U8 [R48+0x3d9], RZ ;  /* 0x0003d9ff30007387 */ /* 0x000fe80000100000 */
[----:B------:R-:W-:Y:S04]  /*18d50*/  STL.U8 [R48+0x3da], RZ ;  /* 0x0003daff30007387 */ /* 0x000fe80000100000 */
[----:B------:R-:W-:Y:S04]  /*18d60*/  STL.U8 [R48+0x3db], RZ ;  /* 0x0003dbff30007387 */ /* 0x000fe80000100000 */
[----:B------:R-:W-:Y:S04]  /*18d70*/  STL.U8 [R48+0x3dc], RZ ;  /* 0x0003dcff30007387 */ /* 0x000fe80000100000 */
[----:B------:R-:W-:Y:S04]  /*18d80*/  STL.U8 [R48+0x3dd], RZ ;  /* 0x0003ddff30007387 */ /* 0x000fe80000100000 */
[----:B------:R-:W-:Y:S04]  /*18d90*/  STL.U8 [R48+0x3de], RZ ;  /* 0x0003deff30007387 */ /* 0x000fe80000100000 */
[----:B------:R0:W-:Y:S04]  /*18da0*/  STL.U8 [R48+0x3df], RZ ;  /* 0x0003dfff30007387 */ /* 0x0001e80000100000 */
[----:B------:R-:W-:Y:S04]  /*18db0*/  STL.U8 [R54+0x3d9], RZ ;  /* 0x0003d9ff36007387 */ /* 0x000fe80000100000 */
[----:B------:R-:W-:Y:S04]  /*18dc0*/  STL.U8 [R53+0x3d9], RZ ;  /* 0x0003d9ff35007387 */ /* 0x000fe80000100000 */
[----:B------:R-:W-:Y:S04]  /*18dd0*/  STL.U8 [R53+0x3da], RZ ;  /* 0x0003daff35007387 */ /* 0x000fe80000100000 */
[----:B------:R-:W-:Y:S04]  /*18de0*/  STL.U8 [R53+0x3db], RZ ;  /* 0x0003dbff35007387 */ /* 0x000fe80000100000 */
[----:B------:R1:W-:Y:S04]  /*18df0*/  STL.U8 [R52+0x3d9], RZ ;  /* 0x0003d9ff34007387 */ /* 0x0003e80000100000 */
[----:B------:R-:W-:Y:S04]  /*18e00*/  STL.U8 [R58+0x3d9], RZ ;  /* 0x0003d9ff3a007387 */ /* 0x000fe80000100000 */
[----:B------:R2:W-:Y:S04]  /*18e10*/  STL.U8 [R58+0x3da], RZ ;  /* 0x0003daff3a007387 */ /* 0x0005e80000100000 */
[----:B------:R-:W3:Y:S04]  /*18e20*/  LDL.64 R126, [R1+0x3e8] ;  /* 0x0003e800017e7983 */ /* 0x000ee80000100a00 */
[----:B0-----:R-:W4:Y:S04]  /*18e30*/  LDL.64 R48, [R1+0x3f0] ;  /* 0x0003f00001307983 */ /* 0x001f280000100a00 */
[----:B------:R-:W5:Y:S04]  /*18e40*/  LDL.64 R50, [R1+0x3f8] ;  /* 0x0003f80001327983 */ /* 0x000f680000100a00 */
        /* <DEDUP_REMOVED lines=9> */
[----:B-1----:R-:W5:Y:S04]  /*18ee0*/  LDL.64 R52, [R1+0x3d8] ;  /* 0x0003d80001347983 */ /* 0x002f680000100a00 */
[----:B------:R-:W5:Y:S01]  /*18ef0*/  LDL.64 R54, [R1+0x3e0] ;  /* 0x0003e00001367983 */ /* 0x000f620000100a00 */
[----:B------:R-:W-:-:S03]  /*18f00*/  IMAD.MOV.U32 R59, RZ, RZ, 0x6 ;  /* 0x00000006ff3b7424 */ /* 0x000fc600078e00ff */
        /* <DEDUP_REMOVED lines=8> */
[----:B------:R0:W-:Y:S04]  /*18f90*/  STL.U8 [R1+0x456], R59 ;  /* 0x0004563b01007387 */ /* 0x0001e80000100000 */
[----:B------:R-:W-:Y:S04]  /*18fa0*/  STL.U8 [R1+0x450], RZ ;  /* 0x000450ff01007387 */ /* 0x000fe80000100000 */
[----:B------:R-:W-:Y:S04]  /*18fb0*/  STL.U8 [R1+0x451], RZ ;  /* 0x000451ff01007387 */ /* 0x000fe80000100000 */
[----:B------:R-:W-:Y:S04]  /*18fc0*/  STL.U8 [R1+0x452], RZ ;  /* 0x000452ff01007387 */ /* 0x000fe80000100000 */
[----:B------:R-:W-:Y:S04]  /*18fd0*/  STL.U8 [R1+0x453], RZ ;  /* 0x000453ff01007387 */ /* 0x000fe80000100000 */
[----:B------:R-:W-:Y:S04]  /*18fe0*/  STL.U8 [R1+0x454], RZ ;  /* 0x000454ff01007387 */ /* 0x000fe80000100000 */
[----:B------:R-:W-:Y:S04]  /*18ff0*/  STL.U8 [R1+0x455], RZ ;  /* 0x000455ff01007387 */ /* 0x000fe80000100000 */
[----:B------:R-:W-:Y:S01]  /*19000*/  STL.U8 [R1+0x457], RZ ;  /* 0x000457ff01007387 */ /* 0x000fe20000100000 */
[----:B---3--:R-:W-:-:S02]  /*19010*/  PRMT R56, R126, 0x7771, RZ ;  /* 0x000077717e387816 */ /* 0x008fc400000000ff */
[----:B------:R-:W-:-:S03]  /*19020*/  PRMT R57, R126, 0x7770, RZ ;  /* 0x000077707e397816 */ /* 0x000fc600000000ff */
[----:B------:R-:W-:-:S05]  /*19030*/  IMAD.U32 R56, R56, 0x10000, RZ ;  /* 0x0001000038387824 */ /* 0x000fca00078e00ff */
[----:B--2---:R-:W-:Y:S02]  /*19040*/  LOP3.LUT R58, R56, 0xff0000, RZ, 0xc0, !PT ;  /* 0x00ff0000383a7812 */ /* 0x004fe400078ec0ff */
[----:B------:R-:W-:Y:S02]  /*19050*/  PRMT R56, R126, 0x7772, RZ ;  /* 0x000077727e387816 */ /* 0x000fe400000000ff */
[----:B------:R-:W-:Y:S02]  /*19060*/  PRMT R57, R58, 0x4210, R57 ;  /* 0x000042103a397816 */ /* 0x000fe40000000039 */
[----:B0-----:R-:W2:Y:S01]  /*19070*/  LDL.64 R58, [R1+0x450] ;  /* 0x00045000013a7983 */ /* 0x001ea20000100a00 */
[----:B------:R-:W-:-:S05]  /*19080*/  IMAD.SHL.U32 R56, R56, 0x100, RZ ;  /* 0x0000010038387824 */ /* 0x000fca00078e00ff */
[----:B------:R-:W-:Y:S02]  /*19090*/  LOP3.LUT R151, R57, 0xff00, R56, 0xf8, !PT ;  /* 0x0000ff0039977812 */ /* 0x000fe400078ef838 */
[----:B------:R-:W3:Y:S01]  /*190a0*/  LDL.64 R56, [R1+0x448] ;  /* 0x0004480001387983 */ /* 0x000ee20000100a00 */
[----:B----4-:R-:W-:Y:S02]  /*190b0*/  PRMT R141, R48, 0x7771, RZ ;  /* 0x00007771308d7816 */ /* 0x010fe400000000ff */
[C---:B------:R-:W-:Y:S02]  /*190c0*/  PRMT R146, R127.reuse, 0x7770, RZ ;  /* 0x000077707f927816 */ /* 0x040fe400000000ff */
[----:B------:R-:W-:Y:S01]  /*190d0*/  PRMT R144, R127, 0x7771, RZ ;  /* 0x000077717f907816 */ /* 0x000fe200000000ff */
[----:B------:R-:W-:Y:S01]  /*190e0*/  IMAD.U32 R148, R141, 0x10000, RZ ;  /* 0x000100008d947824 */ /* 0x000fe200078e00ff */
[----:B------:R-:W-:Y:S02]  /*190f0*/  PRMT R140, R127, 0x7772, RZ ;  /* 0x000077727f8c7816 */ /* 0x000fe400000000ff */
[----:B------:R-:W-:-:S02]  /*19100*/  PRMT R126, R126, 0x7773, RZ ;  /* 0x000077737e7e7816 */ /* 0x000fc400000000ff */
[----:B------:R-:W-:Y:S01]  /*19110*/  LOP3.LUT R149, R148, 0xff0000, RZ, 0xc0, !PT ;  /* 0x00ff000094957812 */ /* 0x000fe200078ec0ff */
[----:B------:R-:W-:Y:S01]  /*19120*/  IMAD.WIDE.U32 R146, R146, 0x1000000, RZ ;  /* 0x0100000092927825 */ /* 0x000fe200078e00ff */
[----:B------:R-:W-:Y:S02]  /*19130*/  PRMT R148, R48, 0x7772, RZ ;  /* 0x0000777230947816 */ /* 0x000fe400000000ff */
[----:B------:R-:W-:Y:S01]  /*19140*/  LOP3.LUT R151, R151, 0xff, R126, 0xf8, !PT ;  /* 0x000000ff97977812 */ /* 0x000fe200078ef87e */
[----:B------:R-:W-:Y:S01]  /*19150*/  IMAD.WIDE.U32 R144, R144, 0x10000, RZ ;  /* 0x0001000090907825 */ /* 0x000fe200078e00ff */
[----:B------:R-:W-:-:S03]  /*19160*/  PRMT R126, R48, 0x7770, RZ ;  /* 0x00007770307e7816 */ /* 0x000fc600000000ff */
[----:B------:R-:W-:Y:S01]  /*19170*/  IMAD.WIDE.U32 R140, R140, 0x100, RZ ;  /* 0x000001008c8c7825 */ /* 0x000fe200078e00ff */
[----:B------:R-:W-:-:S03]  /*19180*/  PRMT R149, R149, 0x4210, R126 ;  /* 0x0000421095957816 */ /* 0x000fc6000000007e */
[----:B------:R-:W-:Y:S01]  /*19190*/  IMAD.SHL.U32 R148, R148, 0x100, RZ ;  /* 0x0000010094947824 */ /* 0x000fe200078e00ff */
[----:B------:R-:W-:Y:S02]  /*191a0*/  LOP3.LUT R152, R140, R146, R144, 0xfe, !PT ;  /* 0x000000928c987212 */ /* 0x000fe400078efe90 */
[----:B-----5:R-:W-:Y:S02]  /*191b0*/  PRMT R140, R50, 0x7771, RZ ;  /* 0x00007771328c7816 */ /* 0x020fe400000000ff */
[----:B------:R-:W-:Y:S02]  /*191c0*/  LOP3.LUT R153, R149, 0xff00, R148, 0xf8, !PT ;  /* 0x0000ff0095997812 */ /* 0x000fe400078ef894 */
[----:B------:R-:W-:Y:S01]  /*191d0*/  PRMT R48, R48, 0x7773, RZ ;  /* 0x0000777330307816 */ /* 0x000fe200000000ff */
[----:B------:R-:W-:Y:S01]  /*191e0*/  IMAD.U32 R148, R140, 0x10000, RZ ;  /* 0x000100008c947824 */ /* 0x000fe200078e00ff */
[----:B------:R-:W-:Y:S02]  /*191f0*/  LOP3.LUT R155, R145, R151, R147, 0xfe, !PT ;  /* 0x00000097919b7212 */ /* 0x000fe400078efe93 */
[----:B------:R-:W-:-:S02]  /*19200*/  LOP3.LUT R153, R153, 0xff, R48, 0xf8, !PT ;  /* 0x000000ff99997812 */ /* 0x000fc400078ef830 */
[C---:B------:R-:W-:Y:S02]  /*19210*/  PRMT R48, R50.reuse, 0x7772, RZ ;  /* 0x0000777232307816 */ /* 0x040fe400000000ff */
[C---:B------:R-:W-:Y:S02]  /*19220*/  PRMT R146, R49.reuse, 0x7770, RZ ;  /* 0x0000777031927816 */ /* 0x040fe400000000ff */
[----:B------:R-:W-:Y:S02]  /*19230*/  PRMT R144, R49, 0x7771, RZ ;  /* 0x0000777131907816 */ /* 0x000fe400000000ff */
[----:B------:R-:W-:Y:S02]  /*19240*/  PRMT R140, R50, 0x7770, RZ ;  /* 0x00007770328c7816 */ /* 0x000fe400000000ff */
[----:B------:R-:W-:Y:S01]  /*19250*/  LOP3.LUT R151, R148, 0xff0000, RZ, 0xc0, !PT ;  /* 0x00ff000094977812 */ /* 0x000fe200078ec0ff */
[----:B------:R-:W-:Y:S01]  /*19260*/  IMAD.SHL.U32 R48, R48, 0x100, RZ ;  /* 0x0000010030307824 */ /* 0x000fe200078e00ff */
[----:B------:R-:W-:Y:S01]  /*19270*/  PRMT R127, R127, 0x7773, RZ ;  /* 0x000077737f7f7816 */ /* 0x000fe200000000ff */
[----:B------:R-:W-:Y:S01]  /*19280*/  IMAD.WIDE.U32 R146, R146, 0x1000000, RZ ;  /* 0x0100000092927825 */ /* 0x000fe200078e00ff */
[----:B------:R-:W-:-:S02]  /*19290*/  PRMT R126, R49, 0x7772, RZ ;  /* 0x00007772317e7816 */ /* 0x000fc400000000ff */
[----:B------:R-:W-:Y:S01]  /*192a0*/  PRMT R151, R151, 0x4210, R140 ;  /* 0x0000421097977816 */ /* 0x000fe2000000008c */
[----:B------:R-:W-:Y:S01]  /*192b0*/  IMAD.WIDE.U32 R144, R144, 0x10000, RZ ;  /* 0x0001000090907825 */ /* 0x000fe200078e00ff */
[----:B------:R-:W-:Y:S02]  /*192c0*/  LOP3.LUT R152, R152, 0xff, R127, 0xf8, !PT ;  /* 0x000000ff98987812 */ /* 0x000fe400078ef87f */
[----:B------:R-:W-:Y:S01]  /*192d0*/  LOP3.LUT R151, R151, 0xff00, R48, 0xf8, !PT ;  /* 0x0000ff0097977812 */ /* 0x000fe200078ef830 */
[----:B------:R-:W-:Y:S01]  /*192e0*/  IMAD.WIDE.U32 R126, R126, 0x100, RZ ;  /* 0x000001007e7e7825 */ /* 0x000fe200078e00ff */
[----:B------:R-:W-:Y:S02]  /*192f0*/  LOP3.LUT R153, R145, R153, R147, 0xfe, !PT ;  /* 0x0000009991997212 */ /* 0x000fe400078efe93 */
[----:B------:R-:W-:Y:S02]  /*19300*/  PRMT R48, R122, 0x7771, RZ ;  /* 0x000077717a307816 */ /* 0x000fe400000000ff */
[----:B------:R-:W-:-:S02]  /*19310*/  LOP3.LUT R153, R153, R127, RZ, 0xfc, !PT ;  /* 0x0000007f99997212 */ /* 0x000fc400078efcff */
[----:B------:R-:W-:Y:S01]  /*19320*/  LOP3.LUT R150, R126, R146, R144, 0xfe, !PT ;  /* 0x000000927e967212 */ /* 0x000fe200078efe90 */
[----:B------:R-:W-:Y:S01]  /*19330*/  IMAD.U32 R127, R48, 0x10000, RZ ;  /* 0x00010000307f7824 */ /* 0x000fe200078e00ff */
[----:B------:R-:W-:Y:S02]  /*19340*/  PRMT R49, R49, 0x7773, RZ ;  /* 0x0000777331317816 */ /* 0x000fe400000000ff */
[----:B------:R-:W-:Y:S02]  /*19350*/  PRMT R48, R122, 0x7772, RZ ;  /* 0x000077727a307816 */ /* 0x000fe400000000ff */
[----:B------:R-:W-:Y:S02]  /*19360*/  LOP3.LUT R150, R150, 0xff, R49, 0xf8, !PT ;  /* 0x000000ff96967812 */ /* 0x000fe400078ef831 */
[C---:B------:R-:W-:Y:S02]  /*19370*/  PRMT R144, R51.reuse, 0x7770, RZ ;  /* 0x0000777033907816 */ /* 0x040fe400000000ff */
[----:B------:R-:W-:-:S02]  /*19380*/  PRMT R140, R51, 0x7771, RZ ;  /* 0x00007771338c7816 */ /* 0x000fc400000000ff */
[----:B------:R-:W-:Y:S02]  /*19390*/  PRMT R126, R51, 0x7772, RZ ;  /* 0x00007772337e7816 */ /* 0x000fe400000000ff */
[----:B------:R-:W-:Y:S02]  /*193a0*/  PRMT R49, R122, 0x7770, RZ ;  /* 0x000077707a317816 */ /* 0x000fe400000000ff */
[----:B------:R-:W-:Y:S01]  /*193b0*/  LOP3.LUT R146, R127, 0xff0000, RZ, 0xc0, !PT ;  /* 0x00ff00007f927812 */ /* 0x000fe200078ec0ff */
[----:B------:R-:W-:Y:S01]  /*193c0*/  IMAD.SHL.U32 R147, R48, 0x100, RZ ;  /* 0x0000010030937824 */ /* 0x000fe200078e00ff */
[----:B------:R-:W-:Y:S01]  /*193d0*/  LOP3.LUT R155, R155, R141, RZ, 0xfc, !PT ;  /* 0x0000008d9b9b7212 */ /* 0x000fe200078efcff */
[----:B------:R-:W-:Y:S01]  /*193e0*/  IMAD.WIDE.U32 R144, R144, 0x1000000, RZ ;  /* 0x0100000090907825 */ /* 0x000fe200078e00ff */
[----:B------:R-:W-:Y:S02]  /*193f0*/  PRMT R50, R50, 0x7773, RZ ;  /* 0x0000777332327816 */ /* 0x000fe400000000ff */
[----:B------:R-:W-:Y:S01]  /*19400*/  PRMT R146, R146, 0x4210, R49 ;  /* 0x0000421092927816 */ /* 0x000fe20000000031 */
[----:B------:R-:W-:-:S04]  /*19410*/  IMAD.WIDE.U32 R140, R140, 0x10000, RZ ;  /* 0x000100008c8c7825 */ /* 0x000fc800078e00ff */
[----:B------:R-:W-:Y:S01]  /*19420*/  IMAD.WIDE.U32 R126, R126, 0x100, RZ ;  /* 0x000001007e7e7825 */ /* 0x000fe200078e00ff */
[----:B------:R-:W-:Y:S02]  /*19430*/  LOP3.LUT R151, R151, 0xff, R50, 0xf8, !PT ;  /* 0x000000ff97977812 */ /* 0x000fe400078ef832 */
[----:B------:R-:W-:Y:S01]  /*19440*/  PRMT R148, R51, 0x7773, RZ ;  /* 0x0000777333947816 */ /* 0x000fe200000000ff */
[----:B------:R-:W-:Y:S01]  /*19450*/  IMAD.MOV.U32 R48, RZ, RZ, R152 ;  /* 0x000000ffff307224 */ /* 0x000fe200078e0098 */
[----:B------:R-:W-:Y:S01]  /*19460*/  LOP3.LUT R147, R146, 0xff00, R147, 0xf8, !PT ;  /* 0x0000ff0092937812 */ /* 0x000fe200078ef893 */
[----:B------:R-:W-:Y:S01]  /*19470*/  IMAD.MOV.U32 R49, RZ, RZ, R155 ;  /* 0x000000ffff317224 */ /* 0x000fe200078e009b */
[----:B------:R-:W-:Y:S01]  /*19480*/  LOP3.LUT R149, R126, R144, R140, 0xfe, !PT ;  /* 0x000000907e957212 */ /* 0x000fe200078efe8c */
[----:B------:R-:W-:Y:S01]  /*19490*/  IMAD.MOV.U32 R50, RZ, RZ, R150 ;  /* 0x000000ffff327224 */ /* 0x000fe200078e0096 */
[----:B------:R-:W-:Y:S01]  /*194a0*/  PRMT R146, R124, 0x7771, RZ ;  /* 0x000077717c927816 */ /* 0x000fe200000000ff */
[----:B------:R-:W-:Y:S01]  /*194b0*/  IMAD.MOV.U32 R51, RZ, RZ, R153 ;  /* 0x000000ffff337224 */ /* 0x000fe200078e0099 */
[----:B------:R-:W-:-:S02]  /*194c0*/  PRMT R144, R123, 0x7770, RZ ;  /* 0x000077707b907816 */ /* 0x000fc400000000ff */
[C---:B------:R-:W-:Y:S02]  /*194d0*/  PRMT R140, R123.reuse, 0x7771, RZ ;  /* 0x000077717b8c7816 */ /* 0x040fe400000000ff */
[----:B------:R-:W-:Y:S01]  /*194e0*/  PRMT R126, R123, 0x7772, RZ ;  /* 0x000077727b7e7816 */ /* 0x000fe200000000ff */
[----:B------:R0:W-:Y:S01]  /*194f0*/  STL.128 [R1+0x20], R48 ;  /* 0x0000203001007387 */ /* 0x0001e20000100c00 */
[----:B------:R-:W-:Y:S01]  /*19500*/  LOP3.LUT R148, R149, 0xff, R148, 0xf8, !PT ;  /* 0x000000ff95947812 */ /* 0x000fe200078ef894 */
[----:B------:R-:W-:Y:S01]  /*19510*/  IMAD.U32 R146, R146, 0x10000, RZ ;  /* 0x0001000092927824 */ /* 0x000fe200078e00ff */
[----:B------:R-:W-:Y:S01]  /*19520*/  LOP3.LUT R149, R141, R151, R145, 0xfe, !PT ;  /* 0x000000978d957212 */ /* 0x000fe200078efe91 */
[----:B------:R-:W-:-:S04]  /*19530*/  IMAD.WIDE.U32 R144, R144, 0x1000000, RZ ;  /* 0x0100000090907825 */ /* 0x000fc800078e00ff */
[----:B------:R-:W-:Y:S01]  /*19540*/  IMAD.WIDE.U32 R140, R140, 0x10000, RZ ;  /* 0x000100008c8c7825 */ /* 0x000fe200078e00ff */
[----:B------:R-:W-:Y:S02]  /*19550*/  LOP3.LUT R146, R146, 0xff0000, RZ, 0xc0, !PT ;  /* 0x00ff000092927812 */ /* 0x000fe400078ec0ff */
[----:B------:R-:W-:Y:S01]  /*19560*/  PRMT R122, R122, 0x7773, RZ ;  /* 0x000077737a7a7816 */ /* 0x000fe200000000ff */
[----:B0-----:R-:W-:Y:S01]  /*19570*/  IMAD.WIDE.U32 R48, R126, 0x100, RZ ;  /* 0x000001007e307825 */ /* 0x001fe200078e00ff */
[C---:B------:R-:W-:Y:S02]  /*19580*/  PRMT R50, R124.reuse, 0x7772, RZ ;  /* 0x000077727c327816 */ /* 0x040fe400000000ff */
[----:B------:R-:W-:Y:S02]  /*19590*/  PRMT R51, R124, 0x7770, RZ ;  /* 0x000077707c337816 */ /* 0x000fe400000000ff */
[----:B------:R-:W-:Y:S02]  /*195a0*/  LOP3.LUT R48, R48, R144, R140, 0xfe, !PT ;  /* 0x0000009030307212 */ /* 0x000fe400078efe8c */
[----:B------:R-:W-:Y:S01]  /*195b0*/  PRMT R123, R123, 0x7773, RZ ;  /* 0x000077737b7b7816 */ /* 0x000fe200000000ff */
[----:B------:R-:W-:Y:S01]  /*195c0*/  IMAD.SHL.U32 R50, R50, 0x100, RZ ;  /* 0x0000010032327824 */ /* 0x000fe200078e00ff */
[----:B------:R-:W-:-:S02]  /*195d0*/  PRMT R51, R146, 0x4210, R51 ;  /* 0x0000421092337816 */ /* 0x000fc40000000033 */
[----:B------:R-:W-:Y:S02]  /*195e0*/  LOP3.LUT R147, R147, 0xff, R122, 0xf8, !PT ;  /* 0x000000ff93937812 */ /* 0x000fe400078ef87a */
[----:B------:R-:W-:Y:S02]  /*195f0*/  LOP3.LUT R146, R48, 0xff, R123, 0xf8, !PT ;  /* 0x000000ff30927812 */ /* 0x000fe400078ef87b */
[----:B------:R-:W-:Y:S02]  /*19600*/  PRMT R48, R70, 0x7771, RZ ;  /* 0x0000777146307816 */ /* 0x000fe400000000ff */
[----:B------:R-:W-:Y:S02]  /*19610*/  LOP3.LUT R141, R141, R147, R145, 0xfe, !PT ;  /* 0x000000938d8d7212 */ /* 0x000fe400078efe91 */
[----:B------:R-:W-:Y:S01]  /*19620*/  LOP3.LUT R145, R51, 0xff00, R50, 0xf8, !PT ;  /* 0x0000ff0033917812 */ /* 0x000fe200078ef832 */
[----:B------:R-:W-:Y:S01]  /*19630*/  IMAD.U32 R50, R48, 0x10000, RZ ;  /* 0x0001000030327824 */ /* 0x000fe200078e00ff */
[----:B------:R-:W-:-:S02]  /*19640*/  PRMT R140, R125, 0x7770, RZ ;  /* 0x000077707d8c7816 */ /* 0x000fc400000000ff */
[C---:B------:R-:W-:Y:S02]  /*19650*/  PRMT R126, R125.reuse, 0x7771, RZ ;  /* 0x000077717d7e7816 */ /* 0x040fe400000000ff */
[----:B------:R-:W-:Y:S02]  /*19660*/  PRMT R122, R125, 0x7772, RZ ;  /* 0x000077727d7a7816 */ /* 0x000fe400000000ff */
[----:B------:R-:W-:Y:S02]  /*19670*/  LOP3.LUT R151, R149, R127, RZ, 0xfc, !PT ;  /* 0x0000007f95977212 */ /* 0x000fe400078efcff */
[----:B------:R-:W-:Y:S02]  /*19680*/  PRMT R124, R124, 0x7773, RZ ;  /* 0x000077737c7c7816 */ /* 0x000fe400000000ff */
[----:B------:R-:W-:Y:S02]  /*19690*/  PRMT R48, R70, 0x7772, RZ ;  /* 0x0000777246307816 */ /* 0x000fe400000000ff */
[----:B------:R-:W-:-:S02]  /*196a0*/  LOP3.LUT R149, R141, R49, RZ, 0xfc, !PT ;  /* 0x000000318d957212 */ /* 0x000fc400078efcff */
[----:B------:R-:W-:Y:S02]  /*196b0*/  PRMT R49, R70, 0x7770, RZ ;  /* 0x0000777046317816 */ /* 0x000fe400000000ff */
[----:B------:R-:W-:Y:S01]  /*196c0*/  LOP3.LUT R50, R50, 0xff0000, RZ, 0xc0, !PT ;  /* 0x00ff000032327812 */ /* 0x000fe200078ec0ff */
[----:B------:R-:W-:Y:S01]  /*196d0*/  IMAD.WIDE.U32 R140, R140, 0x1000000, RZ ;  /* 0x010000008c8c7825 */ /* 0x000fe200078e00ff */
[----:B------:R-:W-:-:S03]  /*196e0*/  LOP3.LUT R145, R145, 0xff, R124, 0xf8, !PT ;  /* 0x000000ff91917812 */ /* 0x000fc600078ef87c */
[----:B------:R-:W-:Y:S01]  /*196f0*/  IMAD.WIDE.U32 R126, R126, 0x10000, RZ ;  /* 0x000100007e7e7825 */ /* 0x000fe200078e00ff */
[----:B------:R-:W-:-:S03]  /*19700*/  PRMT R147, R50, 0x4210, R49 ;  /* 0x0000421032937816 */ /* 0x000fc60000000031 */
[----:B------:R-:W-:Y:S01]  /*19710*/  IMAD.WIDE.U32 R122, R122, 0x100, RZ ;  /* 0x000001007a7a7825 */ /* 0x000fe200078e00ff */
[----:B------:R-:W-:-:S03]  /*19720*/  PRMT R144, R125, 0x7773, RZ ;  /* 0x000077737d907816 */ /* 0x000fc600000000ff */
[----:B------:R-:W-:Y:S01]  /*19730*/  IMAD.SHL.U32 R124, R48, 0x100, RZ ;  /* 0x00000100307c7824 */ /* 0x000fe200078e00ff */
[----:B------:R-:W-:Y:S01]  /*19740*/  LOP3.LUT R125, R122, R140, R126, 0xfe, !PT ;  /* 0x0000008c7a7d7212 */ /* 0x000fe200078efe7e */
[----:B------:R-:W-:Y:S01]  /*19750*/  IMAD.MOV.U32 R48, RZ, RZ, R148 ;  /* 0x000000ffff307224 */ /* 0x000fe200078e0094 */
[----:B------:R-:W-:Y:S01]  /*19760*/  LOP3.LUT R145, R127, R145, R141, 0xfe, !PT ;  /* 0x000000917f917212 */ /* 0x000fe200078efe8d */
[----:B------:R-:W-:Y:S01]  /*19770*/  IMAD.MOV.U32 R49, RZ, RZ, R151 ;  /* 0x000000ffff317224 */ /* 0x000fe200078e0097 */
[----:B------:R-:W-:Y:S01]  /*19780*/  LOP3.LUT R141, R147, 0xff00, R124, 0xf8, !PT ;  /* 0x0000ff00938d7812 */ /* 0x000fe200078ef87c */
[----:B------:R-:W-:Y:S01]  /*19790*/  IMAD.MOV.U32 R50, RZ, RZ, R146 ;  /* 0x000000ffff327224 */ /* 0x000fe200078e0092 */
[----:B------:R-:W-:Y:S01]  /*197a0*/  PRMT R140, R120, 0x7771, RZ ;  /* 0x00007771788c7816 */ /* 0x000fe200000000ff */
[----:B------:R-:W-:Y:S01]  /*197b0*/  IMAD.MOV.U32 R51, RZ, RZ, R149 ;  /* 0x000000ffff337224 */ /* 0x000fe200078e0095 */
[C---:B------:R-:W-:Y:S02]  /*197c0*/  PRMT R126, R71.reuse, 0x7770, RZ ;  /* 0x00007770477e7816 */ /* 0x040fe400000000ff */
[----:B------:R-:W-:-:S02]  /*197d0*/  PRMT R124, R71, 0x7771, RZ ;  /* 0x00007771477c7816 */ /* 0x000fc400000000ff */
[----:B------:R-:W-:Y:S01]  /*197e0*/  PRMT R122, R71, 0x7772, RZ ;  /* 0x00007772477a7816 */ /* 0x000fe200000000ff */
[----:B------:R0:W-:Y:S01]  /*197f0*/  STL.128 [R1+0x30], R48 ;  /* 0x0000303001007387 */ /* 0x0001e20000100c00 */
[----:B------:R-:W-:Y:S01]  /*19800*/  LOP3.LUT R144, R125, 0xff, R144, 0xf8, !PT ;  /* 0x000000ff7d907812 */ /* 0x000fe200078ef890 */
[----:B------:R-:W-:Y:S02]  /*19810*/  IMAD.U32 R140, R140, 0x10000, RZ ;  /* 0x000100008c8c7824 */ /* 0x000fe400078e00ff */
        /* <DEDUP_REMOVED lines=112> */
[----:B------:R-:W-:Y:S02]  /*19f20*/  PRMT R66, R65, 0x7771, RZ ;  /* 0x0000777141427816 */ /* 0x000fe400000000ff */
[----:B------:R-:W-:Y:S02]  /*19f30*/  LOP3.LUT R125, R123, R67, RZ, 0xfc, !PT ;  /* 0x000000437b7d7212 */ /* 0x000fe400078efcff */
[----:B------:R-:W-:Y:S02]  /*19f40*/  PRMT R64, R64, 0x7773, RZ ;  /* 0x0000777340407816 */ /* 0x000fe400000000ff */
        /* <DEDUP_REMOVED lines=9> */
[----:B------:R-:W-:-:S04]  /*19fe0*/  IMAD.WIDE.U32 R62, R62, 0x100, RZ ;  /* 0x000001003e3e7825 */ /* 0x000fc800078e00ff */
[----:B------:R-:W-:Y:S01]  /*19ff0*/  IMAD.SHL.U32 R64, R48, 0x100, RZ ;  /* 0x0000010030407824 */ /* 0x000fe200078e00ff */
[----:B------:R-:W-:Y:S01]  /*1a000*/  PRMT R70, R65, 0x7773, RZ ;  /* 0x0000777341467816 */ /* 0x000fe200000000ff */
[----:B------:R-:W-:Y:S01]  /*1a010*/  IMAD.MOV.U32 R48, RZ, RZ, R122 ;  /* 0x000000ffff307224 */ /* 0x000fe200078e007a */
[----:B------:R-:W-:Y:S01]  /*1a020*/  LOP3.LUT R71, R67, R71, R69, 0xfe, !PT ;  /* 0x0000004743477212 */ /* 0x000fe200078efe45 */
[----:B------:R-:W-:Y:S01]  /*1a030*/  IMAD.MOV.U32 R49, RZ, RZ, R125 ;  /* 0x000000ffff317224 */ /* 0x000fe200078e007d */
[----:B------:R-:W-:Y:S01]  /*1a040*/  LOP3.LUT R65, R62, R68, R66, 0xfe, !PT ;  /* 0x000000443e417212 */ /* 0x000fe200078efe42 */
[----:B------:R-:W-:Y:S01]  /*1a050*/  IMAD.MOV.U32 R50, RZ, RZ, R120 ;  /* 0x000000ffff327224 */ /* 0x000fe200078e0078 */
[----:B------:R-:W-:Y:S01]  /*1a060*/  LOP3.LUT R69, R121, 0xff00, R64, 0xf8, !PT ;  /* 0x0000ff0079457812 */ /* 0x000fe200078ef840 */
[----:B------:R-:W-:Y:S01]  /*1a070*/  IMAD.MOV.U32 R51, RZ, RZ, R123 ;  /* 0x000000ffff337224 */ /* 0x000fe200078e007b */
[C---:B------:R-:W-:Y:S02]  /*1a080*/  PRMT R64, R61.reuse, 0x7770, RZ ;  /* 0x000077703d407816 */ /* 0x040fe400000000ff */
[----:B------:R-:W-:-:S02]  /*1a090*/  PRMT R67, R61, 0x7771, RZ ;  /* 0x000077713d437816 */ /* 0x000fc400000000ff */
[----:B------:R-:W-:Y:S01]  /*1a0a0*/  PRMT R68, R61, 0x7772, RZ ;  /* 0x000077723d447816 */ /* 0x000fe200000000ff */
[----:B------:R0:W-:Y:S01]  /*1a0b0*/  STL.128 [R1+0x60], R48 ;  /* 0x0000603001007387 */ /* 0x0001e20000100c00 */
[----:B------:R-:W-:Y:S02]  /*1a0c0*/  PRMT R62, R52, 0x7771, RZ ;  /* 0x00007771343e7816 */ /* 0x000fe400000000ff */
[----:B------:R-:W-:Y:S01]  /*1a0d0*/  LOP3.LUT R70, R65, 0xff, R70, 0xf8, !PT ;  /* 0x000000ff41467812 */ /* 0x000fe200078ef846 */
[----:B------:R-:W-:Y:S01]  /*1a0e0*/  IMAD.WIDE.U32 R64, R64, 0x1000000, RZ ;  /* 0x0100000040407825 */ /* 0x000fe200078e00ff */
[----:B------:R-:W-:-:S03]  /*1a0f0*/  PRMT R66, R60, 0x7773, RZ ;  /* 0x000077733c427816 */ /* 0x000fc600000000ff */
[----:B------:R-:W-:Y:S01]  /*1a100*/  IMAD.U32 R62, R62, 0x10000, RZ ;  /* 0x000100003e3e7824 */ /* 0x000fe200078e00ff */
[----:B------:R-:W-:Y:S01]  /*1a110*/  LOP3.LUT R69, R69, 0xff, R66, 0xf8, !PT ;  /* 0x000000ff45457812 */ /* 0x000fe200078ef842 */
[----:B0-----:R-:W-:-:S04]  /*1a120*/  IMAD.WIDE.U32 R50, R67, 0x10000, RZ ;  /* 0x0001000043327825 */ /* 0x001fc800078e00ff */
[----:B------:R-:W-:Y:S01]  /*1a130*/  IMAD.WIDE.U32 R48, R68, 0x100, RZ ;  /* 0x0000010044307825 */ /* 0x000fe200078e00ff */
[----:B------:R-:W-:Y:S02]  /*1a140*/  PRMT R60, R52, 0x7772, RZ ;  /* 0x00007772343c7816 */ /* 0x000fe400000000ff */
[----:B------:R-:W-:Y:S02]  /*1a150*/  LOP3.LUT R66, R48, R64, R50, 0xfe, !PT ;  /* 0x0000004030427212 */ /* 0x000fe400078efe32 */
[----:B------:R-:W-:Y:S02]  /*1a160*/  PRMT R48, R54, 0x7771, RZ ;  /* 0x0000777136307816 */ /* 0x000fe400000000ff */
[----:B------:R-:W-:Y:S02]  /*1a170*/  PRMT R120, R52, 0x7770, RZ ;  /* 0x0000777034787816 */ /* 0x000fe400000000ff */
[----:B------:R-:W-:Y:S01]  /*1a180*/  LOP3.LUT R67, R62, 0xff0000, RZ, 0xc0, !PT ;  /* 0x00ff00003e437812 */ /* 0x000fe200078ec0ff */
[----:B------:R-:W-:Y:S01]  /*1a190*/  IMAD.SHL.U32 R60, R60, 0x100, RZ ;  /* 0x000001003c3c7824 */ /* 0x000fe200078e00ff */
[----:B------:R-:W-:Y:S01]  /*1a1a0*/  LOP3.LUT R71, R71, R63, RZ, 0xfc, !PT ;  /* 0x0000003f47477212 */ /* 0x000fe200078efcff */
[----:B------:R-:W-:Y:S01]  /*1a1b0*/  IMAD.U32 R50, R48, 0x10000, RZ ;  /* 0x0001000030327824 */ /* 0x000fe200078e00ff */
[----:B------:R-:W-:-:S02]  /*1a1c0*/  PRMT R63, R67, 0x4210, R120 ;  /* 0x00004210433f7816 */ /* 0x000fc40000000078 */
[----:B------:R-:W-:Y:S02]  /*1a1d0*/  LOP3.LUT R51, R51, R69, R65, 0xfe, !PT ;  /* 0x0000004533337212 */ /* 0x000fe400078efe41 */
[----:B------:R-:W-:Y:S02]  /*1a1e0*/  LOP3.LUT R69, R63, 0xff00, R60, 0xf8, !PT ;  /* 0x0000ff003f457812 */ /* 0x000fe400078ef83c */
[----:B------:R-:W-:Y:S02]  /*1a1f0*/  PRMT R48, R54, 0x7770, RZ ;  /* 0x0000777036307816 */ /* 0x000fe400000000ff */
[----:B------:R-:W-:Y:S02]  /*1a200*/  LOP3.LUT R67, R50, 0xff0000, RZ, 0xc0, !PT ;  /* 0x00ff000032437812 */ /* 0x000fe400078ec0ff */
[----:B------:R-:W-:Y:S02]  /*1a210*/  PRMT R61, R61, 0x7773, RZ ;  /* 0x000077733d3d7816 */ /* 0x000fe400000000ff */
[----:B------:R-:W-:-:S02]  /*1a220*/  PRMT R64, R53, 0x7770, RZ ;  /* 0x0000777035407816 */ /* 0x000fc400000000ff */
[C---:B------:R-:W-:Y:S02]  /*1a230*/  PRMT R62, R53.reuse, 0x7771, RZ ;  /* 0x00007771353e7816 */ /* 0x040fe400000000ff */
[----:B------:R-:W-:Y:S02]  /*1a240*/  PRMT R60, R53, 0x7772, RZ ;  /* 0x00007772353c7816 */ /* 0x000fe400000000ff */
[----:B------:R-:W-:Y:S01]  /*1a250*/  PRMT R67, R67, 0x4210, R48 ;  /* 0x0000421043437816 */ /* 0x000fe20000000030 */
[----:B------:R-:W-:Y:S01]  /*1a260*/  IMAD.WIDE.U32 R64, R64, 0x1000000, RZ ;  /* 0x0100000040407825 */ /* 0x000fe200078e00ff */
[----:B------:R-:W-:Y:S02]  /*1a270*/  PRMT R52, R52, 0x7773, RZ ;  /* 0x0000777334347816 */ /* 0x000fe400000000ff */
[----:B------:R-:W-:Y:S01]  /*1a280*/  LOP3.LUT R66, R66, 0xff, R61, 0xf8, !PT ;  /* 0x000000ff42427812 */ /* 0x000fe200078ef83d */
[----:B------:R-:W-:Y:S01]  /*1a290*/  IMAD.WIDE.U32 R62, R62, 0x10000, RZ ;  /* 0x000100003e3e7825 */ /* 0x000fe200078e00ff */
[----:B------:R-:W-:-:S03]  /*1a2a0*/  PRMT R48, R54, 0x7772, RZ ;  /* 0x0000777236307816 */ /* 0x000fc600000000ff */
[----:B------:R-:W-:Y:S01]  /*1a2b0*/  IMAD.WIDE.U32 R60, R60, 0x100, RZ ;  /* 0x000001003c3c7825 */ /* 0x000fe200078e00ff */
[----:B------:R-:W-:-:S03]  /*1a2c0*/  LOP3.LUT R69, R69, 0xff, R52, 0xf8, !PT ;  /* 0x000000ff45457812 */ /* 0x000fc600078ef834 */
[----:B------:R-:W-:Y:S01]  /*1a2d0*/  IMAD.SHL.U32 R52, R48, 0x100, RZ ;  /* 0x0000010030347824 */ /* 0x000fe200078e00ff */
[----:B------:R-:W-:Y:S02]  /*1a2e0*/  LOP3.LUT R68, R60, R64, R62, 0xfe, !PT ;  /* 0x000000403c447212 */ /* 0x000fe400078efe3e */
[----:B---3--:R-:W-:Y:S01]  /*1a2f0*/  PRMT R64, R56, 0x7771, RZ ;  /* 0x0000777138407816 */ /* 0x008fe200000000ff */
[----:B------:R-:W-:Y:S01]  /*1a300*/  IMAD.MOV.U32 R48, RZ, RZ, R70 ;  /* 0x000000ffff307224 */ /* 0x000fe200078e0046 */
[----:B------:R-:W-:Y:S01]  /*1a310*/  LOP3.LUT R51, R51, R49, RZ, 0xfc, !PT ;  /* 0x0000003133337212 */ /* 0x000fe200078efcff */
[----:B------:R-:W-:Y:S01]  /*1a320*/  IMAD.MOV.U32 R49, RZ, RZ, R71 ;  /* 0x000000ffff317224 */ /* 0x000fe200078e0047 */
[----:B------:R-:W-:Y:S01]  /*1a330*/  LOP3.LUT R69, R63, R69, R65, 0xfe, !PT ;  /* 0x000000453f457212 */ /* 0x000fe200078efe41 */
[----:B------:R-:W-:Y:S01]  /*1a340*/  IMAD.MOV.U32 R50, RZ, RZ, R66 ;  /* 0x000000ffff327224 */ /* 0x000fe200078e0042 */
[----:B------:R-:W-:Y:S02]  /*1a350*/  LOP3.LUT R65, R67, 0xff00, R52, 0xf8, !PT ;  /* 0x0000ff0043417812 */ /* 0x000fe400078ef834 */
[----:B------:R-:W-:Y:S01]  /*1a360*/  PRMT R54, R54, 0x7773, RZ ;  /* 0x0000777336367816 */ /* 0x000fe200000000ff */
[----:B------:R-:W-:Y:S01]  /*1a370*/  IMAD.U32 R64, R64, 0x10000, RZ ;  /* 0x0001000040407824 */ /* 0x000fe200078e00ff */
[----:B------:R-:W-:-:S02]  /*1a380*/  PRMT R60, R55, 0x7772, RZ ;  /* 0x00007772373c7816 */ /* 0x000fc400000000ff */
[C---:B------:R-:W-:Y:S02]  /*1a390*/  PRMT R62, R55.reuse, 0x7770, RZ ;  /* 0x00007770373e7816 */ /* 0x040fe400000000ff */
[----:B------:R-:W-:Y:S01]  /*1a3a0*/  PRMT R52, R55, 0x7771, RZ ;  /* 0x0000777137347816 */ /* 0x000fe200000000ff */
[----:B------:R0:W-:Y:S01]  /*1a3b0*/  STL.128 [R1+0x70], R48 ;  /* 0x0000703001007387 */ /* 0x0001e20000100c00 */
[----:B------:R-:W-:Y:S02]  /*1a3c0*/  LOP3.LUT R65, R65, 0xff, R54, 0xf8, !PT ;  /* 0x000000ff41417812 */ /* 0x000fe400078ef836 */
[----:B--2---:R-:W-:Y:S01]  /*1a3d0*/  PRMT R54, R58, 0x7771, RZ ;  /* 0x000077713a367816 */ /* 0x004fe200000000ff */
[----:B------:R-:W-:Y:S01]  /*1a3e0*/  IMAD.WIDE.U32 R62, R62, 0x1000000, RZ ;  /* 0x010000003e3e7825 */ /* 0x000fe200078e00ff */
[----:B------:R-:W-:-:S03]  /*1a3f0*/  LOP3.LUT R121, R64, 0xff0000, RZ, 0xc0, !PT ;  /* 0x00ff000040797812 */ /* 0x000fc600078ec0ff */
[----:B------:R-:W-:Y:S02]  /*1a400*/  IMAD.U32 R54, R54, 0x10000, RZ ;  /* 0x0001000036367824 */ /* 0x000fe400078e00ff */
[----:B0-----:R-:W-:Y:S01]  /*1a410*/  IMAD.WIDE.U32 R48, R60, 0x100, RZ ;  /* 0x000001003c307825 */ /* 0x001fe200078e00ff */
[----:B------:R-:W-:-:S03]  /*1a420*/  PRMT R60, R56, 0x7770, RZ ;  /* 0x00007770383c7816 */ /* 0x000fc600000000ff */
[----:B------:R-:W-:Y:S01]  /*1a430*/  IMAD.WIDE.U32 R50, R52, 0x10000, RZ ;  /* 0x0001000034327825 */ /* 0x000fe200078e00ff */
[----:B------:R-:W-:Y:S02]  /*1a440*/  PRMT R121, R121, 0x4210, R60 ;  /* 0x0000421079797816 */ /* 0x000fe4000000003c */
[----:B------:R-:W-:Y:S02]  /*1a450*/  LOP3.LUT R60, R48, R62, R50, 0xfe, !PT ;  /* 0x0000003e303c7212 */ /* 0x000fe400078efe32 */
[C---:B------:R-:W-:Y:S02]  /*1a460*/  PRMT R48, R58.reuse, 0x7772, RZ ;  /* 0x000077723a307816 */ /* 0x040fe400000000ff */
[----:B------:R-:W-:Y:S02]  /*1a470*/  PRMT R50, R58, 0x7770, RZ ;  /* 0x000077703a327816 */ /* 0x000fe400000000ff */
[----:B------:R-:W-:Y:S02]  /*1a480*/  LOP3.LUT R71, R54, 0xff0000, RZ, 0xc0, !PT ;  /* 0x00ff000036477812 */ /* 0x000fe400078ec0ff */
[----:B------:R-:W-:Y:S01]  /*1a490*/  PRMT R52, R56, 0x7772, RZ ;  /* 0x0000777238347816 */ /* 0x000fe200000000ff */
[----:B------:R-:W-:Y:S01]  /*1a4a0*/  IMAD.SHL.U32 R48, R48, 0x100, RZ ;  /* 0x0000010030307824 */ /* 0x000fe200078e00ff */
[----:B------:R-:W-:-:S03]  /*1a4b0*/  PRMT R71, R71, 0x4210, R50 ;  /* 0x0000421047477816 */ /* 0x000fc60000000032 */
[----:B------:R-:W-:Y:S01]  /*1a4c0*/  IMAD.SHL.U32 R52, R52, 0x100, RZ ;  /* 0x0000010034347824 */ /* 0x000fe200078e00ff */
[----:B------:R-:W-:Y:S02]  /*1a4d0*/  LOP3.LUT R71, R71, 0xff00, R48, 0xf8, !PT ;  /* 0x0000ff0047477812 */ /* 0x000fe400078ef830 */
[----:B------:R-:W-:Y:S02]  /*1a4e0*/  LOP3.LUT R123, R51, R65, R63, 0xfe, !PT ;  /* 0x00000041337b7212 */ /* 0x000fe400078efe3f */
[----:B------:R-:W-:Y:S02]  /*1a4f0*/  PRMT R55, R55, 0x7773, RZ ;  /* 0x0000777337377816 */ /* 0x000fe400000000ff */
[C---:B------:R-:W-:Y:S02]  /*1a500*/  PRMT R66, R57.reuse, 0x7770, RZ ;  /* 0x0000777039427816 */ /* 0x040fe400000000ff */
[C---:B------:R-:W-:Y:S02]  /*1a510*/  PRMT R64, R57.reuse, 0x7771, RZ ;  /* 0x0000777139407816 */ /* 0x040fe400000000ff */
[----:B------:R-:W-:-:S02]  /*1a520*/  PRMT R50, R57, 0x7772, RZ ;  /* 0x0000777239327816 */ /* 0x000fc400000000ff */
[C---:B------:R-:W-:Y:S02]  /*1a530*/  PRMT R62, R59.reuse, 0x7770, RZ ;  /* 0x000077703b3e7816 */ /* 0x040fe400000000ff */
[C---:B------:R-:W-:Y:S02]  /*1a540*/  PRMT R54, R59.reuse, 0x7771, RZ ;  /* 0x000077713b367816 */ /* 0x040fe400000000ff */
[----:B------:R-:W-:Y:S02]  /*1a550*/  PRMT R48, R59, 0x7772, RZ ;  /* 0x000077723b307816 */ /* 0x000fe400000000ff */
[----:B------:R-:W-:Y:S02]  /*1a560*/  LOP3.LUT R121, R121, 0xff00, R52, 0xf8, !PT ;  /* 0x0000ff0079797812 */ /* 0x000fe400078ef834 */
[----:B------:R-:W-:Y:S02]  /*1a570*/  PRMT R56, R56, 0x7773, RZ ;  /* 0x0000777338387816 */ /* 0x000fe400000000ff */
[----:B------:R-:W-:Y:S01]  /*1a580*/  PRMT R58, R58, 0x7773, RZ ;  /* 0x000077733a3a7816 */ /* 0x000fe200000000ff */
[----:B------:R-:W-:Y:S01]  /*1a590*/  IMAD.WIDE.U32 R66, R66, 0x1000000, RZ ;  /* 0x0100000042427825 */ /* 0x000fe200078e00ff */
[----:B------:R-:W-:-:S02]  /*1a5a0*/  LOP3.LUT R60, R60, 0xff, R55, 0xf8, !PT ;  /* 0x000000ff3c3c7812 */ /* 0x000fc400078ef837 */
[----:B------:R-:W-:Y:S01]  /*1a5b0*/  LOP3.LUT R123, R123, R49, RZ, 0xfc, !PT ;  /* 0x000000317b7b7212 */ /* 0x000fe200078efcff */
[----:B------:R-:W-:Y:S01]  /*1a5c0*/  IMAD.WIDE.U32 R64, R64, 0x10000, RZ ;  /* 0x0001000040407825 */ /* 0x000fe200078e00ff */
[----:B------:R-:W-:Y:S02]  /*1a5d0*/  PRMT R53, R53, 0x7773, RZ ;  /* 0x0000777335357816 */ /* 0x000fe400000000ff */
[----:B------:R-:W-:Y:S01]  /*1a5e0*/  LOP3.LUT R121, R121, 0xff, R56, 0xf8, !PT ;  /* 0x000000ff79797812 */ /* 0x000fe200078ef838 */
[----:B------:R-:W-:Y:S01]  /*1a5f0*/  IMAD.WIDE.U32 R50, R50, 0x100, RZ ;  /* 0x0000010032327825 */ /* 0x000fe200078e00ff */
[----:B------:R-:W-:-:S03]  /*1a600*/  LOP3.LUT R71, R71, 0xff, R58, 0xf8, !PT ;  /* 0x000000ff47477812 */ /* 0x000fc600078ef83a */
[----:B------:R-:W-:-:S04]  /*1a610*/  IMAD.WIDE.U32 R62, R62, 0x1000000, RZ ;  /* 0x010000003e3e7825 */ /* 0x000fc800078e00ff */
[----:B------:R-:W-:-:S04]  /*1a620*/  IMAD.WIDE.U32 R54, R54, 0x10000, RZ ;  /* 0x0001000036367825 */ /* 0x000fc800078e00ff */
[----:B------:R-:W-:Y:S01]  /*1a630*/  IMAD.WIDE.U32 R48, R48, 0x100, RZ ;  /* 0x0000010030307825 */ /* 0x000fe200078e00ff */
[----:B------:R-:W-:Y:S02]  /*1a640*/  LOP3.LUT R52, R68, 0xff, R53, 0xf8, !PT ;  /* 0x000000ff44347812 */ /* 0x000fe400078ef835 */
[----:B------:R-:W-:Y:S02]  /*1a650*/  LOP3.LUT R50, R50, R66, R64, 0xfe, !PT ;  /* 0x0000004232327212 */ /* 0x000fe400078efe40 */
[----:B------:R-:W-:Y:S02]  /*1a660*/  LOP3.LUT R67, R65, R121, R67, 0xfe, !PT ;  /* 0x0000007941437212 */ /* 0x000fe400078efe43 */
[----:B------:R-:W-:Y:S02]  /*1a670*/  LOP3.LUT R48, R48, R62, R54, 0xfe, !PT ;  /* 0x0000003e30307212 */ /* 0x000fe400078efe36 */
[----:B------:R-:W-:Y:S02]  /*1a680*/  LOP3.LUT R55, R55, R71, R63, 0xfe, !PT ;  /* 0x0000004737377212 */ /* 0x000fe400078efe3f */
[----:B------:R-:W-:-:S02]  /*1a690*/  PRMT R57, R57, 0x7773, RZ ;  /* 0x0000777339397816 */ /* 0x000fc400000000ff */
[----:B------:R-:W-:Y:S02]  /*1a6a0*/  PRMT R59, R59, 0x7773, RZ ;  /* 0x000077733b3b7816 */ /* 0x000fe400000000ff */
[----:B------:R-:W-:Y:S02]  /*1a6b0*/  LOP3.LUT R53, R69, R61, RZ, 0xfc, !PT ;  /* 0x0000003d45357212 */ /* 0x000fe400078efcff */
[----:B------:R-:W-:Y:S01]  /*1a6c0*/  LOP3.LUT R65, R50, 0xff, R57, 0xf8, !PT ;  /* 0x000000ff32417812 */ /* 0x000fe200078ef839 */
[----:B------:R-:W-:Y:S01]  /*1a6d0*/  IMAD.MOV.U32 R50, RZ, RZ, R60 ;  /* 0x000000ffff327224 */ /* 0x000fe200078e003c */
[----:B------:R-:W-:Y:S01]  /*1a6e0*/  LOP3.LUT R64, R67, R51, RZ, 0xfc, !PT ;  /* 0x0000003343407212 */ /* 0x000fe200078efcff */
[----:B------:R-:W-:Y:S01]  /*1a6f0*/  IMAD.MOV.U32 R51, RZ, RZ, R123 ;  /* 0x000000ffff337224 */ /* 0x000fe200078e007b */
[----:B------:R-:W-:Y:S01]  /*1a700*/  LOP3.LUT R68, R48, 0xff, R59, 0xf8, !PT ;  /* 0x000000ff30447812 */ /* 0x000fe200078ef83b */
[----:B------:R-:W-:Y:S01]  /*1a710*/  IMAD.MOV.U32 R48, RZ, RZ, R52 ;  /* 0x000000ffff307224 */ /* 0x000fe200078e0034 */
[----:B------:R-:W-:Y:S01]  /*1a720*/  LOP3.LUT R69, R55, R49, RZ, 0xfc, !PT ;  /* 0x0000003137457212 */ /* 0x000fe200078efcff */
[----:B------:R-:W-:-:S05]  /*1a730*/  IMAD.MOV.U32 R49, RZ, RZ, R53 ;  /* 0x000000ffff317224 */ /* 0x000fca00078e0035 */
[----:B------:R0:W-:Y:S02]  /*1a740*/  STL.128 [R1+0x10], R48 ;  /* 0x0000103001007387 */ /* 0x0001e40000100c00 */
[----:B0-----:R-:W-:Y:S02]  /*1a750*/  IMAD.MOV.U32 R48, RZ, RZ, R65 ;  /* 0x000000ffff307224 */ /* 0x001fe400078e0041 */
[----:B------:R-:W-:Y:S02]  /*1a760*/  IMAD.MOV.U32 R49, RZ, RZ, R64 ;  /* 0x000000ffff317224 */ /* 0x000fe400078e0040 */
[----:B------:R-:W-:Y:S02]  /*1a770*/  IMAD.MOV.U32 R50, RZ, RZ, R68 ;  /* 0x000000ffff327224 */ /* 0x000fe400078e0044 */
[----:B------:R-:W-:-:S05]  /*1a780*/  IMAD.MOV.U32 R51, RZ, RZ, R69 ;  /* 0x000000ffff337224 */ /* 0x000fca00078e0045 */
[----:B------:R0:W-:Y:S01]  /*1a790*/  STL.128 [R1+0x80], R48 ;  /* 0x0000803001007387 */ /* 0x0001e20000100c00 */
[----:B------:R-:W-:Y:S01]  /*1a7a0*/  BSSY.RECONVERGENT B1, `(.L_x_72) ;  /* 0x00000cd000017945 */ /* 0x000fe20003800200 */
[----:B------:R-:W-:-:S07]  /*1a7b0*/  IMAD.MOV.U32 R62, RZ, RZ, 0x10 ;  /* 0x00000010ff3e7424 */ /* 0x000fce00078e00ff */
.L_x_73:
[----:B01----:R-:W-:-:S04]  /*1a7c0*/  VIADD R48, R62, 0xfffffff9 ;  /* 0xfffffff93e307836 */ /* 0x003fc80000000000 */
[----:B------:R-:W-:-:S05]  /*1a7d0*/  IMAD R63, R48, 0x8, R3 ;  /* 0x00000008303f7824 */ /* 0x000fca00078e0203 */
[----:B------:R-:W2:Y:S04]  /*1a7e0*/  LDL.64 R56, [R63] ;  /* 0x000000003f387983 */ /* 0x000ea80000100a00 */
[----:B------:R-:W3:Y:S04]  /*1a7f0*/  LDL.64 R50, [R63+-0x40] ;  /* 0xffffc0003f327983 */ /* 0x000ee80000100a00 */
[----:B------:R-:W4:Y:S04]  /*1a800*/  LDL.64 R48, [R63+0x8] ;  /* 0x000008003f307983 */ /* 0x000f280000100a00 */
[----:B------:R-:W5:Y:S01]  /*1a810*/  LDL.64 R54, [R63+-0x38] ;  /* 0xffffc8003f367983 */ /* 0x000f620000100a00 */
[----:B------:R-:W-:-:S02]  /*1a820*/  SHF.R.U64 R66, R65, 0x6, R64 ;  /* 0x0000000641427819 */ /* 0x000fc40000001240 */
[C-C-:B------:R-:W-:Y:S02]  /*1a830*/  SHF.L.W.U32.HI R59, R65.reuse, 0xd, R64.reuse ;  /* 0x0000000d413b7819 */ /* 0x140fe40000010e40 */
[C-C-:B------:R-:W-:Y:S02]  /*1a840*/  SHF.L.W.U32.HI R60, R64.reuse, 0x3, R65.reuse ;  /* 0x00000003403c7819 */ /* 0x140fe40000010e41 */
[----:B------:R-:W-:Y:S02]  /*1a850*/  SHF.L.W.U32.HI R58, R64, 0xd, R65 ;  /* 0x0000000d403a7819 */ /* 0x000fe40000010e41 */
[--C-:B------:R-:W-:Y:S02]  /*1a860*/  SHF.L.W.U32.HI R61, R65, 0x3, R64.reuse ;  /* 0x00000003413d7819 */ /* 0x100fe40000010e40 */
[----:B------:R-:W-:Y:S02]  /*1a870*/  SHF.R.U32.HI R120, RZ, 0x6, R64 ;  /* 0x00000006ff787819 */ /* 0x000fe40000011640 */
        /* <DEDUP_REMOVED lines=12> */
[----:B------:R-:W-:Y:S02]  /*1a940*/  SHF.L.W.U32.HI R59, R51, 0x18, R50 ;  /* 0x00000018333b7819 */ /* 0x000fe40000010e32 */
[----:B------:R-:W-:Y:S02]  /*1a950*/  SHF.R.U32.HI R68, RZ, 0x7, R51 ;  /* 0x00000007ff447819 */ /* 0x000fe40000011633 */
[----:B------:R-:W-:-:S02]  /*1a960*/  IADD3.X R120, PT, PT, R53, R120, R57, P0, P1 ;  /* 0x0000007835787210 */ /* 0x000fc400007e2439 */
[C-C-:B------:R-:W-:Y:S02]  /*1a970*/  SHF.L.W.U32.HI R56, R50.reuse, 0x1f, R51.reuse ;  /* 0x0000001f32387819 */ /* 0x140fe40000010e33 */
[C-C-:B------:R-:W-:Y:S02]  /*1a980*/  SHF.L.W.U32.HI R61, R50.reuse, 0x18, R51.reuse ;  /* 0x00000018323d7819 */ /* 0x140fe40000010e33 */
[----:B------:R-:W-:Y:S02]  /*1a990*/  SHF.R.U64 R66, R50, 0x7, R51 ;  /* 0x0000000732427819 */ /* 0x000fe40000001233 */
[----:B------:R-:W-:Y:S02]  /*1a9a0*/  LOP3.LUT R59, R68, R52, R59, 0x96, !PT ;  /* 0x00000034443b7212 */ /* 0x000fe400078e963b */
[----:B----4-:R-:W-:Y:S02]  /*1a9b0*/  IADD3 R70, P1, P2, R50, R67, R48 ;  /* 0x0000004332467210 */ /* 0x010fe40007a3e030 */
[----:B-----5:R-:W-:-:S02]  /*1a9c0*/  SHF.L.W.U32.HI R50, R54, 0x1f, R55 ;  /* 0x0000001f36327819 */ /* 0x020fc40000010e37 */
[C-C-:B------:R-:W-:Y:S02]  /*1a9d0*/  SHF.L.W.U32.HI R57, R54.reuse, 0x18, R55.reuse ;  /* 0x0000001836397819 */ /* 0x140fe40000010e37 */
[----:B------:R-:W-:Y:S02]  /*1a9e0*/  SHF.R.U64 R52, R54, 0x7, R55 ;  /* 0x0000000736347819 */ /* 0x000fe40000001237 */
[----:B------:R-:W-:Y:S02]  /*1a9f0*/  LOP3.LUT R61, R66, R56, R61, 0x96, !PT ;  /* 0x00000038423d7212 */ /* 0x000fe400078e963d */
[C-C-:B------:R-:W-:Y:S02]  /*1aa00*/  SHF.L.W.U32.HI R48, R55.reuse, 0x1f, R54.reuse ;  /* 0x0000001f37307819 */ /* 0x140fe40000010e36 */
[----:B------:R-:W-:Y:S02]  /*1aa10*/  SHF.L.W.U32.HI R53, R55, 0x18, R54 ;  /* 0x0000001837357819 */ /* 0x000fe40000010e36 */
[----:B------:R-:W-:-:S02]  /*1aa20*/  SHF.R.U32.HI R56, RZ, 0x7, R55 ;  /* 0x00000007ff387819 */ /* 0x000fc40000011637 */
[----:B------:R-:W-:Y:S02]  /*1aa30*/  LOP3.LUT R57, R52, R50, R57, 0x96, !PT ;  /* 0x0000003234397212 */ /* 0x000fe400078e9639 */
[----:B------:R-:W-:Y:S02]  /*1aa40*/  IADD3.X R121, PT, PT, R51, R65, R49, P1, P2 ;  /* 0x0000004133797210 */ /* 0x000fe40000fe4431 */
[----:B------:R-:W-:Y:S02]  /*1aa50*/  IADD3 R67, P0, PT, R64, R61, RZ ;  /* 0x0000003d40437210 */ /* 0x000fe40007f1e0ff */
[----:B------:R-:W-:Y:S01]  /*1aa60*/  LOP3.LUT R50, R56, R48, R53, 0x96, !PT ;  /* 0x0000003038327212 */ /* 0x000fe200078e9635 */
[----:B------:R-:W-:Y:S01]  /*1aa70*/  VIADD R48, R62, 0xfffffffb ;  /* 0xfffffffb3e307836 */ /* 0x000fe20000000000 */
[----:B------:R-:W-:Y:S01]  /*1aa80*/  IADD3 R70, P1, PT, R70, R57, RZ ;  /* 0x0000003946467210 */ /* 0x000fe20007f3e0ff */
[----:B------:R-:W-:Y:S02]  /*1aa90*/  IMAD.X R120, R120, 0x1, R59, P0 ;  /* 0x0000000178787824 */ /* 0x000fe400000e063b */
[----:B------:R-:W-:-:S02]  /*1aaa0*/  IMAD R69, R48, 0x8, R3 ;  /* 0x0000000830457824 */ /* 0x000fc400078e0203 */
[----:B------:R-:W-:Y:S02]  /*1aab0*/  IMAD.X R121, R121, 0x1, R50, P1 ;  /* 0x0000000179797824 */ /* 0x000fe400008e0632 */
[----:B------:R-:W-:Y:S02]  /*1aac0*/  IMAD.MOV.U32 R48, RZ, RZ, R67 ;  /* 0x000000ffff307224 */ /* 0x000fe400078e0043 */
[----:B------:R-:W-:Y:S02]  /*1aad0*/  IMAD.MOV.U32 R49, RZ, RZ, R120 ;  /* 0x000000ffff317224 */ /* 0x000fe400078e0078 */
[----:B------:R-:W-:Y:S02]  /*1aae0*/  IMAD.MOV.U32 R50, RZ, RZ, R70 ;  /* 0x000000ffff327224 */ /* 0x000fe400078e0046 */
[----:B------:R-:W-:-:S05]  /*1aaf0*/  IMAD.MOV.U32 R51, RZ, RZ, R121 ;  /* 0x000000ffff337224 */ /* 0x000fca00078e0079 */
[----:B------:R0:W-:Y:S04]  /*1ab00*/  STL.128 [R63+0x38], R48 ;  /* 0x000038303f007387 */ /* 0x0001e80000100c00 */
[----:B------:R-:W2:Y:S04]  /*1ab10*/  LDL.64 R60, [R69] ;  /* 0x00000000453c7983 */ /* 0x000ea80000100a00 */
[----:B------:R-:W3:Y:S04]  /*1ab20*/  LDL.64 R58, [R69+-0x40] ;  /* 0xffffc000453a7983 */ /* 0x000ee80000100a00 */
[----:B------:R-:W4:Y:S04]  /*1ab30*/  LDL.64 R52, [R69+-0x38] ;  /* 0xffffc80045347983 */ /* 0x000f280000100a00 */
[----:B------:R-:W5:Y:S01]  /*1ab40*/  LDL.64 R56, [R69+0x8] ;  /* 0x0000080045387983 */ /* 0x000f620000100a00 */
[----:B------:R-:W-:-:S02]  /*1ab50*/  SHF.L.W.U32.HI R65, R67, 0xd, R120 ;  /* 0x0000000d43417819 */ /* 0x000fc40000010e78 */
[C-C-:B------:R-:W-:Y:S02]  /*1ab60*/  SHF.L.W.U32.HI R66, R120.reuse, 0x3, R67.reuse ;  /* 0x0000000378427819 */ /* 0x140fe40000010e43 */
[C-C-:B------:R-:W-:Y:S02]  /*1ab70*/  SHF.R.U64 R68, R67.reuse, 0x6, R120.reuse ;  /* 0x0000000643447819 */ /* 0x140fe40000001278 */
[----:B------:R-:W-:Y:S02]  /*1ab80*/  SHF.L.W.U32.HI R64, R120, 0xd, R67 ;  /* 0x0000000d78407819 */ /* 0x000fe40000010e43 */
[--C-:B------:R-:W-:Y:S02]  /*1ab90*/  SHF.L.W.U32.HI R67, R67, 0x3, R120.reuse ;  /* 0x0000000343437819 */ /* 0x100fe40000010e78 */
[----:B------:R-:W-:Y:S02]  /*1aba0*/  SHF.R.U32.HI R71, RZ, 0x6, R120 ;  /* 0x00000006ff477819 */ /* 0x000fe40000011678 */
[----:B0-----:R-:W-:-:S02]  /*1abb0*/  SHF.L.W.U32.HI R48, R70, 0xd, R121 ;  /* 0x0000000d46307819 */ /* 0x001fc40000010e79 */
[----:B------:R-:W-:Y:S02]  /*1abc0*/  SHF.L.W.U32.HI R49, R121, 0x3, R70 ;  /* 0x0000000379317819 */ /* 0x000fe40000010e46 */
[----:B------:R-:W-:Y:S02]  /*1abd0*/  SHF.R.U64 R50, R70, 0x6, R121 ;  /* 0x0000000646327819 */ /* 0x000fe40000001279 */
        /* <DEDUP_REMOVED lines=14> */
[----:B------:R-:W-:Y:S02]  /*1acc0*/  LOP3.LUT R67, R67, R49, R50, 0x96, !PT ;  /* 0x0000003143437212 */ /* 0x000fe400078e9632 */
[----:B------:R-:W-:Y:S02]  /*1acd0*/  LOP3.LUT R64, R54, R48, R51, 0x96, !PT ;  /* 0x0000003036407212 */ /* 0x000fe400078e9633 */
[C-C-:B----4-:R-:W-:Y:S02]  /*1ace0*/  SHF.L.W.U32.HI R49, R52.reuse, 0x1f, R53.reuse ;  /* 0x0000001f34317819 */ /* 0x150fe40000010e35 */
[----:B------:R-:W-:-:S02]  /*1acf0*/  SHF.L.W.U32.HI R50, R52, 0x18, R53 ;  /* 0x0000001834327819 */ /* 0x000fc40000010e35 */
[----:B------:R-:W-:Y:S02]  /*1ad00*/  SHF.R.U64 R54, R52, 0x7, R53 ;  /* 0x0000000734367819 */ /* 0x000fe40000001235 */
[----:B------:R-:W-:Y:S02]  /*1ad10*/  IADD3.X R61, PT, PT, R55, R71, R61, P0, P1 ;  /* 0x00000047373d7210 */ /* 0x000fe400007e243d */
[----:B-----5:R-:W-:Y:S02]  /*1ad20*/  IADD3 R70, P1, P2, R58, R65, R56 ;  /* 0x000000413a467210 */ /* 0x020fe40007a3e038 */
[C-C-:B------:R-:W-:Y:S02]  /*1ad30*/  SHF.L.W.U32.HI R48, R53.reuse, 0x1f, R52.reuse ;  /* 0x0000001f35307819 */ /* 0x140fe40000010e34 */
[----:B------:R-:W-:Y:S02]  /*1ad40*/  SHF.L.W.U32.HI R51, R53, 0x18, R52 ;  /* 0x0000001835337819 */ /* 0x000fe40000010e34 */
[----:B------:R-:W-:-:S02]  /*1ad50*/  SHF.R.U32.HI R55, RZ, 0x7, R53 ;  /* 0x00000007ff377819 */ /* 0x000fc40000011635 */
[----:B------:R-:W-:Y:S02]  /*1ad60*/  LOP3.LUT R49, R54, R49, R50, 0x96, !PT ;  /* 0x0000003136317212 */ /* 0x000fe400078e9632 */
[----:B------:R-:W-:Y:S02]  /*1ad70*/  IADD3.X R121, PT, PT, R59, R63, R57, P1, P2 ;  /* 0x0000003f3b797210 */ /* 0x000fe40000fe4439 */
[----:B------:R-:W-:Y:S02]  /*1ad80*/  LOP3.LUT R50, R55, R48, R51, 0x96, !PT ;  /* 0x0000003037327212 */ /* 0x000fe400078e9633 */
[----:B------:R-:W-:Y:S01]  /*1ad90*/  IADD3 R70, P1, PT, R70, R49, RZ ;  /* 0x0000003146467210 */ /* 0x000fe20007f3e0ff */
[----:B------:R-:W-:Y:S01]  /*1ada0*/  VIADD R48, R62, 0xfffffffd ;  /* 0xfffffffd3e307836 */ /* 0x000fe20000000000 */
[----:B------:R-:W-:-:S03]  /*1adb0*/  IADD3 R66, P0, PT, R60, R67, RZ ;  /* 0x000000433c427210 */ /* 0x000fc60007f1e0ff */
[----:B------:R-:W-:Y:S02]  /*1adc0*/  IMAD.X R121, R121, 0x1, R50, P1 ;  /* 0x0000000179797824 */ /* 0x000fe400008e0632 */
[----:B------:R-:W-:Y:S02]  /*1add0*/  IMAD R71, R48, 0x8, R3 ;  /* 0x0000000830477824 */ /* 0x000fe400078e0203 */
[----:B------:R-:W-:Y:S02]  /*1ade0*/  IMAD.X R49, R61, 0x1, R64, P0 ;  /* 0x000000013d317824 */ /* 0x000fe400000e0640 */
        /* <DEDUP_REMOVED lines=33> */
[C-C-:B----4-:R-:W-:Y:S02]  /*1b000*/  SHF.L.W.U32.HI R49, R54.reuse, 0x1f, R55.reuse ;  /* 0x0000001f36317819 */ /* 0x150fe40000010e37 */
[----:B------:R-:W-:-:S02]  /*1b010*/  SHF.L.W.U32.HI R50, R54, 0x18, R55 ;  /* 0x0000001836327819 */ /* 0x000fc40000010e37 */
[----:B------:R-:W-:Y:S02]  /*1b020*/  SHF.R.U64 R53, R54, 0x7, R55 ;  /* 0x0000000736357819 */ /* 0x000fe40000001237 */
[----:B------:R-:W-:Y:S02]  /*1b030*/  LOP3.LUT R64, R52, R48, R51, 0x96, !PT ;  /* 0x0000003034407212 */ /* 0x000fe400078e9633 */
[----:B-----5:R-:W-:Y:S02]  /*1b040*/  IADD3 R52, P1, P2, R58, R65, R56 ;  /* 0x000000413a347210 */ /* 0x020fe40007a3e038 */
[C-C-:B------:R-:W-:Y:S02]  /*1b050*/  SHF.L.W.U32.HI R48, R55.reuse, 0x1f, R54.reuse ;  /* 0x0000001f37307819 */ /* 0x140fe40000010e36 */
[----:B------:R-:W-:Y:S02]  /*1b060*/  SHF.L.W.U32.HI R51, R55, 0x18, R54 ;  /* 0x0000001837337819 */ /* 0x000fe40000010e36 */
[----:B------:R-:W-:-:S02]  /*1b070*/  SHF.R.U32.HI R58, RZ, 0x7, R55 ;  /* 0x00000007ff3a7819 */ /* 0x000fc40000011637 */
[----:B------:R-:W-:Y:S02]  /*1b080*/  LOP3.LUT R49, R53, R49, R50, 0x96, !PT ;  /* 0x0000003135317212 */ /* 0x000fe400078e9632 */
[----:B------:R-:W-:Y:S02]  /*1b090*/  IADD3.X R56, PT, PT, R59, R63, R57, P1, P2 ;  /* 0x0000003f3b387210 */ /* 0x000fe40000fe4439 */
[----:B------:R-:W-:Y:S01]  /*1b0a0*/  LOP3.LUT R51, R58, R48, R51, 0x96, !PT ;  /* 0x000000303a337212 */ /* 0x000fe200078e9633 */
[----:B------:R-:W-:Y:S01]  /*1b0b0*/  VIADD R48, R62, 0xffffffff ;  /* 0xffffffff3e307836 */ /* 0x000fe20000000000 */
[----:B------:R-:W-:Y:S02]  /*1b0c0*/  IADD3 R66, P0, PT, R60, R67, RZ ;  /* 0x000000433c427210 */ /* 0x000fe40007f1e0ff */
[----:B------:R-:W-:Y:S01]  /*1b0d0*/  IADD3 R50, P1, PT, R52, R49, RZ ;  /* 0x0000003134327210 */ /* 0x000fe20007f3e0ff */
[----:B------:R-:W-:Y:S02]  /*1b0e0*/  IMAD R67, R48, 0x8, R3 ;  /* 0x0000000830437824 */ /* 0x000fe400078e0203 */
[----:B------:R-:W-:-:S02]  /*1b0f0*/  IMAD.X R49, R61, 0x1, R64, P0 ;  /* 0x000000013d317824 */ /* 0x000fc400000e0640 */
[----:B------:R-:W-:Y:S02]  /*1b100*/  IMAD.X R51, R56, 0x1, R51, P1 ;  /* 0x0000000138337824 */ /* 0x000fe400008e0633 */
        /* <DEDUP_REMOVED lines=21> */
[----:B------:R-:W-:Y:S01]  /*1b260*/  LOP3.LUT R63, R66, R63, R64, 0x96, !PT ;  /* 0x0000003f423f7212 */ /* 0x000fe200078e9640 */
[----:B------:R-:W-:Y:S01]  /*1b270*/  VIADD R62, R62, 0x8 ;  /* 0x000000083e3e7836 */ /* 0x000fe20000000000 */
        /* <DEDUP_REMOVED lines=19> */
[----:B------:R-:W-:Y:S02]  /*1b3b0*/  IADD3 R65, P0, PT, R60, R69, RZ ;  /* 0x000000453c417210 */ /* 0x000fe40007f1e0ff */
[----:B------:R-:W-:Y:S02]  /*1b3c0*/  LOP3.LUT R51, R58, R48, R51, 0x96, !PT ;  /* 0x000000303a337212 */ /* 0x000fe400078e9633 */
[----:B------:R-:W-:Y:S01]  /*1b3d0*/  IADD3 R68, P1, PT, R54, R49, RZ ;  /* 0x0000003136447210 */ /* 0x000fe20007f3e0ff */
[----:B------:R-:W-:-:S04]  /*1b3e0*/  IMAD.X R64, R61, 0x1, R64, P0 ;  /* 0x000000013d407824 */ /* 0x000fc800000e0640 */
[----:B------:R-:W-:Y:S02]  /*1b3f0*/  IMAD.X R69, R56, 0x1, R51, P1 ;  /* 0x0000000138457824 */ /* 0x000fe400008e0633 */
[----:B------:R-:W-:Y:S02]  /*1b400*/  IMAD.MOV.U32 R48, RZ, RZ, R65 ;  /* 0x000000ffff307224 */ /* 0x000fe400078e0041 */
[----:B------:R-:W-:Y:S02]  /*1b410*/  IMAD.MOV.U32 R49, RZ, RZ, R64 ;  /* 0x000000ffff317224 */ /* 0x000fe400078e0040 */
[----:B------:R-:W-:Y:S02]  /*1b420*/  IMAD.MOV.U32 R50, RZ, RZ, R68 ;  /* 0x000000ffff327224 */ /* 0x000fe400078e0044 */
[----:B------:R-:W-:-:S05]  /*1b430*/  IMAD.MOV.U32 R51, RZ, RZ, R69 ;  /* 0x000000ffff337224 */ /* 0x000fca00078e0045 */
[----:B------:R1:W-:Y:S01]  /*1b440*/  STL.128 [R67+0x38], R48 ;  /* 0x0000383043007387 */ /* 0x0003e20000100c00 */
[----:B------:R-:W-:-:S13]  /*1b450*/  ISETP.NE.AND P0, PT, R62, 0x50, PT ;  /* 0x000000503e00780c */ /* 0x000fda0003f05270 */
[----:B------:R-:W-:Y:S05]  /*1b460*/  @P0 BRA `(.L_x_73) ;  /* 0xfffffff000d40947 */ /* 0x000fea000383ffff */
[----:B------:R-:W-:Y:S05]  /*1b470*/  BSYNC.RECONVERGENT B1 ;  /* 0x0000000000017941 */ /* 0x000fea0003800200 */
.L_x_72:
        /* <DEDUP_REMOVED lines=18> */
.L_x_75:
[----:B------:R-:W0:Y:S01]  /*1b5a0*/  LDC.64 R140, c[0x4][0x18] ;  /* 0x01000600ff8c7b82 */ /* 0x000e220000000a00 */
[----:B-1----:R-:W-:-:S06]  /*1b5b0*/  IMAD R48, R58, 0x8, R1 ;  /* 0x000000083a307824 */ /* 0x002fcc00078e0201 */
[----:B------:R-:W2:Y:S01]  /*1b5c0*/  LDL.128 R48, [R48+0x10] ;  /* 0x0000100030307983 */ /* 0x000ea20000100c00 */
        /* <DEDUP_REMOVED lines=15> */
[C---:B0-----:R-:W-:Y:S02]  /*1b6c0*/  SHF.L.W.U32.HI R57, R127.reuse, 0x1e, R144 ;  /* 0x0000001e7f397819 */ /* 0x041fe40000010e90 */
[----:B------:R-:W-:Y:S02]  /*1b6d0*/  LOP3.LUT R64, R144, R125, R123, 0xe8, !PT ;  /* 0x0000007d90407212 */ /* 0x000fe400078ee87b */
[----:B------:R-:W-:Y:S01]  /*1b6e0*/  LOP3.LUT R67, R127, R126, R124, 0xe8, !PT ;  /* 0x0000007e7f437212 */ /* 0x000fe200078ee87c */
[----:B------:R-:W-:Y:S02]  /*1b6f0*/  IMAD.MOV.U32 R145, RZ, RZ, R62 ;  /* 0x000000ffff917224 */ /* 0x000fe400078e003e */
[----:B------:R-:W-:Y:S02]  /*1b700*/  VIADD R58, R58, 0x2 ;  /* 0x000000023a3a7836 */ /* 0x000fe40000000000 */
[----:B------:R-:W-:Y:S01]  /*1b710*/  IMAD.MOV.U32 R146, RZ, RZ, R63 ;  /* 0x000000ffff927224 */ /* 0x000fe200078e003f */
[----:B--2---:R-:W-:-:S04]  /*1b720*/  IADD3 R65, P0, P1, R48, R65, R54 ;  /* 0x0000004130417210 */ /* 0x004fc8000791e036 */
[----:B------:R-:W-:Y:S02]  /*1b730*/  IADD3.X R70, PT, PT, R49, R59, R55, P0, P1 ;  /* 0x0000003b31467210 */ /* 0x000fe400007e2437 */
[----:B------:R-:W-:Y:S02]  /*1b740*/  IADD3 R66, P0, PT, R122, R65, RZ ;  /* 0x000000417a427210 */ /* 0x000fe40007f1e0ff */
[C-C-:B------:R-:W-:Y:S02]  /*1b750*/  SHF.L.W.U32.HI R48, R144.reuse, 0x4, R127.reuse ;  /* 0x0000000490307819 */ /* 0x140fe40000010e7f */
[----:B------:R-:W-:Y:S01]  /*1b760*/  SHF.L.W.U32.HI R54, R127, 0x19, R144 ;  /* 0x000000197f367819 */ /* 0x000fe20000010e90 */
[----:B------:R-:W-:Y:S01]  /*1b770*/  IMAD.X R69, R121, 0x1, R70, P0 ;  /* 0x0000000179457824 */ /* 0x000fe200000e0646 */
[----:B------:R-:W-:Y:S02]  /*1b780*/  SHF.L.W.U32.HI R49, R144, 0x1e, R127 ;  /* 0x0000001e90317819 */ /* 0x000fe40000010e7f */
[----:B------:R-:W-:-:S02]  /*1b790*/  LOP3.LUT R59, R54, R48, R57, 0x96, !PT ;  /* 0x00000030363b7212 */ /* 0x000fc400078e9639 */
[----:B------:R-:W-:Y:S02]  /*1b7a0*/  SHF.L.W.U32.HI R48, R127, 0x4, R144 ;  /* 0x000000047f307819 */ /* 0x000fe40000010e90 */
[----:B------:R-:W-:Y:S02]  /*1b7b0*/  SHF.L.W.U32.HI R54, R144, 0x19, R127 ;  /* 0x0000001990367819 */ /* 0x000fe40000010e7f */
[C-C-:B------:R-:W-:Y:S02]  /*1b7c0*/  SHF.L.W.U32.HI R55, R66.reuse, 0x12, R69.reuse ;  /* 0x0000001242377819 */ /* 0x140fe40000010e45 */
[----:B------:R-:W-:Y:S02]  /*1b7d0*/  SHF.L.W.U32.HI R56, R66, 0xe, R69 ;  /* 0x0000000e42387819 */ /* 0x000fe40000010e45 */
[----:B------:R-:W-:Y:S02]  /*1b7e0*/  SHF.L.W.U32.HI R57, R69, 0x17, R66 ;  /* 0x0000001745397819 */ /* 0x000fe40000010e42 */
[----:B------:R-:W-:-:S02]  /*1b7f0*/  LOP3.LUT R68, R54, R48, R49, 0x96, !PT ;  /* 0x0000003036447212 */ /* 0x000fc400078e9631 */
[----:B------:R-:W-:Y:S02]  /*1b800*/  IADD3 R64, P0, P1, R65, R59, R64 ;  /* 0x0000003b41407210 */ /* 0x000fe4000791e040 */
[----:B------:R-:W-:Y:S02]  /*1b810*/  LOP3.LUT R56, R57, R55, R56, 0x96, !PT ;  /* 0x0000003739387212 */ /* 0x000fe400078e9638 */
[C-C-:B------:R-:W-:Y:S02]  /*1b820*/  SHF.L.W.U32.HI R48, R69.reuse, 0x12, R66.reuse ;  /* 0x0000001245307819 */ /* 0x140fe40000010e42 */
[----:B------:R-:W-:Y:S02]  /*1b830*/  SHF.L.W.U32.HI R49, R69, 0xe, R66 ;  /* 0x0000000e45317819 */ /* 0x000fe40000010e42 */
[----:B------:R-:W-:Y:S02]  /*1b840*/  SHF.L.W.U32.HI R54, R66, 0x17, R69 ;  /* 0x0000001742367819 */ /* 0x000fe40000010e45 */
[----:B------:R-:W-:-:S02]  /*1b850*/  LOP3.LUT R59, R61, R66, R62, 0xb8, !PT ;  /* 0x000000423d3b7212 */ /* 0x000fc400078eb83e */
[----:B------:R-:W-:Y:S02]  /*1b860*/  IADD3.X R67, PT, PT, R70, R68, R67, P0, P1 ;  /* 0x0000004446437210 */ /* 0x000fe400007e2443 */
[----:B------:R-:W-:Y:S02]  /*1b870*/  LOP3.LUT R48, R54, R48, R49, 0x96, !PT ;  /* 0x0000003036307212 */ /* 0x000fe400078e9631 */
[----:B------:R-:W-:Y:S02]  /*1b880*/  IADD3 R59, P0, P1, R59, R71, R56 ;  /* 0x000000473b3b7210 */ /* 0x000fe4000791e038 */
[----:B------:R-:W-:-:S04]  /*1b890*/  LOP3.LUT R65, R60, R69, R63, 0xb8, !PT ;  /* 0x000000453c417212 */ /* 0x000fc800078eb83f */
[----:B------:R-:W-:Y:S02]  /*1b8a0*/  IADD3.X R65, PT, PT, R65, R120, R48, P0, P1 ;  /* 0x0000007841417210 */ /* 0x000fe400007e2430 */
[----:B---3--:R-:W-:-:S04]  /*1b8b0*/  IADD3 R50, P0, P1, R50, R59, R52 ;  /* 0x0000003b32327210 */ /* 0x008fc8000791e034 */
[----:B------:R-:W-:Y:S02]  /*1b8c0*/  IADD3.X R51, PT, PT, R51, R65, R53, P0, P1 ;  /* 0x0000004133337210 */ /* 0x000fe400007e2435 */
[----:B------:R-:W-:Y:S02]  /*1b8d0*/  IADD3 R62, P0, PT, R123, R50, RZ ;  /* 0x000000327b3e7210 */ /* 0x000fe40007f1e0ff */
        /* <DEDUP_REMOVED lines=9> */
[----:B------:R-:W-:Y:S01]  /*1b970*/  LOP3.LUT R49, R64, R144, R125, 0xe8, !PT ;  /* 0x0000009040317212 */ /* 0x000fe200078ee87d */
[----:B------:R-:W-:Y:S01]  /*1b980*/  IMAD.MOV.U32 R57, RZ, RZ, R144 ;  /* 0x000000ffff397224 */ /* 0x000fe200078e0090 */
        /* <DEDUP_REMOVED lines=18> */
[----:B------:R-:W-:Y:S01]  /*1bab0*/  IMAD.MOV.U32 R124, RZ, RZ, R56 ;  /* 0x000000ffff7c7224 */ /* 0x000fe200078e0038 */
[----:B------:R-:W-:Y:S06]  /*1bac0*/  @P0 BRA `(.L_x_75) ;  /* 0xfffffff800b40947 */ /* 0x000fec000383ffff */
[----:B------:R-:W-:Y:S05]  /*1bad0*/  BSYNC.RECONVERGENT B1 ;  /* 0x0000000000017941 */ /* 0x000fea0003800200 */
.L_x_74:
[----:B------:R-:W-:Y:S01]  /*1bae0*/  IADD3 R54, P0, PT, R125, R24, RZ ;  /* 0x000000187d367210 */ /* 0x000fe20007f1e0ff */
[----:B------:R0:W-:Y:S01]  /*1baf0*/  STL.U8 [R1+0x418], R4 ;  /* 0x0004180401007387 */ /* 0x0001e20000100000 */
[----:B------:R-:W-:Y:S03]  /*1bb00*/  BSSY.RECONVERGENT B1, `(.L_x_76) ;  /* 0x0000098000017945 */ /* 0x000fe60003800200 */
[----:B------:R-:W-:Y:S01]  /*1bb10*/  IMAD.X R55, R126, 0x1, R25, P0 ;  /* 0x000000017e377824 */ /* 0x000fe200000e0619 */
[----:B------:R-:W-:Y:S01]  /*1bb20*/  IADD3 R51, P0, PT, R144, R12, RZ ;  /* 0x0000000c90337210 */ /* 0x000fe20007f1e0ff */
[----:B------:R1:W-:Y:S03]  /*1bb30*/  STL.64 [R1+0x390], R142 ;  /* 0x0003908e01007387 */ /* 0x0003e60000100a00 */
[C---:B------:R-:W-:Y:S01]  /*1bb40*/  SHF.R.U64 R49, R54.reuse, 0x18, R55 ;  /* 0x0000001836317819 */ /* 0x040fe20000001237 */
[----:B------:R-:W-:Y:S01]  /*1bb50*/  IMAD.X R144, R127, 0x1, R13, P0 ;  /* 0x000000017f907824 */ /* 0x000fe200000e060d */
[----:B------:R-:W-:Y:S01]  /*1bb60*/  SHF.R.U64 R48, R54, 0x10, R55 ;  /* 0x0000001036307819 */ /* 0x000fe20000001237 */
[----:B------:R-:W-:Y:S01]  /*1bb70*/  STL.64 [R1+0x398], R32 ;  /* 0x0003982001007387 */ /* 0x000fe20000100a00 */
[----:B------:R-:W-:-:S02]  /*1bb80*/  IADD3 R67, P0, PT, R57, R26, RZ ;  /* 0x0000001a39437210 */ /* 0x000fc40007f1e0ff */
[----:B------:R-:W-:Y:S01]  /*1bb90*/  PRMT R48, R49, 0x3340, R48 ;  /* 0x0000334031307816 */ /* 0x000fe20000000030 */
[----:B------:R-:W-:Y:S01]  /*1bba0*/  STL.128 [R1+0x3a0], R44 ;  /* 0x0003a02c01007387 */ /* 0x000fe20000100c00 */
[----:B------:R-:W-:Y:S01]  /*1bbb0*/  SHF.R.U32.HI R50, RZ, 0x18, R55 ;  /* 0x00000018ff327819 */ /* 0x000fe20000011637 */
[----:B------:R-:W-:Y:S01]  /*1bbc0*/  IMAD.X R66, R56, 0x1, R27, P0 ;  /* 0x0000000138427824 */ /* 0x000fe200000e061b */
[--C-:B------:R-:W-:Y:S01]  /*1bbd0*/  SHF.R.U32.HI R49, RZ, 0x10, R55.reuse ;  /* 0x00000010ff317819 */ /* 0x100fe20000011637 */
[----:B------:R-:W-:Y:S01]  /*1bbe0*/  STL.128 [R1+0x3b0], R40 ;  /* 0x0003b02801007387 */ /* 0x000fe20000100c00 */
[--C-:B------:R-:W-:Y:S02]  /*1bbf0*/  SHF.R.U64 R59, R54, 0x8, R55.reuse ;  /* 0x00000008363b7819 */ /* 0x100fe40000001237 */
[----:B------:R-:W-:Y:S01]  /*1bc00*/  SHF.R.U32.HI R58, RZ, 0x8, R55 ;  /* 0x00000008ff3a7819 */ /* 0x000fe20000011637 */
[----:B------:R-:W-:Y:S01]  /*1bc10*/  STL.128 [R1+0x3c0], R36 ;  /* 0x0003c02401007387 */ /* 0x000fe20000100c00 */
[----:B------:R-:W-:-:S02]  /*1bc20*/  IADD3 R69, P0, PT, R122, R20, RZ ;  /* 0x000000147a457210 */ /* 0x000fc40007f1e0ff */
[----:B------:R-:W-:Y:S01]  /*1bc30*/  PRMT R49, R50, 0x3340, R49 ;  /* 0x0000334032317816 */ /* 0x000fe20000000031 */
[----:B------:R-:W-:Y:S01]  /*1bc40*/  STL.64 [R1+0x3d0], R30 ;  /* 0x0003d01e01007387 */ /* 0x000fe20000100a00 */
[----:B------:R-:W-:Y:S01]  /*1bc50*/  PRMT R59, R59, 0x3340, R54 ;  /* 0x000033403b3b7816 */ /* 0x000fe20000000036 */
[----:B------:R-:W-:Y:S01]  /*1bc60*/  IMAD.X R68, R121, 0x1, R21, P0 ;  /* 0x0000000179447824 */ /* 0x000fe200000e0615 */
[----:B------:R-:W-:Y:S02]  /*1bc70*/  PRMT R58, R58, 0x3340, R55 ;  /* 0x000033403a3a7816 */ /* 0x000fe40000000037 */
[C-C-:B------:R-:W-:Y:S02]  /*1bc80*/  SHF.R.U64 R50, R51.reuse, 0x8, R144.reuse ;  /* 0x0000000833327819 */ /* 0x140fe40000001290 */
[C-C-:B------:R-:W-:Y:S02]  /*1bc90*/  SHF.R.U64 R55, R51.reuse, 0x18, R144.reuse ;  /* 0x0000001833377819 */ /* 0x140fe40000001290 */
[----:B0-----:R-:W-:-:S02]  /*1bca0*/  SHF.R.U64 R4, R51, 0x10, R144 ;  /* 0x0000001033047819 */ /* 0x001fc40000001290 */
[--C-:B------:R-:W-:Y:S02]  /*1bcb0*/  SHF.R.U32.HI R65, RZ, 0x18, R144.reuse ;  /* 0x00000018ff417819 */ /* 0x100fe40000011690 */
[----:B------:R-:W-:Y:S02]  /*1bcc0*/  SHF.R.U32.HI R54, RZ, 0x10, R144 ;  /* 0x00000010ff367819 */ /* 0x000fe40000011690 */
[----:B------:R-:W-:Y:S02]  /*1bcd0*/  PRMT R57, R50, 0x3340, R51 ;  /* 0x0000334032397816 */ /* 0x000fe40000000033 */
[----:B------:R-:W-:Y:S02]  /*1bce0*/  IADD3 R125, P0, PT, R62, R22, RZ ;  /* 0x000000163e7d7210 */ /* 0x000fe40007f1e0ff */
[----:B------:R-:W-:Y:S02]  /*1bcf0*/  PRMT R4, R55, 0x3340, R4 ;  /* 0x0000334037047816 */ /* 0x000fe40000000004 */
[----:B------:R-:W-:Y:S01]  /*1bd00*/  PRMT R51, R65, 0x3340, R54 ;  /* 0x0000334041337816 */ /* 0x000fe20000000036 */
[----:B------:R-:W-:Y:S01]  /*1bd10*/  IMAD.X R70, R63, 0x1, R23, P0 ;  /* 0x000000013f467824 */ /* 0x000fe200000e0617 */
[----:B------:R-:W-:-:S02]  /*1bd20*/  SHF.R.U64 R54, R67, 0x18, R66 ;  /* 0x0000001843367819 */ /* 0x000fc40000001242 */
[C-C-:B------:R-:W-:Y:S02]  /*1bd30*/  SHF.R.U64 R55, R67.reuse, 0x10, R66.reuse ;  /* 0x0000001043377819 */ /* 0x140fe40000001242 */
[--C-:B------:R-:W-:Y:S02]  /*1bd40*/  SHF.R.U64 R50, R67, 0x8, R66.reuse ;  /* 0x0000000843327819 */ /* 0x100fe40000001242 */
[--C-:B------:R-:W-:Y:S02]  /*1bd50*/  SHF.R.U32.HI R56, RZ, 0x18, R66.reuse ;  /* 0x00000018ff387819 */ /* 0x100fe40000011642 */
[----:B------:R-:W-:Y:S02]  /*1bd60*/  SHF.R.U32.HI R65, RZ, 0x10, R66 ;  /* 0x00000010ff417819 */ /* 0x000fe40000011642 */
[----:B------:R-:W-:Y:S02]  /*1bd70*/  PRMT R55, R54, 0x3340, R55 ;  /* 0x0000334036377816 */ /* 0x000fe40000000037 */
[----:B------:R-:W-:-:S02]  /*1bd80*/  PRMT R50, R50, 0x3340, R67 ;  /* 0x0000334032327816 */ /* 0x000fc40000000043 */
[----:B------:R-:W-:Y:S02]  /*1bd90*/  PRMT R65, R56, 0x3340, R65 ;  /* 0x0000334038417816 */ /* 0x000fe40000000041 */
[----:B------:R-:W-:Y:S02]  /*1bda0*/  IADD3 R63, P0, PT, R61, R16, RZ ;  /* 0x000000103d3f7210 */ /* 0x000fe40007f1e0ff */
[----:B------:R-:W-:Y:S02]  /*1bdb0*/  SHF.R.U32.HI R54, RZ, 0x8, R66 ;  /* 0x00000008ff367819 */ /* 0x000fe40000011642 */
[C-C-:B------:R-:W-:Y:S01]  /*1bdc0*/  SHF.R.U64 R64, R69.reuse, 0x18, R68.reuse ;  /* 0x0000001845407819 */ /* 0x140fe20000001244 */
[----:B------:R-:W-:Y:S01]  /*1bdd0*/  IMAD.X R122, R60, 0x1, R17, P0 ;  /* 0x000000013c7a7824 */ /* 0x000fe200000e0611 */
[C-C-:B------:R-:W-:Y:S02]  /*1bde0*/  SHF.R.U64 R67, R69.reuse, 0x10, R68.reuse ;  /* 0x0000001045437819 */ /* 0x140fe40000001244 */
[----:B------:R-:W-:-:S02]  /*1bdf0*/  SHF.R.U64 R56, R69, 0x8, R68 ;  /* 0x0000000845387819 */ /* 0x000fc40000001244 */
[----:B------:R-:W-:Y:S02]  /*1be00*/  PRMT R54, R54, 0x3340, R66 ;  /* 0x0000334036367816 */ /* 0x000fe40000000042 */
[----:B------:R-:W-:Y:S02]  /*1be10*/  PRMT R67, R64, 0x3340, R67 ;  /* 0x0000334040437816 */ /* 0x000fe40000000043 */
[----:B------:R-:W-:Y:S02]  /*1be20*/  PRMT R62, R56, 0x3340, R69 ;  /* 0x00003340383e7816 */ /* 0x000fe40000000045 */
[--C-:B------:R-:W-:Y:S02]  /*1be30*/  SHF.R.U32.HI R66, RZ, 0x18, R68.reuse ;  /* 0x00000018ff427819 */ /* 0x100fe40000011644 */
[--C-:B------:R-:W-:Y:S02]  /*1be40*/  SHF.R.U32.HI R69, RZ, 0x10, R68.reuse ;  /* 0x00000010ff457819 */ /* 0x100fe40000011644 */
[----:B------:R-:W-:-:S02]  /*1be50*/  SHF.R.U32.HI R64, RZ, 0x8, R68 ;  /* 0x00000008ff407819 */ /* 0x000fc40000011644 */
[C-C-:B------:R-:W-:Y:S02]  /*1be60*/  SHF.R.U64 R56, R125.reuse, 0x18, R70.reuse ;  /* 0x000000187d387819 */ /* 0x140fe40000001246 */
[----:B------:R-:W-:Y:S02]  /*1be70*/  SHF.R.U64 R71, R125, 0x10, R70 ;  /* 0x000000107d477819 */ /* 0x000fe40000001246 */
[----:B------:R-:W-:Y:S02]  /*1be80*/  IADD3 R61, P0, PT, R145, R18, RZ ;  /* 0x00000012913d7210 */ /* 0x000fe40007f1e0ff */
[----:B------:R-:W-:Y:S02]  /*1be90*/  PRMT R69, R66, 0x3340, R69 ;  /* 0x0000334042457816 */ /* 0x000fe40000000045 */
[----:B------:R-:W-:Y:S01]  /*1bea0*/  PRMT R64, R64, 0x3340, R68 ;  /* 0x0000334040407816 */ /* 0x000fe20000000044 */
[----:B------:R-:W-:Y:S01]  /*1beb0*/  IMAD.X R126, R146, 0x1, R19, P0 ;  /* 0x00000001927e7824 */ /* 0x000fe200000e0613 */
[----:B------:R-:W-:-:S02]  /*1bec0*/  PRMT R71, R56, 0x3340, R71 ;  /* 0x0000334038477816 */ /* 0x000fc40000000047 */
[--C-:B------:R-:W-:Y:S02]  /*1bed0*/  SHF.R.U64 R66, R125, 0x8, R70.reuse ;  /* 0x000000087d427819 */ /* 0x100fe40000001246 */
[--C-:B------:R-:W-:Y:S02]  /*1bee0*/  SHF.R.U32.HI R60, RZ, 0x18, R70.reuse ;  /* 0x00000018ff3c7819 */ /* 0x100fe40000011646 */
[--C-:B------:R-:W-:Y:S02]  /*1bef0*/  SHF.R.U32.HI R121, RZ, 0x10, R70.reuse ;  /* 0x00000010ff797819 */ /* 0x100fe40000011646 */
[----:B------:R-:W-:Y:S02]  /*1bf00*/  SHF.R.U32.HI R68, RZ, 0x8, R70 ;  /* 0x00000008ff447819 */ /* 0x000fe40000011646 */
[C-C-:B------:R-:W-:Y:S02]  /*1bf10*/  SHF.R.U64 R56, R63.reuse, 0x18, R122.reuse ;  /* 0x000000183f387819 */ /* 0x140fe4000000127a */
[----:B------:R-:W-:-:S02]  /*1bf20*/  SHF.R.U64 R123, R63, 0x10, R122 ;  /* 0x000000103f7b7819 */ /* 0x000fc4000000127a */
[----:B------:R-:W-:Y:S02]  /*1bf30*/  SHF.R.U32.HI R120, RZ, 0x8, R122 ;  /* 0x00000008ff787819 */ /* 0x000fe4000001167a */
[----:B------:R-:W-:Y:S02]  /*1bf40*/  PRMT R66, R66, 0x3340, R125 ;  /* 0x0000334042427816 */ /* 0x000fe4000000007d */
[----:B------:R-:W-:Y:S02]  /*1bf50*/  PRMT R121, R60, 0x3340, R121 ;  /* 0x000033403c797816 */ /* 0x000fe40000000079 */
[----:B------:R-:W-:Y:S02]  /*1bf60*/  PRMT R68, R68, 0x3340, R70 ;  /* 0x0000334044447816 */ /* 0x000fe40000000046 */
[----:B------:R-:W-:Y:S02]  /*1bf70*/  PRMT R123, R56, 0x3340, R123 ;  /* 0x00003340387b7816 */ /* 0x000fe4000000007b */
[----:B------:R-:W-:-:S02]  /*1bf80*/  SHF.R.U64 R70, R63, 0x8, R122 ;  /* 0x000000083f467819 */ /* 0x000fc4000000127a */
[--C-:B------:R-:W-:Y:S02]  /*1bf90*/  SHF.R.U32.HI R56, RZ, 0x18, R122.reuse ;  /* 0x00000018ff387819 */ /* 0x100fe4000001167a */
[--C-:B------:R-:W-:Y:S02]  /*1bfa0*/  SHF.R.U32.HI R125, RZ, 0x10, R122.reuse ;  /* 0x00000010ff7d7819 */ /* 0x100fe4000001167a */
[----:B------:R-:W-:Y:S02]  /*1bfb0*/  PRMT R120, R120, 0x3340, R122 ;  /* 0x0000334078787816 */ /* 0x000fe4000000007a */
[--C-:B------:R-:W-:Y:S02]  /*1bfc0*/  SHF.R.U32.HI R60, RZ, 0x18, R126.reuse ;  /* 0x00000018ff3c7819 */ /* 0x100fe4000001167e */
[--C-:B-1----:R-:W-:Y:S02]  /*1bfd0*/  SHF.R.U32.HI R143, RZ, 0x10, R126.reuse ;  /* 0x00000010ff8f7819 */ /* 0x102fe4000001167e */
[----:B------:R-:W-:-:S02]  /*1bfe0*/  SHF.R.U64 R122, R61, 0x8, R126 ;  /* 0x000000083d7a7819 */ /* 0x000fc4000000127e */
[----:B------:R-:W-:Y:S02]  /*1bff0*/  PRMT R125, R56, 0x3340, R125 ;  /* 0x00003340387d7816 */ /* 0x000fe4000000007d */
[----:B------:R-:W-:Y:S02]  /*1c000*/  PRMT R143, R60, 0x3340, R143 ;  /* 0x000033403c8f7816 */ /* 0x000fe4000000008f */
[C-C-:B------:R-:W-:Y:S02]  /*1c010*/  SHF.R.U64 R56, R61.reuse, 0x18, R126.reuse ;  /* 0x000000183d387819 */ /* 0x140fe4000000127e */
[----:B------:R-:W-:Y:S02]  /*1c020*/  SHF.R.U64 R127, R61, 0x10, R126 ;  /* 0x000000103d7f7819 */ /* 0x000fe4000000127e */
[----:B------:R-:W-:Y:S02]  /*1c030*/  PRMT R122, R122, 0x3340, R61 ;  /* 0x000033407a7a7816 */ /* 0x000fe4000000003d */
[----:B------:R-:W-:-:S02]  /*1c040*/  IADD3 R60, P0, PT, R53, R10, RZ ;  /* 0x0000000a353c7210 */ /* 0x000fc40007f1e0ff */
[--C-:B------:R-:W-:Y:S02]  /*1c050*/  SHF.R.U32.HI R61, RZ, 0x8, R144.reuse ;  /* 0x00000008ff3d7819 */ /* 0x100fe40000011690 */
[----:B------:R-:W-:Y:S01]  /*1c060*/  PRMT R127, R56, 0x3340, R127 ;  /* 0x00003340387f7816 */ /* 0x000fe2000000007f */
[----:B------:R-:W-:Y:S01]  /*1c070*/  IMAD.X R53, R52, 0x1, R11, P0 ;  /* 0x0000000134357824 */ /* 0x000fe200000e060b */
[----:B------:R-:W-:Y:S02]  /*1c080*/  PRMT R56, R61, 0x3340, R144 ;  /* 0x000033403d387816 */ /* 0x000fe40000000090 */
[----:B------:R-:W-:Y:S02]  /*1c090*/  SHF.R.U32.HI R124, RZ, 0x8, R126 ;  /* 0x00000008ff7c7819 */ /* 0x000fe4000001167e */
        /* <DEDUP_REMOVED lines=20> */
[----:B------:R-:W-:Y:S02]  /*1c1e0*/  PRMT R61, R55, 0x5410, R50 ;  /* 0x00005410373d7816 */ /* 0x000fe40000000032 */
        /* <DEDUP_REMOVED lines=21> */
[----:B------:R-:W-:Y:S01]  /*1c340*/  STL.128 [R1+0x2a0], R60 ;  /* 0x0002a03c01007387 */ /* 0x000fe20000100c00 */
[----:B------:R-:W-:-:S03]  /*1c350*/  IMAD.MOV.U32 R4, RZ, RZ, 0x40 ;  /* 0x00000040ff047424 */ /* 0x000fc600078e00ff */
[----:B------:R-:W-:Y:S04]  /*1c360*/  STL.128 [R1+0x2b0], R52 ;  /* 0x0002b03401007387 */ /* 0x000fe80000100c00 */
[----:B------:R-:W-:Y:S04]  /*1c370*/  STL.64 [R1+0x410], R50 ;  /* 0x0004103201007387 */ /* 0x000fe80000100a00 */
[----:B------:R-:W-:Y:S04]  /*1c380*/  STL.128 [R1+0x3e0], R56 ;  /* 0x0003e03801007387 */ /* 0x000fe80000100c00 */
[----:B------:R-:W-:Y:S04]  /*1c390*/  STL.128 [R1+0x3f0], R64 ;  /* 0x0003f04001007387 */ /* 0x000fe80000100c00 */
[----:B------:R-:W-:Y:S04]  /*1c3a0*/  STL.128 [R1+0x400], R68 ;  /* 0x0004004401007387 */ /* 0x000fe80000100c00 */
[----:B------:R0:W-:Y:S02]  /*1c3b0*/  STL.128 [R1+0x2c0], R48 ;  /* 0x0002c03001007387 */ /* 0x0001e40000100c00 */
[----:B0-----:R-:W-:-:S07]  /*1c3c0*/  IMAD.MOV.U32 R48, RZ, RZ, 0x41 ;  /* 0x00000041ff307424 */ /* 0x001fce00078e00ff */
.L_x_77:
[----:B0-----:R-:W-:Y:S01]  /*1c3d0*/  IMAD.IADD R50, R1, 0x1, R4 ;  /* 0x0000000101327824 */ /* 0x001fe200078e0204 */
[C---:B------:R-:W-:Y:S01]  /*1c3e0*/  ISETP.NE.AND P0, PT, R48.reuse, 0x51, PT ;  /* 0x000000513000780c */ /* 0x040fe20003f05270 */
[C---:B------:R-:W-:Y:S02]  /*1c3f0*/  VIADD R49, R48.reuse, 0x10 ;  /* 0x0000001030317836 */ /* 0x040fe40000000000 */
[----:B------:R-:W-:Y:S01]  /*1c400*/  VIADD R4, R48, 0xf ;  /* 0x0000000f30047836 */ /* 0x000fe20000000000 */
[----:B------:R0:W-:Y:S01]  /*1c410*/  STL.U8 [R50+0x3d9], RZ ;  /* 0x0003d9ff32007387 */ /* 0x0001e20000100000 */
[----:B------:R-:W-:-:S03]  /*1c420*/  IMAD.MOV.U32 R48, RZ, RZ, R49 ;  /* 0x000000ffff307224 */ /* 0x000fc600078e0031 */
[----:B------:R0:W-:Y:S04]  /*1c430*/  STL.U16 [R50+0x3da], RZ ;  /* 0x0003daff32007387 */ /* 0x0001e80000100400 */
[----:B------:R0:W-:Y:S04]  /*1c440*/  STL [R50+0x3dc], RZ ;  /* 0x0003dcff32007387 */ /* 0x0001e80000100800 */
[----:B------:R0:W-:Y:S04]  /*1c450*/  STL.64 [R50+0x3e0], RZ ;  /* 0x0003e0ff32007387 */ /* 0x0001e80000100a00 */
[----:B------:R0:W-:Y:S01]  /*1c460*/  STL.U8 [R50+0x3e8], RZ ;  /* 0x0003e8ff32007387 */ /* 0x0001e20000100000 */
[----:B------:R-:W-:Y:S05]  /*1c470*/  @P0 BRA `(.L_x_77) ;  /* 0xfffffffc00d40947 */ /* 0x000fea000383ffff */
[----:B------:R-:W-:Y:S05]  /*1c480*/  BSYNC.RECONVERGENT B1 ;  /* 0x0000000000017941 */ /* 0x000fea0003800200 */
.L_x_76:
[----:B------:R-:W-:Y:S04]  /*1c490*/  STL.U8 [R50+0x3e9], RZ ;  /* 0x0003e9ff32007387 */ /* 0x000fe80000100000 */
[----:B------:R-:W-:Y:S04]  /*1c4a0*/  STL.U16 [R50+0x3ea], RZ ;  /* 0x0003eaff32007387 */ /* 0x000fe80000100400 */
[----:B------:R-:W-:Y:S04]  /*1c4b0*/  STL [R50+0x3ec], RZ ;  /* 0x0003ecff32007387 */ /* 0x000fe80000100800 */
[----:B------:R0:W-:Y:S04]  /*1c4c0*/  STL.64 [R50+0x3f0], RZ ;  /* 0x0003f0ff32007387 */ /* 0x0001e80000100a00 */
[----:B------:R-:W2:Y:S04]  /*1c4d0*/  LDL.64 R126, [R1+0x3e0] ;  /* 0x0003e000017e7983 */ /* 0x000ea80000100a00 */
[----:B------:R-:W3:Y:S04]  /*1c4e0*/  LDL.64 R124, [R1+0x3e8] ;  /* 0x0003e800017c7983 */ /* 0x000ee80000100a00 */
[----:B------:R-:W4:Y:S04]  /*1c4f0*/  LDL.U16 R149, [R1+0x3da] ;  /* 0x0003da0001957983 */ /* 0x000f280000100400 */
[----:B------:R-:W5:Y:S04]  /*1c500*/  LDL R145, [R1+0x3dc] ;  /* 0x0003dc0001917983 */ /* 0x000f680000100800 */
        /* <DEDUP_REMOVED lines=10> */
[----:B------:R-:W5:Y:S01]  /*1c5b0*/  LDL.64 R58, [R1+0x440] ;  /* 0x00044000013a7983 */ /* 0x000f620000100a00 */
[----:B------:R-:W-:Y:S01]  /*1c5c0*/  SHF.R.U32.HI R146, RZ, 0x10, R144 ;  /* 0x00000010ff927819 */ /* 0x000fe20000011690 */
[----:B------:R-:W-:Y:S01]  /*1c5d0*/  IMAD.MOV.U32 R53, RZ, RZ, 0x60000 ;  /* 0x00060000ff357424 */ /* 0x000fe200078e00ff */
[----:B------:R-:W-:Y:S01]  /*1c5e0*/  CS2R R48, SRZ ;  /* 0x0000000000307805 */ /* 0x000fe2000001ff00 */
[----:B0-----:R-:W-:Y:S01]  /*1c5f0*/  IMAD.MOV.U32 R50, RZ, RZ, 0x600 ;  /* 0x00000600ff327424 */ /* 0x001fe200078e00ff */
[----:B------:R-:W-:Y:S01]  /*1c600*/  STL.64 [R1+0x448], RZ ;  /* 0x000448ff01007387 */ /* 0x000fe20000100a00 */
[----:B------:R-:W-:Y:S01]  /*1c610*/  IMAD.MOV.U32 R51, RZ, RZ, 0x0 ;  /* 0x00000000ff337424 */ /* 0x000fe200078e00ff */
[----:B------:R-:W-:Y:S01]  /*1c620*/  BSSY.RECONVERGENT B1, `(.L_x_78) ;  /* 0x0000216000017945 */ /* 0x000fe20003800200 */
[----:B------:R-:W-:-:S03]  /*1c630*/  IMAD.MOV.U32 R52, RZ, RZ, RZ ;  /* 0x000000ffff347224 */ /* 0x000fc600078e00ff */
[----:B------:R0:W-:Y:S04]  /*1c640*/  STL.128 [R1+0x80], R48 ;  /* 0x0000803001007387 */ /* 0x0001e80000100c00 */
[----:B------:R1:W-:Y:S01]  /*1c650*/  STL.64 [R1+0x450], R52 ;  /* 0x0004503401007387 */ /* 0x0003e20000100a00 */
[C---:B--2---:R-:W-:Y:S02]  /*1c660*/  PRMT R4, R126.reuse, 0x7771, RZ ;  /* 0x000077717e047816 */ /* 0x044fe400000000ff */
[----:B------:R-:W-:Y:S02]  /*1c670*/  PRMT R142, R126, 0x7770, RZ ;  /* 0x000077707e8e7816 */ /* 0x000fe400000000ff */
[----:B---3--:R-:W-:Y:S01]  /*1c680*/  PRMT R148, R124, 0x7771, RZ ;  /* 0x000077717c947816 */ /* 0x008fe200000000ff */
[----:B------:R-:W-:Y:S01]  /*1c690*/  IMAD.U32 R4, R4, 0x10000, RZ ;  /* 0x0001000004047824 */ /* 0x000fe200078e00ff */
[----:B------:R-:W-:-:S03]  /*1c6a0*/  PRMT R147, R127, 0x7772, RZ ;  /* 0x000077727f937816 */ /* 0x000fc600000000ff */
[----:B------:R-:W-:Y:S01]  /*1c6b0*/  IMAD.U32 R148, R148, 0x10000, RZ ;  /* 0x0001000094947824 */ /* 0x000fe200078e00ff */
[----:B------:R-:W-:Y:S01]  /*1c6c0*/  LOP3.LUT R143, R4, 0xff0000, RZ, 0xc0, !PT ;  /* 0x00ff0000048f7812 */ /* 0x000fe200078ec0ff */
[----:B0-----:R-:W-:Y:S01]  /*1c6d0*/  IMAD.WIDE.U32 R50, R147, 0x100, RZ ;  /* 0x0000010093327825 */ /* 0x001fe200078e00ff */
[----:B------:R-:W-:Y:S02]  /*1c6e0*/  PRMT R4, R126, 0x7772, RZ ;  /* 0x000077727e047816 */ /* 0x000fe400000000ff */
[----:B------:R-:W-:Y:S02]  /*1c6f0*/  PRMT R142, R143, 0x4210, R142 ;  /* 0x000042108f8e7816 */ /* 0x000fe4000000008e */
[----:B------:R-:W-:Y:S01]  /*1c700*/  LOP3.LUT R147, R148, 0xff0000, RZ, 0xc0, !PT ;  /* 0x00ff000094937812 */ /* 0x000fe200078ec0ff */
[----:B------:R-:W-:Y:S01]  /*1c710*/  IMAD.SHL.U32 R151, R4, 0x100, RZ ;  /* 0x0000010004977824 */ /* 0x000fe200078e00ff */
[----:B------:R-:W-:Y:S02]  /*1c720*/  PRMT R4, R1, 0x3340, R146 ;  /* 0x0000334001047816 */ /* 0x000fe40000000092 */
[----:B------:R-:W-:-:S02]  /*1c730*/  PRMT R146, R127, 0x7771, RZ ;  /* 0x000077717f927816 */ /* 0x000fc400000000ff */
[----:B------:R-:W-:Y:S02]  /*1c740*/  PRMT R4, R4, 0x5410, R137 ;  /* 0x0000541004047816 */ /* 0x000fe40000000089 */
[----:B------:R-:W-:Y:S01]  /*1c750*/  LOP3.LUT R151, R142, 0xff00, R151, 0xf8, !PT ;  /* 0x0000ff008e977812 */ /* 0x000fe200078ef897 */
[----:B------:R-:W-:Y:S01]  /*1c760*/  IMAD.WIDE.U32 R48, R146, 0x10000, RZ ;  /* 0x0001000092307825 */ /* 0x000fe200078e00ff */
[C---:B------:R-:W-:Y:S02]  /*1c770*/  PRMT R142, R127.reuse, 0x7770, RZ ;  /* 0x000077707f8e7816 */ /* 0x040fe400000000ff */
[----:B------:R-:W-:Y:S01]  /*1c780*/  PRMT R126, R126, 0x7773, RZ ;  /* 0x000077737e7e7816 */ /* 0x000fe200000000ff */
[----:B------:R-:W-:Y:S01]  /*1c790*/  IMAD.SHL.U32 R4, R4, 0x100, RZ ;  /* 0x0000010004047824 */ /* 0x000fe200078e00ff */
[----:B------:R-:W-:Y:S01]  /*1c7a0*/  PRMT R127, R127, 0x7773, RZ ;  /* 0x000077737f7f7816 */ /* 0x000fe200000000ff */
[----:B------:R-:W-:Y:S01]  /*1c7b0*/  IMAD.WIDE.U32 R142, R142, 0x1000000, RZ ;  /* 0x010000008e8e7825 */ /* 0x000fe200078e00ff */
[----:B------:R-:W-:-:S02]  /*1c7c0*/  LOP3.LUT R151, R151, 0xff, R126, 0xf8, !PT ;  /* 0x000000ff97977812 */ /* 0x000fc400078ef87e */
[----:B-1----:R-:W-:Y:S02]  /*1c7d0*/  LOP3.LUT R53, R4, 0xff0000, RZ, 0xc0, !PT ;  /* 0x00ff000004357812 */ /* 0x002fe400078ec0ff */
[----:B------:R-:W-:Y:S02]  /*1c7e0*/  PRMT R4, R124, 0x7770, RZ ;  /* 0x000077707c047816 */ /* 0x000fe400000000ff */
[----:B------:R-:W-:Y:S02]  /*1c7f0*/  LOP3.LUT R143, R49, R151, R143, 0xfe, !PT ;  /* 0x00000097318f7212 */ /* 0x000fe400078efe8f */
[----:B------:R-:W-:Y:S02]  /*1c800*/  PRMT R147, R147, 0x4210, R4 ;  /* 0x0000421093937816 */ /* 0x000fe40000000004 */
[----:B----4-:R-:W-:Y:S02]  /*1c810*/  PRMT R4, R149, 0x7770, RZ ;  /* 0x0000777095047816 */ /* 0x010fe400000000ff */
[----:B------:R-:W-:-:S02]  /*1c820*/  LOP3.LUT R146, R50, R142, R48, 0xfe, !PT ;  /* 0x0000008e32927212 */ /* 0x000fc400078efe30 */
[----:B------:R-:W-:Y:S01]  /*1c830*/  PRMT R49, R124, 0x7772, RZ ;  /* 0x000077727c317816 */ /* 0x000fe200000000ff */
[----:B------:R-:W-:Y:S01]  /*1c840*/  IMAD.SHL.U32 R4, R4, 0x100, RZ ;  /* 0x0000010004047824 */ /* 0x000fe200078e00ff */
[----:B------:R-:W-:Y:S02]  /*1c850*/  LOP3.LUT R144, R53, 0xff000000, R144, 0xf8, !PT ;  /* 0xff00000035907812 */ /* 0x000fe400078ef890 */
[----:B------:R-:W-:Y:S01]  /*1c860*/  PRMT R149, R149, 0x7771, RZ ;  /* 0x0000777195957816 */ /* 0x000fe200000000ff */
[----:B------:R-:W-:Y:S01]  /*1c870*/  IMAD.SHL.U32 R50, R49, 0x100, RZ ;  /* 0x0000010031327824 */ /* 0x000fe200078e00ff */
[C---:B-----5:R-:W-:Y:S02]  /*1c880*/  PRMT R126, R145.reuse, 0x7770, RZ ;  /* 0x00007770917e7816 */ /* 0x060fe400000000ff */
[C---:B------:R-:W-:Y:S02]  /*1c890*/  PRMT R52, R145.reuse, 0x7771, RZ ;  /* 0x0000777191347816 */ /* 0x040fe400000000ff */
[----:B------:R-:W-:-:S02]  /*1c8a0*/  PRMT R48, R145, 0x7772, RZ ;  /* 0x0000777291307816 */ /* 0x000fc400000000ff */
[----:B------:R-:W-:Y:S01]  /*1c8b0*/  LOP3.LUT R146, R146, 0xff, R127, 0xf8, !PT ;  /* 0x000000ff92927812 */ /* 0x000fe200078ef87f */
[----:B------:R-:W-:Y:S01]  /*1c8c0*/  IMAD.WIDE.U32 R126, R126, 0x1000000, RZ ;  /* 0x010000007e7e7825 */ /* 0x000fe200078e00ff */
[----:B------:R-:W-:Y:S02]  /*1c8d0*/  LOP3.LUT R149, R149, R144, R4, 0xfe, !PT ;  /* 0x0000009095957212 */ /* 0x000fe400078efe04 */
[----:B------:R-:W-:Y:S01]  /*1c8e0*/  PRMT R4, R120, 0x7771, RZ ;  /* 0x0000777178047816 */ /* 0x000fe200000000ff */
[----:B------:R-:W-:Y:S01]  /*1c8f0*/  IMAD.WIDE.U32 R52, R52, 0x10000, RZ ;  /* 0x0001000034347825 */ /* 0x000fe200078e00ff */
[----:B------:R-:W-:Y:S02]  /*1c900*/  LOP3.LUT R147, R147, 0xff00, R50, 0xf8, !PT ;  /* 0x0000ff0093937812 */ /* 0x000fe400078ef832 */
[----:B------:R-:W-:Y:S01]  /*1c910*/  PRMT R145, R145, 0x7773, RZ ;  /* 0x0000777391917816 */ /* 0x000fe200000000ff */
[----:B------:R-:W-:Y:S01]  /*1c920*/  IMAD.WIDE.U32 R48, R48, 0x100, RZ ;  /* 0x0000010030307825 */ /* 0x000fe200078e00ff */
[----:B------:R-:W-:-:S02]  /*1c930*/  PRMT R144, R125, 0x7770, RZ ;  /* 0x000077707d907816 */ /* 0x000fc400000000ff */
[C---:B------:R-:W-:Y:S01]  /*1c940*/  PRMT R142, R125.reuse, 0x7771, RZ ;  /* 0x000077717d8e7816 */ /* 0x040fe200000000ff */
[----:B------:R-:W-:Y:S01]  /*1c950*/  IMAD.U32 R50, R4, 0x10000, RZ ;  /* 0x0001000004327824 */ /* 0x000fe200078e00ff */
[----:B------:R-:W-:Y:S02]  /*1c960*/  LOP3.LUT R52, R48, R126, R52, 0xfe, !PT ;  /* 0x0000007e30347212 */ /* 0x000fe400078efe34 */
[----:B------:R-:W-:Y:S02]  /*1c970*/  PRMT R126, R125, 0x7772, RZ ;  /* 0x000077727d7e7816 */ /* 0x000fe400000000ff */
[----:B------:R-:W-:Y:S02]  /*1c980*/  PRMT R4, R120, 0x7772, RZ ;  /* 0x0000777278047816 */ /* 0x000fe400000000ff */
[----:B------:R-:W-:Y:S02]  /*1c990*/  PRMT R124, R124, 0x7773, RZ ;  /* 0x000077737c7c7816 */ /* 0x000fe400000000ff */
[----:B------:R-:W-:Y:S01]  /*1c9a0*/  LOP3.LUT R53, R53, R149, R127, 0xfe, !PT ;  /* 0x0000009535357212 */ /* 0x000fe200078efe7f */
[----:B------:R-:W-:Y:S01]  /*1c9b0*/  IMAD.WIDE.U32 R126, R126, 0x100, RZ ;  /* 0x000001007e7e7825 */ /* 0x000fe200078e00ff */
[----:B------:R-:W-:-:S02]  /*1c9c0*/  LOP3.LUT R51, R143, R51, RZ, 0xfc, !PT ;  /* 0x000000338f337212 */ /* 0x000fc400078efcff */
[----:B------:R-:W-:Y:S01]  /*1c9d0*/  LOP3.LUT R52, R52, 0xff, R145, 0xf8, !PT ;  /* 0x000000ff34347812 */ /* 0x000fe200078ef891 */
[----:B------:R-:W-:Y:S01]  /*1c9e0*/  IMAD.WIDE.U32 R144, R144, 0x1000000, RZ ;  /* 0x0100000090907825 */ /* 0x000fe200078e00ff */
[----:B------:R-:W-:Y:S02]  /*1c9f0*/  PRMT R48, R120, 0x7770, RZ ;  /* 0x0000777078307816 */ /* 0x000fe400000000ff */
[----:B------:R-:W-:Y:S01]  /*1ca00*/  LOP3.LUT R149, R50, 0xff0000, RZ, 0xc0, !PT ;  /* 0x00ff000032957812 */ /* 0x000fe200078ec0ff */
[----:B------:R-:W-:Y:S01]  /*1ca10*/  IMAD.WIDE.U32 R142, R142, 0x10000, RZ ;  /* 0x000100008e8e7825 */ /* 0x000fe200078e00ff */
[----:B------:R-:W-:Y:S02]  /*1ca20*/  LOP3.LUT R147, R147, 0xff, R124, 0xf8, !PT ;  /* 0x000000ff93937812 */ /* 0x000fe400078ef87c */
[----:B------:R-:W-:Y:S01]  /*1ca30*/  LOP3.LUT R53, R53, R49, RZ, 0xfc, !PT ;  /* 0x0000003135357212 */ /* 0x000fe200078efcff */
[----:B------:R-:W-:Y:S01]  /*1ca40*/  IMAD.SHL.U32 R4, R4, 0x100, RZ ;  /* 0x0000010004047824 */ /* 0x000fe200078e00ff */
[----:B------:R-:W-:Y:S01]  /*1ca50*/  PRMT R149, R149, 0x4210, R48 ;  /* 0x0000421095957816 */ /* 0x000fe20000000030 */
[----:B------:R-:W-:Y:S01]  /*1ca60*/  IMAD.MOV.U32 R48, RZ, RZ, R52 ;  /* 0x000000ffff307224 */ /* 0x000fe200078e0034 */
[----:B------:R-:W-:Y:S01]  /*1ca70*/  LOP3.LUT R144, R126, R144, R142, 0xfe, !PT ;  /* 0x000000907e907212 */ /* 0x000fe200078efe8e */
[----:B------:R-:W-:Y:S01]  /*1ca80*/  IMAD.MOV.U32 R49, RZ, RZ, R53 ;  /* 0x000000ffff317224 */ /* 0x000fe200078e0035 */
[----:B------:R-:W-:Y:S01]  /*1ca90*/  LOP3.LUT R147, R143, R147, R145, 0xfe, !PT ;  /* 0x000000938f937212 */ /* 0x000fe200078efe91 */
[----:B------:R-:W-:Y:S01]  /*1caa0*/  IMAD.MOV.U32 R50, RZ, RZ, R146 ;  /* 0x000000ffff327224 */ /* 0x000fe200078e0092 */
[----:B------:R-:W-:-:S02]  /*1cab0*/  PRMT R126, R122, 0x7771, RZ ;  /* 0x000077717a7e7816 */ /* 0x000fc400000000ff */
[----:B------:R-:W-:Y:S02]  /*1cac0*/  LOP3.LUT R145, R149, 0xff00, R4, 0xf8, !PT ;  /* 0x0000ff0095917812 */ /* 0x000fe400078ef804 */
[----:B------:R-:W-:Y:S01]  /*1cad0*/  PRMT R4, R121, 0x7772, RZ ;  /* 0x0000777279047816 */ /* 0x000fe200000000ff */
[----:B------:R-:W-:Y:S01]  /*1cae0*/  IMAD.U32 R126, R126, 0x10000, RZ ;  /* 0x000100007e7e7824 */ /* 0x000fe200078e00ff */
[----:B------:R-:W-:Y:S01]  /*1caf0*/  PRMT R125, R125, 0x7773, RZ ;  /* 0x000077737d7d7816 */ /* 0x000fe200000000ff */
[----:B------:R0:W-:Y:S01]  /*1cb00*/  STL.128 [R1+0x10], R48 ;  /* 0x0000103001007387 */ /* 0x0001e20000100c00 */
[C---:B------:R-:W-:Y:S02]  /*1cb10*/  PRMT R142, R121.reuse, 0x7770, RZ ;  /* 0x00007770798e7816 */ /* 0x040fe400000000ff */
[----:B------:R-:W-:Y:S02]  /*1cb20*/  PRMT R124, R121, 0x7771, RZ ;  /* 0x00007771797c7816 */ /* 0x000fe400000000ff */
[----:B------:R-:W-:Y:S01]  /*1cb30*/  PRMT R120, R120, 0x7773, RZ ;  /* 0x0000777378787816 */ /* 0x000fe200000000ff */
[----:B------:R-:W-:Y:S01]  /*1cb40*/  IMAD.WIDE.U32 R142, R142, 0x1000000, RZ ;  /* 0x010000008e8e7825 */ /* 0x000fe200078e00ff */
[----:B------:R-:W-:-:S02]  /*1cb50*/  LOP3.LUT R144, R144, 0xff, R125, 0xf8, !PT ;  /* 0x000000ff90907812 */ /* 0x000fc400078ef87d */
[----:B------:R-:W-:Y:S01]  /*1cb60*/  LOP3.LUT R145, R145, 0xff, R120, 0xf8, !PT ;  /* 0x000000ff91917812 */ /* 0x000fe200078ef878 */
[----:B------:R-:W-:Y:S01]  /*1cb70*/  IMAD.WIDE.U32 R124, R124, 0x10000, RZ ;  /* 0x000100007c7c7825 */ /* 0x000fe200078e00ff */
[----:B------:R-:W-:Y:S02]  /*1cb80*/  PRMT R121, R121, 0x7773, RZ ;  /* 0x0000777379797816 */ /* 0x000fe400000000ff */
[----:B------:R-:W-:Y:S02]  /*1cb90*/  PRMT R120, R123, 0x7772, RZ ;  /* 0x000077727b787816 */ /* 0x000fe400000000ff */
[----:B------:R-:W-:Y:S01]  /*1cba0*/  LOP3.LUT R125, R125, R145, R143, 0xfe, !PT ;  /* 0x000000917d7d7212 */ /* 0x000fe200078efe8f */
[----:B0-----:R-:W-:Y:S01]  /*1cbb0*/  IMAD.WIDE.U32 R48, R4, 0x100, RZ ;  /* 0x0000010004307825 */ /* 0x001fe200078e00ff */
[C---:B------:R-:W-:Y:S02]  /*1cbc0*/  PRMT R4, R122.reuse, 0x7772, RZ ;  /* 0x000077727a047816 */ /* 0x040fe400000000ff */
[----:B------:R-:W-:-:S02]  /*1cbd0*/  PRMT R50, R122, 0x7770, RZ ;  /* 0x000077707a327816 */ /* 0x000fc400000000ff */
[----:B------:R-:W-:Y:S01]  /*1cbe0*/  LOP3.LUT R51, R126, 0xff0000, RZ, 0xc0, !PT ;  /* 0x00ff00007e337812 */ /* 0x000fe200078ec0ff */
[----:B------:R-:W-:Y:S01]  /*1cbf0*/  IMAD.SHL.U32 R4, R4, 0x100, RZ ;  /* 0x0000010004047824 */ /* 0x000fe200078e00ff */
[----:B------:R-:W-:Y:S02]  /*1cc00*/  LOP3.LUT R48, R48, R142, R124, 0xfe, !PT ;  /* 0x0000008e30307212 */ /* 0x000fe400078efe7c */
[----:B------:R-:W-:Y:S02]  /*1cc10*/  PRMT R143, R51, 0x4210, R50 ;  /* 0x00004210338f7816 */ /* 0x000fe40000000032 */
[----:B------:R-:W-:Y:S02]  /*1cc20*/  LOP3.LUT R51, R125, R49, RZ, 0xfc, !PT ;  /* 0x000000317d337212 */ /* 0x000fe400078efcff */
[----:B------:R-:W-:Y:S02]  /*1cc30*/  LOP3.LUT R143, R143, 0xff00, R4, 0xf8, !PT ;  /* 0x0000ff008f8f7812 */ /* 0x000fe400078ef804 */
[----:B------:R-:W-:-:S02]  /*1cc40*/  PRMT R4, R68, 0x7771, RZ ;  /* 0x0000777144047816 */ /* 0x000fc400000000ff */
[C---:B------:R-:W-:Y:S02]  /*1cc50*/  PRMT R126, R123.reuse, 0x7770, RZ ;  /* 0x000077707b7e7816 */ /* 0x040fe400000000ff */
[----:B------:R-:W-:Y:S01]  /*1cc60*/  PRMT R124, R123, 0x7771, RZ ;  /* 0x000077717b7c7816 */ /* 0x000fe200000000ff */
[----:B------:R-:W-:Y:S01]  /*1cc70*/  IMAD.U32 R49, R4, 0x10000, RZ ;  /* 0x0001000004317824 */ /* 0x000fe200078e00ff */
[----:B------:R-:W-:Y:S02]  /*1cc80*/  PRMT R4, R68, 0x7772, RZ ;  /* 0x0000777244047816 */ /* 0x000fe400000000ff */
[----:B------:R-:W-:Y:S01]  /*1cc90*/  LOP3.LUT R50, R48, 0xff, R121, 0xf8, !PT ;  /* 0x000000ff30327812 */ /* 0x000fe200078ef879 */
[----:B------:R-:W-:Y:S01]  /*1cca0*/  IMAD.WIDE.U32 R124, R124, 0x10000, RZ ;  /* 0x000100007c7c7825 */ /* 0x000fe200078e00ff */
[----:B------:R-:W-:Y:S02]  /*1ccb0*/  PRMT R122, R122, 0x7773, RZ ;  /* 0x000077737a7a7816 */ /* 0x000fe400000000ff */
[----:B------:R-:W-:Y:S01]  /*1ccc0*/  LOP3.LUT R147, R147, R127, RZ, 0xfc, !PT ;  /* 0x0000007f93937212 */ /* 0x000fe200078efcff */
[----:B------:R-:W-:Y:S01]  /*1ccd0*/  IMAD.WIDE.U32 R126, R126, 0x1000000, RZ ;  /* 0x010000007e7e7825 */ /* 0x000fe200078e00ff */
[----:B------:R-:W-:-:S02]  /*1cce0*/  PRMT R48, R68, 0x7770, RZ ;  /* 0x0000777044307816 */ /* 0x000fc400000000ff */
[----:B------:R-:W-:Y:S01]  /*1ccf0*/  LOP3.LUT R49, R49, 0xff0000, RZ, 0xc0, !PT ;  /* 0x00ff000031317812 */ /* 0x000fe200078ec0ff */
[----:B------:R-:W-:Y:S01]  /*1cd00*/  IMAD.WIDE.U32 R120, R120, 0x100, RZ ;  /* 0x0000010078787825 */ /* 0x000fe200078e00ff */
[----:B------:R-:W-:Y:S02]  /*1cd10*/  LOP3.LUT R143, R143, 0xff, R122, 0xf8, !PT ;  /* 0x000000ff8f8f7812 */ /* 0x000fe400078ef87a */
[----:B------:R-:W-:Y:S01]  /*1cd20*/  PRMT R145, R49, 0x4210, R48 ;  /* 0x0000421031917816 */ /* 0x000fe20000000030 */
[----:B------:R-:W-:Y:S01]  /*1cd30*/  IMAD.SHL.U32 R4, R4, 0x100, RZ ;  /* 0x0000010004047824 */ /* 0x000fe200078e00ff */
        /* <DEDUP_REMOVED lines=33> */
[----:B------:R-:W-:Y:S01]  /*1cf50*/  PRMT R4, R64, 0x7772, RZ ;  /* 0x0000777240047816 */ /* 0x000fe200000000ff */
[----:B------:R-:W-:Y:S01]  /*1cf60*/  IMAD.WIDE.U32 R122, R122, 0x1000000, RZ ;  /* 0x010000007a7a7825 */ /* 0x000fe200078e00ff */
[----:B------:R-:W-:Y:S02]  /*1cf70*/  LOP3.LUT R50, R48, 0xff, R69, 0xf8, !PT ;  /* 0x000000ff30327812 */ /* 0x000fe400078ef845 */
[----:B------:R-:W-:Y:S01]  /*1cf80*/  PRMT R70, R70, 0x7773, RZ ;  /* 0x0000777346467816 */ /* 0x000fe200000000ff */
[----:B------:R-:W-:Y:S01]  /*1cf90*/  IMAD.WIDE.U32 R68, R68, 0x100, RZ ;  /* 0x0000010044447825 */ /* 0x000fe200078e00ff */
[----:B------:R-:W-:-:S02]  /*1cfa0*/  LOP3.LUT R143, R143, R121, RZ, 0xfc, !PT ;  /* 0x000000798f8f7212 */ /* 0x000fc400078efcff */
[----:B------:R-:W-:Y:S01]  /*1cfb0*/  PRMT R48, R64, 0x7770, RZ ;  /* 0x0000777040307816 */ /* 0x000fe200000000ff */
[----:B------:R-:W-:Y:S01]  /*1cfc0*/  IMAD.WIDE.U32 R120, R120, 0x10000, RZ ;  /* 0x0001000078787825 */ /* 0x000fe200078e00ff */
[----:B------:R-:W-:Y:S02]  /*1cfd0*/  LOP3.LUT R49, R49, 0xff0000, RZ, 0xc0, !PT ;  /* 0x00ff000031317812 */ /* 0x000fe400078ec0ff */
[----:B------:R-:W-:Y:S01]  /*1cfe0*/  LOP3.LUT R125, R125, 0xff, R70, 0xf8, !PT ;  /* 0x000000ff7d7d7812 */ /* 0x000fe200078ef846 */
[----:B------:R-:W-:Y:S01]  /*1cff0*/  IMAD.SHL.U32 R4, R4, 0x100, RZ ;  /* 0x0000010004047824 */ /* 0x000fe200078e00ff */
[----:B------:R-:W-:Y:S01]  /*1d000*/  PRMT R127, R49, 0x4210, R48 ;  /* 0x00004210317f7816 */ /* 0x000fe20000000030 */
[----:B------:R-:W-:Y:S01]  /*1d010*/  IMAD.MOV.U32 R48, RZ, RZ, R126 ;  /* 0x000000ffff307224 */ /* 0x000fe200078e007e */
[----:B------:R-:W-:Y:S01]  /*1d020*/  LOP3.LUT R122, R68, R122, R120, 0xfe, !PT ;  /* 0x0000007a447a7212 */ /* 0x000fe200078efe78 */
[----:B------:R-:W-:Y:S01]  /*1d030*/  IMAD.MOV.U32 R49, RZ, RZ, R143 ;  /* 0x000000ffff317224 */ /* 0x000fe200078e008f */
[----:B------:R-:W-:-:S02]  /*1d040*/  LOP3.LUT R125, R121, R125, R123, 0xfe, !PT ;  /* 0x0000007d797d7212 */ /* 0x000fc400078efe7b */
[----:B------:R-:W-:Y:S02]  /*1d050*/  PRMT R68, R66, 0x7771, RZ ;  /* 0x0000777142447816 */ /* 0x000fe400000000ff */
[----:B------:R-:W-:Y:S01]  /*1d060*/  LOP3.LUT R123, R127, 0xff00, R4, 0xf8, !PT ;  /* 0x0000ff007f7b7812 */ /* 0x000fe200078ef804 */
[----:B------:R0:W-:Y:S01]  /*1d070*/  STL.128 [R1+0x30], R48 ;  /* 0x0000303001007387 */ /* 0x0001e20000100c00 */
[----:B------:R-:W-:Y:S01]  /*1d080*/  PRMT R4, R65, 0x7772, RZ ;  /* 0x0000777241047816 */ /* 0x000fe200000000ff */
[----:B------:R-:W-:Y:S01]  /*1d090*/  IMAD.U32 R68, R68, 0x10000, RZ ;  /* 0x0001000044447824 */ /* 0x000fe200078e00ff */
[----:B------:R-:W-:Y:S02]  /*1d0a0*/  PRMT R71, R71, 0x7773, RZ ;  /* 0x0000777347477816 */ /* 0x000fe400000000ff */
[C---:B------:R-:W-:Y:S02]  /*1d0b0*/  PRMT R120, R65.reuse, 0x7770, RZ ;  /* 0x0000777041787816 */ /* 0x040fe400000000ff */
[----:B------:R-:W-:-:S02]  /*1d0c0*/  PRMT R70, R65, 0x7771, RZ ;  /* 0x0000777141467816 */ /* 0x000fc400000000ff */
[----:B------:R-:W-:Y:S01]  /*1d0d0*/  PRMT R64, R64, 0x7773, RZ ;  /* 0x0000777340407816 */ /* 0x000fe200000000ff */
[----:B------:R-:W-:Y:S01]  /*1d0e0*/  IMAD.WIDE.U32 R120, R120, 0x1000000, RZ ;  /* 0x0100000078787825 */ /* 0x000fe200078e00ff */
[----:B------:R-:W-:Y:S02]  /*1d0f0*/  LOP3.LUT R122, R122, 0xff, R71, 0xf8, !PT ;  /* 0x000000ff7a7a7812 */ /* 0x000fe400078ef847 */
[----:B------:R-:W-:Y:S01]  /*1d100*/  LOP3.LUT R123, R123, 0xff, R64, 0xf8, !PT ;  /* 0x000000ff7b7b7812 */ /* 0x000fe200078ef840 */
[----:B------:R-:W-:Y:S01]  /*1d110*/  IMAD.WIDE.U32 R70, R70, 0x10000, RZ ;  /* 0x0001000046467825 */ /* 0x000fe200078e00ff */
[----:B------:R-:W-:Y:S02]  /*1d120*/  PRMT R65, R65, 0x7773, RZ ;  /* 0x0000777341417816 */ /* 0x000fe400000000ff */
[----:B0-----:R-:W-:Y:S01]  /*1d130*/  PRMT R50, R66, 0x7770, RZ ;  /* 0x0000777042327816 */ /* 0x001fe200000000ff */
[----:B------:R-:W-:Y:S01]  /*1d140*/  IMAD.WIDE.U32 R48, R4, 0x100, RZ ;  /* 0x0000010004307825 */ /* 0x000fe200078e00ff */
[----:B------:R-:W-:-:S02]  /*1d150*/  PRMT R4, R66, 0x7772, RZ ;  /* 0x0000777242047816 */ /* 0x000fc400000000ff */
[----:B------:R-:W-:Y:S02]  /*1d160*/  LOP3.LUT R51, R68, 0xff0000, RZ, 0xc0, !PT ;  /* 0x00ff000044337812 */ /* 0x000fe400078ec0ff */
[----:B------:R-:W-:Y:S01]  /*1d170*/  LOP3.LUT R71, R71, R123, R121, 0xfe, !PT ;  /* 0x0000007b47477212 */ /* 0x000fe200078efe79 */
[----:B------:R-:W-:Y:S01]  /*1d180*/  IMAD.SHL.U32 R4, R4, 0x100, RZ ;  /* 0x0000010004047824 */ /* 0x000fe200078e00ff */
[----:B------:R-:W-:Y:S02]  /*1d190*/  PRMT R121, R51, 0x4210, R50 ;  /* 0x0000421033797816 */ /* 0x000fe40000000032 */
[----:B------:R-:W-:Y:S02]  /*1d1a0*/  LOP3.LUT R51, R71, R49, RZ, 0xfc, !PT ;  /* 0x0000003147337212 */ /* 0x000fe400078efcff */
[----:B------:R-:W-:Y:S02]  /*1d1b0*/  LOP3.LUT R121, R121, 0xff00, R4, 0xf8, !PT ;  /* 0x0000ff0079797812 */ /* 0x000fe400078ef804 */
[----:B------:R-:W-:-:S02]  /*1d1c0*/  PRMT R4, R60, 0x7771, RZ ;  /* 0x000077713c047816 */ /* 0x000fc400000000ff */
[----:B------:R-:W-:Y:S02]  /*1d1d0*/  LOP3.LUT R48, R48, R120, R70, 0xfe, !PT ;  /* 0x0000007830307212 */ /* 0x000fe400078efe46 */
[C---:B------:R-:W-:Y:S01]  /*1d1e0*/  PRMT R70, R67.reuse, 0x7770, RZ ;  /* 0x0000777043467816 */ /* 0x040fe200000000ff */
[----:B------:R-:W-:Y:S01]  /*1d1f0*/  IMAD.U32 R49, R4, 0x10000, RZ ;  /* 0x0001000004317824 */ /* 0x000fe200078e00ff */
[C---:B------:R-:W-:Y:S02]  /*1d200*/  PRMT R68, R67.reuse, 0x7771, RZ ;  /* 0x0000777143447816 */ /* 0x040fe400000000ff */
[----:B------:R-:W-:Y:S01]  /*1d210*/  PRMT R64, R67, 0x7772, RZ ;  /* 0x0000777243407816 */ /* 0x000fe200000000ff */
[----:B------:R-:W-:Y:S01]  /*1d220*/  IMAD.WIDE.U32 R70, R70, 0x1000000, RZ ;  /* 0x0100000046467825 */ /* 0x000fe200078e00ff */
[----:B------:R-:W-:Y:S02]  /*1d230*/  PRMT R4, R60, 0x7772, RZ ;  /* 0x000077723c047816 */ /* 0x000fe400000000ff */
[----:B------:R-:W-:Y:S01]  /*1d240*/  LOP3.LUT R50, R48, 0xff, R65, 0xf8, !PT ;  /* 0x000000ff30327812 */ /* 0x000fe200078ef841 */
[----:B------:R-:W-:Y:S01]  /*1d250*/  IMAD.WIDE.U32 R64, R64, 0x100, RZ ;  /* 0x0000010040407825 */ /* 0x000fe200078e00ff */
[----:B------:R-:W-:-:S02]  /*1d260*/  PRMT R66, R66, 0x7773, RZ ;  /* 0x0000777342427816 */ /* 0x000fc400000000ff */
[----:B------:R-:W-:Y:S01]  /*1d270*/  LOP3.LUT R125, R125, R69, RZ, 0xfc, !PT ;  /* 0x000000457d7d7212 */ /* 0x000fe200078efcff */
[----:B------:R-:W-:Y:S01]  /*1d280*/  IMAD.WIDE.U32 R68, R68, 0x10000, RZ ;  /* 0x0001000044447825 */ /* 0x000fe200078e00ff */
[----:B------:R-:W-:Y:S02]  /*1d290*/  PRMT R48, R60, 0x7770, RZ ;  /* 0x000077703c307816 */ /* 0x000fe400000000ff */
[----:B------:R-:W-:Y:S01]  /*1d2a0*/  LOP3.LUT R49, R49, 0xff0000, RZ, 0xc0, !PT ;  /* 0x00ff000031317812 */ /* 0x000fe200078ec0ff */
[----:B------:R-:W-:Y:S01]  /*1d2b0*/  IMAD.SHL.U32 R4, R4, 0x100, RZ ;  /* 0x0000010004047824 */ /* 0x000fe200078e00ff */
[----:B------:R-:W-:Y:S02]  /*1d2c0*/  LOP3.LUT R121, R121, 0xff, R66, 0xf8, !PT ;  /* 0x000000ff79797812 */ /* 0x000fe400078ef842 */
        /* <DEDUP_REMOVED lines=26> */
[----:B------:R-:W-:Y:S02]  /*1d470*/  LOP3.LUT R64, R48, R68, R66, 0xfe, !PT ;  /* 0x0000004430407212 */ /* 0x000fe400078efe42 */
[----:B------:R-:W-:Y:S02]  /*1d480*/  LOP3.LUT R69, R69, 0xff00, R4, 0xf8, !PT ;  /* 0x0000ff0045457812 */ /* 0x000fe400078ef804 */
[----:B------:R-:W-:-:S02]  /*1d490*/  PRMT R50, R63, 0x7770, RZ ;  /* 0x000077703f327816 */ /* 0x000fc400000000ff */
[C---:B------:R-:W-:Y:S02]  /*1d4a0*/  PRMT R48, R63.reuse, 0x7771, RZ ;  /* 0x000077713f307816 */ /* 0x040fe400000000ff */
[----:B------:R-:W-:Y:S01]  /*1d4b0*/  PRMT R60, R63, 0x7772, RZ ;  /* 0x000077723f3c7816 */ /* 0x000fe200000000ff */
[----:B------:R-:W-:Y:S01]  /*1d4c0*/  IMAD.WIDE.U32 R50, R50, 0x1000000, RZ ;  /* 0x0100000032327825 */ /* 0x000fe200078e00ff */
[----:B------:R-:W-:Y:S02]  /*1d4d0*/  PRMT R4, R54, 0x7771, RZ ;  /* 0x0000777136047816 */ /* 0x000fe400000000ff */
[----:B------:R-:W-:Y:S02]  /*1d4e0*/  PRMT R62, R62, 0x7773, RZ ;  /* 0x000077733e3e7816 */ /* 0x000fe400000000ff */
[----:B------:R-:W-:Y:S01]  /*1d4f0*/  LOP3.LUT R64, R64, 0xff, R61, 0xf8, !PT ;  /* 0x000000ff40407812 */ /* 0x000fe200078ef83d */
[----:B------:R-:W-:Y:S01]  /*1d500*/  IMAD.WIDE.U32 R60, R60, 0x100, RZ ;  /* 0x000001003c3c7825 */ /* 0x000fe200078e00ff */
[----:B------:R-:W-:-:S02]  /*1d510*/  LOP3.LUT R71, R71, R49, RZ, 0xfc, !PT ;  /* 0x0000003147477212 */ /* 0x000fc400078efcff */
[----:B------:R-:W-:Y:S01]  /*1d520*/  LOP3.LUT R69, R69, 0xff, R62, 0xf8, !PT ;  /* 0x000000ff45457812 */ /* 0x000fe200078ef83e */
[----:B------:R-:W-:Y:S01]  /*1d530*/  IMAD.WIDE.U32 R48, R48, 0x10000, RZ ;  /* 0x0001000030307825 */ /* 0x000fe200078e00ff */
[----:B------:R-:W-:Y:S02]  /*1d540*/  LOP3.LUT R121, R121, R65, RZ, 0xfc, !PT ;  /* 0x0000004179797212 */ /* 0x000fe400078efcff */
[----:B------:R-:W-:Y:S01]  /*1d550*/  PRMT R66, R63, 0x7773, RZ ;  /* 0x000077733f427816 */ /* 0x000fe200000000ff */
[----:B------:R-:W-:Y:S01]  /*1d560*/  IMAD.U32 R4, R4, 0x10000, RZ ;  /* 0x0001000004047824 */ /* 0x000fe200078e00ff */
[----:B------:R-:W-:Y:S01]  /*1d570*/  LOP3.LUT R67, R60, R50, R48, 0xfe, !PT ;  /* 0x000000323c437212 */ /* 0x000fe200078efe30 */
[----:B------:R-:W-:Y:S01]  /*1d580*/  IMAD.MOV.U32 R50, RZ, RZ, R64 ;  /* 0x000000ffff327224 */ /* 0x000fe200078e0040 */
[----:B------:R-:W-:Y:S01]  /*1d590*/  LOP3.LUT R60, R49, R69, R51, 0xfe, !PT ;  /* 0x00000045313c7212 */ /* 0x000fe200078efe33 */
[----:B------:R-:W-:Y:S01]  /*1d5a0*/  IMAD.MOV.U32 R48, RZ, RZ, R70 ;  /* 0x000000ffff307224 */ /* 0x000fe200078e0046 */
[----:B------:R-:W-:Y:S01]  /*1d5b0*/  LOP3.LUT R65, R4, 0xff0000, RZ, 0xc0, !PT ;  /* 0x00ff000004417812 */ /* 0x000fe200078ec0ff */
[----:B------:R-:W-:Y:S01]  /*1d5c0*/  IMAD.MOV.U32 R49, RZ, RZ, R121 ;  /* 0x000000ffff317224 */ /* 0x000fe200078e0079 */
[C---:B------:R-:W-:Y:S01]  /*1d5d0*/  PRMT R4, R54.reuse, 0x7772, RZ ;  /* 0x0000777236047816 */ /* 0x040fe200000000ff */
[----:B------:R-:W-:Y:S01]  /*1d5e0*/  IMAD.MOV.U32 R51, RZ, RZ, R71 ;  /* 0x000000ffff337224 */ /* 0x000fe200078e0047 */
[----:B------:R-:W-:-:S02]  /*1d5f0*/  PRMT R62, R54, 0x7770, RZ ;  /* 0x00007770363e7816 */ /* 0x000fc400000000ff */
[----:B------:R-:W-:Y:S01]  /*1d600*/  LOP3.LUT R66, R67, 0xff, R66, 0xf8, !PT ;  /* 0x000000ff43427812 */ /* 0x000fe200078ef842 */
[----:B------:R-:W-:Y:S01]  /*1d610*/  IMAD.SHL.U32 R4, R4, 0x100, RZ ;  /* 0x0000010004047824 */ /* 0x000fe200078e00ff */
[----:B------:R-:W-:Y:S01]  /*1d620*/  LOP3.LUT R67, R60, R61, RZ, 0xfc, !PT ;  /* 0x0000003d3c437212 */ /* 0x000fe200078efcff */
[----:B------:R0:W-:Y:S01]  /*1d630*/  STL.128 [R1+0x50], R48 ;  /* 0x0000503001007387 */ /* 0x0001e20000100c00 */
[----:B------:R-:W-:Y:S02]  /*1d640*/  PRMT R61, R56, 0x7771, RZ ;  /* 0x00007771383d7816 */ /* 0x000fe400000000ff */
[----:B------:R-:W-:Y:S02]  /*1d650*/  PRMT R65, R65, 0x4210, R62 ;  /* 0x0000421041417816 */ /* 0x000fe4000000003e */
[----:B------:R-:W-:Y:S01]  /*1d660*/  PRMT R60, R55, 0x7770, RZ ;  /* 0x00007770373c7816 */ /* 0x000fe200000000ff */
[----:B------:R-:W-:Y:S01]  /*1d670*/  IMAD.U32 R64, R61, 0x10000, RZ ;  /* 0x000100003d407824 */ /* 0x000fe200078e00ff */
[----:B------:R-:W-:-:S02]  /*1d680*/  LOP3.LUT R65, R65, 0xff00, R4, 0xf8, !PT ;  /* 0x0000ff0041417812 */ /* 0x000fc400078ef804 */
[C---:B------:R-:W-:Y:S01]  /*1d690*/  PRMT R4, R55.reuse, 0x7771, RZ ;  /* 0x0000777137047816 */ /* 0x040fe200000000ff */
[----:B------:R-:W-:Y:S01]  /*1d6a0*/  IMAD.WIDE.U32 R60, R60, 0x1000000, RZ ;  /* 0x010000003c3c7825 */ /* 0x000fe200078e00ff */
[----:B------:R-:W-:Y:S02]  /*1d6b0*/  PRMT R62, R55, 0x7772, RZ ;  /* 0x00007772373e7816 */ /* 0x000fe400000000ff */
[----:B------:R-:W-:Y:S02]  /*1d6c0*/  PRMT R63, R56, 0x7772, RZ ;  /* 0x00007772383f7816 */ /* 0x000fe400000000ff */
[----:B------:R-:W-:Y:S01]  /*1d6d0*/  PRMT R69, R58, 0x7771, RZ ;  /* 0x000077713a457816 */ /* 0x000fe200000000ff */
[----:B0-----:R-:W-:Y:S01]  /*1d6e0*/  IMAD.WIDE.U32 R50, R4, 0x10000, RZ ;  /* 0x0001000004327825 */ /* 0x001fe200078e00ff */
[----:B------:R-:W-:Y:S02]  /*1d6f0*/  PRMT R68, R56, 0x7770, RZ ;  /* 0x0000777038447816 */ /* 0x000fe400000000ff */
[----:B------:R-:W-:Y:S01]  /*1d700*/  LOP3.LUT R71, R64, 0xff0000, RZ, 0xc0, !PT ;  /* 0x00ff000040477812 */ /* 0x000fe200078ec0ff */
[----:B------:R-:W-:Y:S01]  /*1d710*/  IMAD.WIDE.U32 R48, R62, 0x100, RZ ;  /* 0x000001003e307825 */ /* 0x000fe200078e00ff */
[----:B------:R-:W-:-:S02]  /*1d720*/  PRMT R54, R54, 0x7773, RZ ;  /* 0x0000777336367816 */ /* 0x000fc400000000ff */
[----:B------:R-:W-:Y:S01]  /*1d730*/  PRMT R68, R71, 0x4210, R68 ;  /* 0x0000421047447816 */ /* 0x000fe20000000044 */
[----:B------:R-:W-:Y:S01]  /*1d740*/  IMAD.SHL.U32 R63, R63, 0x100, RZ ;  /* 0x000001003f3f7824 */ /* 0x000fe200078e00ff */
[----:B------:R-:W-:Y:S01]  /*1d750*/  PRMT R4, R58, 0x7772, RZ ;  /* 0x000077723a047816 */ /* 0x000fe200000000ff */
[----:B------:R-:W-:Y:S01]  /*1d760*/  IMAD.U32 R69, R69, 0x10000, RZ ;  /* 0x0001000045457824 */ /* 0x000fe200078e00ff */
[----:B------:R-:W-:Y:S02]  /*1d770*/  LOP3.LUT R50, R48, R60, R50, 0xfe, !PT ;  /* 0x0000003c30327212 */ /* 0x000fe400078efe32 */
[----:B------:R-:W-:Y:S01]  /*1d780*/  LOP3.LUT R65, R65, 0xff, R54, 0xf8, !PT ;  /* 0x000000ff41417812 */ /* 0x000fe200078ef836 */
[----:B------:R-:W-:Y:S01]  /*1d790*/  IMAD.SHL.U32 R4, R4, 0x100, RZ ;  /* 0x0000010004047824 */ /* 0x000fe200078e00ff */
[----:B------:R-:W-:Y:S02]  /*1d7a0*/  PRMT R48, R58, 0x7770, RZ ;  /* 0x000077703a307816 */ /* 0x000fe400000000ff */
[----:B------:R-:W-:-:S02]  /*1d7b0*/  LOP3.LUT R69, R69, 0xff0000, RZ, 0xc0, !PT ;  /* 0x00ff000045457812 */ /* 0x000fc400078ec0ff */
[----:B------:R-:W-:Y:S02]  /*1d7c0*/  LOP3.LUT R63, R68, 0xff00, R63, 0xf8, !PT ;  /* 0x0000ff00443f7812 */ /* 0x000fe400078ef83f */
[----:B------:R-:W-:Y:S02]  /*1d7d0*/  PRMT R55, R55, 0x7773, RZ ;  /* 0x0000777337377816 */ /* 0x000fe400000000ff */
[----:B------:R-:W-:Y:S02]  /*1d7e0*/  PRMT R56, R56, 0x7773, RZ ;  /* 0x0000777338387816 */ /* 0x000fe400000000ff */
[C---:B------:R-:W-:Y:S02]  /*1d7f0*/  PRMT R64, R57.reuse, 0x7770, RZ ;  /* 0x0000777039407816 */ /* 0x040fe400000000ff */
[C---:B------:R-:W-:Y:S02]  /*1d800*/  PRMT R62, R57.reuse, 0x7771, RZ ;  /* 0x00007771393e7816 */ /* 0x040fe400000000ff */
[----:B------:R-:W-:-:S02]  /*1d810*/  PRMT R60, R57, 0x7772, RZ ;  /* 0x00007772393c7816 */ /* 0x000fc400000000ff */
[----:B------:R-:W-:Y:S01]  /*1d820*/  LOP3.LUT R121, R51, R65, R61, 0xfe, !PT ;  /* 0x0000004133797212 */ /* 0x000fe200078efe3d */
[----:B------:R-:W-:Y:S01]  /*1d830*/  IMAD.WIDE.U32 R64, R64, 0x1000000, RZ ;  /* 0x0100000040407825 */ /* 0x000fe200078e00ff */
[----:B------:R-:W-:Y:S02]  /*1d840*/  PRMT R69, R69, 0x4210, R48 ;  /* 0x0000421045457816 */ /* 0x000fe40000000030 */
[----:B------:R-:W-:Y:S01]  /*1d850*/  LOP3.LUT R68, R50, 0xff, R55, 0xf8, !PT ;  /* 0x000000ff32447812 */ /* 0x000fe200078ef837 */
[----:B------:R-:W-:Y:S01]  /*1d860*/  IMAD.WIDE.U32 R60, R60, 0x100, RZ ;  /* 0x000001003c3c7825 */ /* 0x000fe200078e00ff */
[----:B------:R-:W-:Y:S02]  /*1d870*/  LOP3.LUT R71, R63, 0xff, R56, 0xf8, !PT ;  /* 0x000000ff3f477812 */ /* 0x000fe400078ef838 */
[C---:B------:R-:W-:Y:S01]  /*1d880*/  PRMT R54, R59.reuse, 0x7770, RZ ;  /* 0x000077703b367816 */ /* 0x040fe200000000ff */
[----:B------:R-:W-:Y:S01]  /*1d890*/  IMAD.WIDE.U32 R62, R62, 0x10000, RZ ;  /* 0x000100003e3e7825 */ /* 0x000fe200078e00ff */
[----:B------:R-:W-:-:S02]  /*1d8a0*/  PRMT R50, R59, 0x7771, RZ ;  /* 0x000077713b327816 */ /* 0x000fc400000000ff */
[----:B------:R-:W-:Y:S01]  /*1d8b0*/  PRMT R48, R59, 0x7772, RZ ;  /* 0x000077723b307816 */ /* 0x000fe200000000ff */
[----:B------:R-:W-:Y:S01]  /*1d8c0*/  IMAD.WIDE.U32 R54, R54, 0x1000000, RZ ;  /* 0x0100000036367825 */ /* 0x000fe200078e00ff */
[----:B------:R-:W-:Y:S02]  /*1d8d0*/  LOP3.LUT R69, R69, 0xff00, R4, 0xf8, !PT ;  /* 0x0000ff0045457812 */ /* 0x000fe400078ef804 */
[----:B------:R-:W-:Y:S01]  /*1d8e0*/  PRMT R58, R58, 0x7773, RZ ;  /* 0x000077733a3a7816 */ /* 0x000fe200000000ff */
[----:B------:R-:W-:Y:S01]  /*1d8f0*/  IMAD.WIDE.U32 R50, R50, 0x10000, RZ ;  /* 0x0001000032327825 */ /* 0x000fe200078e00ff */
[----:B------:R-:W-:Y:S02]  /*1d900*/  LOP3.LUT R121, R121, R49, RZ, 0xfc, !PT ;  /* 0x0000003179797212 */ /* 0x000fe400078efcff */
[----:B------:R-:W-:Y:S01]  /*1d910*/  LOP3.LUT R56, R60, R64, R62, 0xfe, !PT ;  /* 0x000000403c387212 */ /* 0x000fe200078efe3e */
[----:B------:R-:W-:Y:S01]  /*1d920*/  IMAD.WIDE.U32 R48, R48, 0x100, RZ ;  /* 0x0000010030307825 */ /* 0x000fe200078e00ff */
[----:B------:R-:W-:-:S02]  /*1d930*/  LOP3.LUT R60, R63, R71, R65, 0xfe, !PT ;  /* 0x000000473f3c7212 */ /* 0x000fc400078efe41 */
[----:B------:R-:W-:Y:S02]  /*1d940*/  LOP3.LUT R63, R69, 0xff, R58, 0xf8, !PT ;  /* 0x000000ff453f7812 */ /* 0x000fe400078ef83a */
[----:B------:R-:W-:Y:S02]  /*1d950*/  PRMT R59, R59, 0x7773, RZ ;  /* 0x000077733b3b7816 */ /* 0x000fe400000000ff */
[----:B------:R-:W-:Y:S01]  /*1d960*/  LOP3.LUT R4, R48, R54, R50, 0xfe, !PT ;  /* 0x0000003630047212 */ /* 0x000fe200078efe32 */
[----:B------:R-:W-:Y:S01]  /*1d970*/  IMAD.MOV.U32 R48, RZ, RZ, R66 ;  /* 0x000000ffff307224 */ /* 0x000fe200078e0042 */
[----:B------:R-:W-:Y:S01]  /*1d980*/  LOP3.LUT R51, R51, R63, R55, 0xfe, !PT ;  /* 0x0000003f33337212 */ /* 0x000fe200078efe37 */
[----:B------:R-:W-:Y:S01]  /*1d990*/  IMAD.MOV.U32 R50, RZ, RZ, R68 ;  /* 0x000000ffff327224 */ /* 0x000fe200078e0044 */
[----:B------:R-:W-:Y:S02]  /*1d9a0*/  PRMT R57, R57, 0x7773, RZ ;  /* 0x0000777339397816 */ /* 0x000fe400000000ff */
[----:B------:R-:W-:-:S02]  /*1d9b0*/  LOP3.LUT R59, R4, 0xff, R59, 0xf8, !PT ;  /* 0x000000ff043b7812 */ /* 0x000fc400078ef83b */
[----:B------:R-:W-:Y:S01]  /*1d9c0*/  LOP3.LUT R4, R51, R49, RZ, 0xfc, !PT ;  /* 0x0000003133047212 */ /* 0x000fe200078efcff */
[----:B------:R-:W-:Y:S01]  /*1d9d0*/  IMAD.MOV.U32 R49, RZ, RZ, R67 ;  /* 0x000000ffff317224 */ /* 0x000fe200078e0043 */
[----:B------:R-:W-:Y:S01]  /*1d9e0*/  LOP3.LUT R57, R56, 0xff, R57, 0xf8, !PT ;  /* 0x000000ff38397812 */ /* 0x000fe200078ef839 */
[----:B------:R-:W-:Y:S01]  /*1d9f0*/  IMAD.MOV.U32 R51, RZ, RZ, R121 ;  /* 0x000000ffff337224 */ /* 0x000fe200078e0079 */
[----:B------:R-:W-:Y:S01]  /*1da00*/  LOP3.LUT R60, R60, R61, RZ, 0xfc, !PT ;  /* 0x0000003d3c3c7212 */ /* 0x000fe200078efcff */
[----:B------:R-:W-:-:S03]  /*1da10*/  IMAD.MOV.U32 R61, RZ, RZ, RZ ;  /* 0x000000ffff3d7224 */ /* 0x000fc600078e00ff */
[----:B------:R0:W-:Y:S02]  /*1da20*/  STL.128 [R1+0x60], R48 ;  /* 0x0000603001007387 */ /* 0x0001e40000100c00 */
[----:B0-----:R-:W-:Y:S02]  /*1da30*/  IMAD.MOV.U32 R48, RZ, RZ, R57 ;  /* 0x000000ffff307224 */ /* 0x001fe400078e0039 */
[----:B------:R-:W-:Y:S02]  /*1da40*/  IMAD.MOV.U32 R49, RZ, RZ, R60 ;  /* 0x000000ffff317224 */ /* 0x000fe400078e003c */
[----:B------:R-:W-:Y:S01]  /*1da50*/  IMAD.MOV.U32 R50, RZ, RZ, R59 ;  /* 0x000000ffff327224 */ /* 0x000fe200078e003b */
[----:B------:R-:W-:Y:S01]  /*1da60*/  CS2R R58, SRZ ;  /* 0x00000000003a7805 */ /* 0x000fe2000001ff00 */
[----:B------:R-:W-:Y:S02]  /*1da70*/  IMAD.MOV.U32 R51, RZ, RZ, R4 ;  /* 0x000000ffff337224 */ /* 0x000fe400078e0004 */
[----:B------:R-:W-:-:S02]  /*1da80*/  IMAD.MOV.U32 R60, RZ, RZ, 0x600 ;  /* 0x00000600ff3c7424 */ /* 0x000fc400078e00ff */
[----:B------:R-:W-:Y:S01]  /*1da90*/  IMAD.MOV.U32 R4, RZ, RZ, 0x10 ;  /* 0x00000010ff047424 */ /* 0x000fe200078e00ff */
[----:B------:R0:W-:Y:S06]  /*1daa0*/  STL.128 [R1+0x70], R48 ;  /* 0x0000703001007387 */ /* 0x0001ec0000100c00 */
.L_x_79:
        /* <DEDUP_REMOVED lines=14> */
[C---:B------:R-:W-:Y:S02]  /*1db90*/  SHF.L.W.U32.HI R59, R61.reuse, 0x3, R60 ;  /* 0x000000033d3b7819 */ /* 0x040fe40000010e3c */
[----:B------:R-:W-:Y:S02]  /*1dba0*/  LOP3.LUT R63, R68, R63, R64, 0x96, !PT ;  /* 0x0000003f443f7212 */ /* 0x000fe400078e9640 */
[----:B------:R-:W-:Y:S02]  /*1dbb0*/  LOP3.LUT R70, R70, R62, R65, 0x96, !PT ;  /* 0x0000003e46467212 */ /* 0x000fe400078e9641 */
[----:B------:R-:W-:Y:S02]  /*1dbc0*/  LOP3.LUT R65, R66, R58, R59, 0x96, !PT ;  /* 0x0000003a42417212 */ /* 0x000fe400078e963b */
[----:B------:R-:W-:-:S02]  /*1dbd0*/  SHF.L.W.U32.HI R58, R61, 0xd, R60 ;  /* 0x0000000d3d3a7819 */ /* 0x000fc40000010e3c */
[----:B--2---:R-:W-:Y:S02]  /*1dbe0*/  IADD3 R62, P0, P1, R52, R63, R56 ;  /* 0x0000003f343e7210 */ /* 0x004fe4000791e038 */
[----:B------:R-:W-:Y:S02]  /*1dbf0*/  SHF.L.W.U32.HI R63, R60, 0x3, R61 ;  /* 0x000000033c3f7819 */ /* 0x000fe40000010e3d */
[C-C-:B---3--:R-:W-:Y:S02]  /*1dc00*/  SHF.L.W.U32.HI R52, R51.reuse, 0x1f, R50.reuse ;  /* 0x0000001f33347819 */ /* 0x148fe40000010e32 */
[----:B------:R-:W-:Y:S02]  /*1dc10*/  SHF.L.W.U32.HI R59, R51, 0x18, R50 ;  /* 0x00000018333b7819 */ /* 0x000fe40000010e32 */
[----:B------:R-:W-:Y:S02]  /*1dc20*/  SHF.R.U32.HI R66, RZ, 0x7, R51 ;  /* 0x00000007ff427819 */ /* 0x000fe40000011633 */
[----:B------:R-:W-:-:S02]  /*1dc30*/  SHF.R.U32.HI R60, RZ, 0x6, R61 ;  /* 0x00000006ff3c7819 */ /* 0x000fc4000001163d */
[----:B------:R-:W-:Y:S02]  /*1dc40*/  IADD3.X R70, PT, PT, R53, R70, R57, P0, P1 ;  /* 0x0000004635467210 */ /* 0x000fe400007e2439 */
[C-C-:B------:R-:W-:Y:S02]  /*1dc50*/  SHF.L.W.U32.HI R56, R50.reuse, 0x1f, R51.reuse ;  /* 0x0000001f32387819 */ /* 0x140fe40000010e33 */
[C-C-:B------:R-:W-:Y:S02]  /*1dc60*/  SHF.L.W.U32.HI R61, R50.reuse, 0x18, R51.reuse ;  /* 0x00000018323d7819 */ /* 0x140fe40000010e33 */
[----:B------:R-:W-:Y:S02]  /*1dc70*/  SHF.R.U64 R64, R50, 0x7, R51 ;  /* 0x0000000732407819 */ /* 0x000fe40000001233 */
[----:B------:R-:W-:Y:S02]  /*1dc80*/  LOP3.LUT R59, R66, R52, R59, 0x96, !PT ;  /* 0x00000034423b7212 */ /* 0x000fe400078e963b */
[----:B----4-:R-:W-:-:S02]  /*1dc90*/  IADD3 R68, P1, P2, R50, R65, R48 ;  /* 0x0000004132447210 */ /* 0x010fc40007a3e030 */
[C-C-:B-----5:R-:W-:Y:S02]  /*1dca0*/  SHF.L.W.U32.HI R50, R54.reuse, 0x1f, R55.reuse ;  /* 0x0000001f36327819 */ /* 0x160fe40000010e37 */
[C-C-:B------:R-:W-:Y:S02]  /*1dcb0*/  SHF.L.W.U32.HI R57, R54.reuse, 0x18, R55.reuse ;  /* 0x0000001836397819 */ /* 0x140fe40000010e37 */
[----:B------:R-:W-:Y:S02]  /*1dcc0*/  SHF.R.U64 R52, R54, 0x7, R55 ;  /* 0x0000000736347819 */ /* 0x000fe40000001237 */
[----:B------:R-:W-:Y:S02]  /*1dcd0*/  LOP3.LUT R63, R60, R58, R63, 0x96, !PT ;  /* 0x0000003a3c3f7212 */ /* 0x000fe400078e963f */
[----:B------:R-:W-:Y:S02]  /*1dce0*/  LOP3.LUT R61, R64, R56, R61, 0x96, !PT ;  /* 0x00000038403d7212 */ /* 0x000fe400078e963d */
[----:B------:R-:W-:-:S02]  /*1dcf0*/  SHF.L.W.U32.HI R48, R55, 0x1f, R54 ;  /* 0x0000001f37307819 */ /* 0x000fc40000010e36 */
[----:B------:R-:W-:Y:S02]  /*1dd00*/  SHF.L.W.U32.HI R53, R55, 0x18, R54 ;  /* 0x0000001837357819 */ /* 0x000fe40000010e36 */
[----:B------:R-:W-:Y:S02]  /*1dd10*/  SHF.R.U32.HI R56, RZ, 0x7, R55 ;  /* 0x00000007ff387819 */ /* 0x000fe40000011637 */
[----:B------:R-:W-:Y:S02]  /*1dd20*/  LOP3.LUT R57, R52, R50, R57, 0x96, !PT ;  /* 0x0000003234397212 */ /* 0x000fe400078e9639 */
[----:B------:R-:W-:Y:S02]  /*1dd30*/  IADD3.X R121, PT, PT, R51, R63, R49, P1, P2 ;  /* 0x0000003f33797210 */ /* 0x000fe40000fe4431 */
[----:B------:R-:W-:Y:S02]  /*1dd40*/  IADD3 R65, P0, PT, R62, R61, RZ ;  /* 0x0000003d3e417210 */ /* 0x000fe40007f1e0ff */
[----:B------:R-:W-:Y:S01]  /*1dd50*/  LOP3.LUT R50, R56, R48, R53, 0x96, !PT ;  /* 0x0000003038327212 */ /* 0x000fe200078e9635 */
[----:B------:R-:W-:Y:S01]  /*1dd60*/  VIADD R48, R4, 0xfffffffb ;  /* 0xfffffffb04307836 */ /* 0x000fe20000000000 */
[----:B------:R-:W-:Y:S01]  /*1dd70*/  IADD3 R68, P1, PT, R68, R57, RZ ;  /* 0x0000003944447210 */ /* 0x000fe20007f3e0ff */
[----:B------:R-:W-:-:S02]  /*1dd80*/  IMAD.X R70, R70, 0x1, R59, P0 ;  /* 0x0000000146467824 */ /* 0x000fc400000e063b */
[----:B------:R-:W-:Y:S02]  /*1dd90*/  IMAD R69, R48, 0x8, R3 ;  /* 0x0000000830457824 */ /* 0x000fe400078e0203 */
        /* <DEDUP_REMOVED lines=30> */
[----:B------:R-:W-:-:S02]  /*1df80*/  IADD3.X R70, PT, PT, R55, R71, R61, P0, P1 ;  /* 0x0000004737467210 */ /* 0x000fc400007e243d */
[C-C-:B------:R-:W-:Y:S02]  /*1df90*/  SHF.L.W.U32.HI R48, R59.reuse, 0x1f, R58.reuse ;  /* 0x0000001f3b307819 */ /* 0x140fe40000010e3a */
[----:B------:R-:W-:Y:S02]  /*1dfa0*/  SHF.L.W.U32.HI R51, R59, 0x18, R58 ;  /* 0x000000183b337819 */ /* 0x000fe40000010e3a */
[----:B------:R-:W-:Y:S02]  /*1dfb0*/  SHF.R.U32.HI R67, RZ, 0x7, R59 ;  /* 0x00000007ff437819 */ /* 0x000fe4000001163b */
        /* <DEDUP_REMOVED lines=14> */
[----:B------:R-:W-:Y:S02]  /*1e0a0*/  VIADD R48, R4, 0xfffffffd ;  /* 0xfffffffd04307836 */ /* 0x000fe40000000000 */
[----:B------:R-:W-:-:S02]  /*1e0b0*/  IMAD.X R70, R70, 0x1, R67, P0 ;  /* 0x0000000146467824 */ /* 0x000fc400000e0643 */
[----:B------:R-:W-:Y:S02]  /*1e0c0*/  IMAD.X R121, R121, 0x1, R50, P1 ;  /* 0x0000000179797824 */ /* 0x000fe400008e0632 */
[----:B------:R-:W-:Y:S02]  /*1e0d0*/  IMAD R71, R48, 0x8, R3 ;  /* 0x0000000830477824 */ /* 0x000fe400078e0203 */
        /* <DEDUP_REMOVED lines=46> */
[----:B------:R-:W-:Y:S01]  /*1e3c0*/  VIADD R48, R4, 0xffffffff ;  /* 0xffffffff04307836 */ /* 0x000fe20000000000 */
[----:B------:R-:W-:Y:S01]  /*1e3d0*/  IADD3 R50, P1, PT, R52, R49, RZ ;  /* 0x0000003134327210 */ /* 0x000fe20007f3e0ff */
[----:B------:R-:W-:Y:S02]  /*1e3e0*/  IMAD.X R66, R66, 0x1, R67, P0 ;  /* 0x0000000142427824 */ /* 0x000fe400000e0643 */
[----:B------:R-:W-:-:S02]  /*1e3f0*/  IMAD R67, R48, 0x8, R3 ;  /* 0x0000000830437824 */ /* 0x000fc400078e0203 */
[----:B------:R-:W-:Y:S02]  /*1e400*/  IMAD.X R51, R56, 0x1, R51, P1 ;  /* 0x0000000138337824 */ /* 0x000fe400008e0633 */
        /* <DEDUP_REMOVED lines=42> */
[----:B------:R-:W-:Y:S02]  /*1e6b0*/  IADD3 R58, P0, PT, R66, R69, RZ ;  /* 0x00000045423a7210 */ /* 0x000fe40007f1e0ff */
[----:B------:R-:W-:Y:S02]  /*1e6c0*/  IADD3.X R56, PT, PT, R59, R63, R57, P1, P2 ;  /* 0x0000003f3b387210 */ /* 0x000fe40000fe4439 */
        /* <DEDUP_REMOVED lines=12> */
.L_x_78:
        /* <DEDUP_REMOVED lines=17> */
[----:B-1----:R-:W-:-:S07]  /*1e8a0*/  IMAD.MOV.U32 R67, RZ, RZ, R39 ;  /* 0x000000ffff437224 */ /* 0x002fce00078e0027 */
.L_x_81:
[C---:B------:R-:W-:Y:S02]  /*1e8b0*/  IMAD R48, R4.reuse, 0x8, R1 ;  /* 0x0000000804307824 */ /* 0x040fe400078e0201 */
[----:B------:R-:W-:-:S04]  /*1e8c0*/  IMAD.WIDE.U32 R56, R4, 0x8, R140 ;  /* 0x0000000804387825 */ /* 0x000fc800078e008c */
[----:B------:R-:W2:Y:S04]  /*1e8d0*/  LDL.128 R48, [R48+0x10] ;  /* 0x0000100030307983 */ /* 0x000ea80000100c00 */
[----:B------:R-:W2:Y:S04]  /*1e8e0*/  LDG.E.64.CONSTANT R54, desc[UR36][R56.64] ;  /* 0x0000002438367981 */ /* 0x000ea8000c1e9b00 */
[----:B------:R0:W3:Y:S01]  /*1e8f0*/  LDG.E.64.CONSTANT R52, desc[UR36][R56.64+0x8] ;  /* 0x0000082438347981 */ /* 0x0000e2000c1e9b00 */
[C-C-:B------:R-:W-:Y:S02]  /*1e900*/  SHF.L.W.U32.HI R58, R68.reuse, 0x12, R149.reuse ;  /* 0x00000012443a7819 */ /* 0x140fe40000010e95 */
[----:B------:R-:W-:-:S02]  /*1e910*/  SHF.L.W.U32.HI R59, R68, 0xe, R149 ;  /* 0x0000000e443b7819 */ /* 0x000fc40000010e95 */
[--C-:B------:R-:W-:Y:S02]  /*1e920*/  SHF.L.W.U32.HI R60, R149, 0x17, R68.reuse ;  /* 0x00000017953c7819 */ /* 0x100fe40000010e44 */
[----:B------:R-:W-:Y:S02]  /*1e930*/  LOP3.LUT R61, R169, R68, R161, 0xb8, !PT ;  /* 0x00000044a93d7212 */ /* 0x000fe400078eb8a1 */
[----:B------:R-:W-:Y:S02]  /*1e940*/  LOP3.LUT R62, R60, R58, R59, 0x96, !PT ;  /* 0x0000003a3c3e7212 */ /* 0x000fe400078e963b */
[C-C-:B------:R-:W-:Y:S02]  /*1e950*/  SHF.L.W.U32.HI R58, R149.reuse, 0x12, R68.reuse ;  /* 0x00000012953a7819 */ /* 0x140fe40000010e44 */
[----:B------:R-:W-:Y:S02]  /*1e960*/  SHF.L.W.U32.HI R59, R149, 0xe, R68 ;  /* 0x0000000e953b7819 */ /* 0x000fe40000010e44 */
[----:B------:R-:W-:-:S02]  /*1e970*/  SHF.L.W.U32.HI R60, R68, 0x17, R149 ;  /* 0x00000017443c7819 */ /* 0x000fc40000010e95 */
[----:B------:R-:W-:Y:S02]  /*1e980*/  IADD3 R61, P0, P1, R61, R69, R62 ;  /* 0x000000453d3d7210 */ /* 0x000fe4000791e03e */
[----:B------:R-:W-:Y:S02]  /*1e990*/  LOP3.LUT R58, R60, R58, R59, 0x96, !PT ;  /* 0x0000003a3c3a7212 */ /* 0x000fe400078e963b */
[----:B------:R-:W-:-:S04]  /*1e9a0*/  LOP3.LUT R59, R67, R149, R64, 0xb8, !PT ;  /* 0x00000095433b7212 */ /* 0x000fc800078eb840 */
[----:B------:R-:W-:Y:S02]  /*1e9b0*/  IADD3.X R59, PT, PT, R59, R70, R58, P0, P1 ;  /* 0x000000463b3b7210 */ /* 0x000fe400007e243a */
[C---:B0-----:R-:W-:Y:S02]  /*1e9c0*/  SHF.L.W.U32.HI R57, R125.reuse, 0x1e, R126 ;  /* 0x0000001e7d397819 */ /* 0x041fe40000010e7e */
[----:B------:R-:W-:Y:S02]  /*1e9d0*/  LOP3.LUT R58, R126, R123, R121, 0xe8, !PT ;  /* 0x0000007b7e3a7212 */ /* 0x000fe400078ee879 */
[----:B------:R-:W-:Y:S01]  /*1e9e0*/  LOP3.LUT R63, R125, R124, R122, 0xe8, !PT ;  /* 0x0000007c7d3f7212 */ /* 0x000fe200078ee87a */
[----:B------:R-:W-:Y:S02]  /*1e9f0*/  VIADD R4, R4, 0x2 ;  /* 0x0000000204047836 */ /* 0x000fe40000000000 */
[----:B------:R-:W-:Y:S02]  /*1ea00*/  IMAD.MOV.U32 R127, RZ, RZ, R126 ;  /* 0x000000ffff7f7224 */ /* 0x000fe400078e007e */
        /* <DEDUP_REMOVED lines=61> */
.L_x_80:
[----:B------:R-:W-:Y:S01]  /*1ede0*/  IADD3 R51, P0, PT, R126, R32, RZ ;  /* 0x000000207e337210 */ /* 0x000fe20007f1e0ff */
[----:B------:R-:W-:Y:S01]  /*1edf0*/  IMAD.MOV.U32 R48, RZ, RZ, 0x80 ;  /* 0x00000080ff307424 */ /* 0x000fe200078e00ff */
[----:B------:R-:W-:Y:S01]  /*1ee00*/  STL.64 [R1+0x398], R12 ;  /* 0x0003980c01007387 */ /* 0x000fe20000100a00 */
[----:B------:R-:W-:Y:S02]  /*1ee10*/  IMAD.MOV.U32 R49, RZ, RZ, 0x0 ;  /* 0x00000000ff317424 */ /* 0x000fe400078e00ff */
[----:B------:R-:W-:Y:S01]  /*1ee20*/  IMAD.X R60, R125, 0x1, R33, P0 ;  /* 0x000000017d3c7824 */ /* 0x000fe200000e0621 */
[----:B------:R-:W-:Y:S01]  /*1ee30*/  IADD3 R121, P0, PT, R123, R44, RZ ;  /* 0x0000002c7b797210 */ /* 0x000fe20007f1e0ff */
[----:B------:R-:W-:Y:S01]  /*1ee40*/  STL.128 [R1+0x3a0], R24 ;  /* 0x0003a01801007387 */ /* 0x000fe20000100c00 */
[----:B------:R-:W-:Y:S02]  /*1ee50*/  VIADD R0, R0, 0x1 ;  /* 0x0000000100007836 */ /* 0x000fe40000000000 */
[C-C-:B------:R-:W-:Y:S01]  /*1ee60*/  SHF.R.U64 R4, R51.reuse, 0x18, R60.reuse ;  /* 0x0000001833047819 */ /* 0x140fe2000000123c */
[----:B------:R-:W-:Y:S01]  /*1ee70*/  IMAD.X R54, R124, 0x1, R45, P0 ;  /* 0x000000017c367824 */ /* 0x000fe200000e062d */
[----:B------:R-:W-:Y:S01]  /*1ee80*/  SHF.R.U64 R57, R51, 0x10, R60 ;  /* 0x0000001033397819 */ /* 0x000fe2000000123c */
[----:B------:R0:W-:Y:S01]  /*1ee90*/  STL.64 [R1+0x390], R48 ;  /* 0x0003903001007387 */ /* 0x0001e20000100a00 */
[----:B------:R-:W-:-:S02]  /*1eea0*/  IADD3 R70, P0, PT, R127, R46, RZ ;  /* 0x0000002e7f467210 */ /* 0x000fc40007f1e0ff */
[----:B------:R-:W-:Y:S01]  /*1eeb0*/  PRMT R57, R4, 0x3340, R57 ;  /* 0x0000334004397816 */ /* 0x000fe20000000039 */
[----:B------:R-:W-:Y:S01]  /*1eec0*/  STL.128 [R1+0x3b0], R20 ;  /* 0x0003b01401007387 */ /* 0x000fe20000100c00 */
[----:B------:R-:W-:Y:S01]  /*1eed0*/  SHF.R.U64 R4, R51, 0x8, R60 ;  /* 0x0000000833047819 */ /* 0x000fe2000000123c */
[----:B------:R-:W-:Y:S01]  /*1eee0*/  IMAD.X R127, R62, 0x1, R47, P0 ;  /* 0x000000013e7f7824 */ /* 0x000fe200000e062f */
[--C-:B------:R-:W-:Y:S01]  /*1eef0*/  SHF.R.U32.HI R50, RZ, 0x10, R54.reuse ;  /* 0x00000010ff327819 */ /* 0x100fe20000011636 */
[----:B------:R-:W-:Y:S01]  /*1ef00*/  STL.128 [R1+0x3c0], R16 ;  /* 0x0003c01001007387 */ /* 0x000fe20000100c00 */
[----:B------:R-:W-:Y:S02]  /*1ef10*/  PRMT R4, R4, 0x3340, R51 ;  /* 0x0000334004047816 */ /* 0x000fe40000000033 */
[--C-:B------:R-:W-:Y:S01]  /*1ef20*/  SHF.R.U32.HI R51, RZ, 0x18, R54.reuse ;  /* 0x00000018ff337819 */ /* 0x100fe20000011636 */
[----:B------:R-:W-:Y:S01]  /*1ef30*/  STL.64 [R1+0x3d0], R10 ;  /* 0x0003d00a01007387 */ /* 0x000fe20000100a00 */
[----:B0-----:R-:W-:-:S02]  /*1ef40*/  SHF.R.U64 R48, R121, 0x10, R54 ;  /* 0x0000001079307819 */ /* 0x001fc40000001236 */
[----:B------:R-:W-:Y:S02]  /*1ef50*/  LOP3.LUT R63, R134, R51, RZ, 0x3c, !PT ;  /* 0x00000033863f7212 */ /* 0x000fe400078e3cff */
[----:B------:R-:W-:Y:S02]  /*1ef60*/  PRMT R58, R51, 0x3340, R50 ;  /* 0x00003340333a7816 */ /* 0x000fe40000000032 */
[----:B------:R-:W-:Y:S02]  /*1ef70*/  SHF.R.U64 R71, R121, 0x8, R54 ;  /* 0x0000000879477819 */ /* 0x000fe40000001236 */
[----:B------:R-:W-:Y:S02]  /*1ef80*/  SHF.R.U64 R51, R70, 0x18, R127 ;  /* 0x0000001846337819 */ /* 0x000fe4000000127f */
[----:B------:R-:W-:Y:S02]  /*1ef90*/  LOP3.LUT R69, R129, R48, RZ, 0x3c, !PT ;  /* 0x0000003081457212 */ /* 0x000fe400078e3cff */
[----:B------:R-:W-:-:S02]  /*1efa0*/  LOP3.LUT R129, R131, R54, RZ, 0x3c, !PT ;  /* 0x0000003683817212 */ /* 0x000fc400078e3cff */
[----:B------:R-:W-:Y:S02]  /*1efb0*/  SHF.R.U64 R59, R121, 0x18, R54 ;  /* 0x00000018793b7819 */ /* 0x000fe40000001236 */
[----:B------:R-:W-:Y:S02]  /*1efc0*/  LOP3.LUT R131, R119, R121, RZ, 0x3c, !PT ;  /* 0x0000007977837212 */ /* 0x000fe400078e3cff */
[----:B------:R-:W-:Y:S02]  /*1efd0*/  PRMT R62, R71, 0x3340, R121 ;  /* 0x00003340473e7816 */ /* 0x000fe40000000079 */
[----:B------:R-:W-:Y:S02]  /*1efe0*/  LOP3.LUT R65, R133, R50, RZ, 0x3c, !PT ;  /* 0x0000003285417212 */ /* 0x000fe400078e3cff */
[----:B------:R-:W-:Y:S02]  /*1eff0*/  LOP3.LUT R121, R114, R51, RZ, 0x3c, !PT ;  /* 0x0000003372797212 */ /* 0x000fe400078e3cff */
[----:B------:R-:W-:-:S02]  /*1f000*/  SHF.R.U32.HI R52, RZ, 0x18, R60 ;  /* 0x00000018ff347819 */ /* 0x000fc4000001163c */
[----:B------:R-:W-:Y:S02]  /*1f010*/  SHF.R.U32.HI R55, RZ, 0x10, R60 ;  /* 0x00000010ff377819 */ /* 0x000fe4000001163c */
[----:B------:R-:W-:Y:S02]  /*1f020*/  SHF.R.U64 R50, R70, 0x10, R127 ;  /* 0x0000001046327819 */ /* 0x000fe4000000127f */
[----:B------:R-:W-:Y:S02]  /*1f030*/  IADD3 R114, P0, PT, R120, R40, RZ ;  /* 0x0000002878727210 */ /* 0x000fe40007f1e0ff */
[----:B------:R-:W-:Y:S02]  /*1f040*/  LOP3.LUT R67, R130, R59, RZ, 0x3c, !PT ;  /* 0x0000003b82437212 */ /* 0x000fe400078e3cff */
[----:B------:R-:W-:Y:S01]  /*1f050*/  PRMT R59, R59, 0x3340, R48 ;  /* 0x000033403b3b7816 */ /* 0x000fe20000000030 */
[----:B------:R-:W-:Y:S01]  /*1f060*/  IMAD.X R119, R142, 0x1, R41, P0 ;  /* 0x000000018e777824 */ /* 0x000fe200000e0629 */
[----:B------:R-:W-:-:S02]  /*1f070*/  PRMT R55, R52, 0x3340, R55 ;  /* 0x0000334034377816 */ /* 0x000fc40000000037 */
[----:B------:R-:W-:Y:S02]  /*1f080*/  LOP3.LUT R61, R135, R52, RZ, 0x3c, !PT ;  /* 0x00000034873d7212 */ /* 0x000fe400078e3cff */
[----:B------:R-:W-:Y:S02]  /*1f090*/  PRMT R48, R51, 0x3340, R50 ;  /* 0x0000334033307816 */ /* 0x000fe40000000032 */
[--C-:B------:R-:W-:Y:S02]  /*1f0a0*/  SHF.R.U64 R125, R70, 0x8, R127.reuse ;  /* 0x00000008467d7819 */ /* 0x100fe4000000127f */
[--C-:B------:R-:W-:Y:S02]  /*1f0b0*/  SHF.R.U32.HI R51, RZ, 0x18, R127.reuse ;  /* 0x00000018ff337819 */ /* 0x100fe4000001167f */
[----:B------:R-:W-:Y:S02]  /*1f0c0*/  SHF.R.U32.HI R52, RZ, 0x10, R127 ;  /* 0x00000010ff347819 */ /* 0x000fe4000001167f */
[----:B------:R-:W-:-:S02]  /*1f0d0*/  LOP3.LUT R123, R75, R50, RZ, 0x3c, !PT ;  /* 0x000000324b7b7212 */ /* 0x000fc400078e3cff */
[----:B------:R-:W-:Y:S02]  /*1f0e0*/  LOP3.LUT R75, R5, R70, RZ, 0x3c, !PT ;  /* 0x00000046054b7212 */ /* 0x000fe400078e3cff */
[----:B------:R-:W-:Y:S02]  /*1f0f0*/  PRMT R5, R125, 0x3340, R70 ;  /* 0x000033407d057816 */ /* 0x000fe40000000046 */
[----:B------:R-:W-:Y:S02]  /*1f100*/  PRMT R50, R51, 0x3340, R52 ;  /* 0x0000334033327816 */ /* 0x000fe40000000034 */
[----:B------:R-:W-:Y:S02]  /*1f110*/  LOP3.LUT R157, R117, R52, RZ, 0x3c, !PT ;  /* 0x00000034759d7212 */ /* 0x000fe400078e3cff */
[----:B------:R-:W-:Y:S02]  /*1f120*/  SHF.R.U32.HI R159, RZ, 0x8, R127 ;  /* 0x00000008ff9f7819 */ /* 0x000fe4000001167f */
[----:B------:R-:W-:-:S02]  /*1f130*/  LOP3.LUT R125, R76, R125, RZ, 0x3c, !PT ;  /* 0x0000007d4c7d7212 */ /* 0x000fc400078e3cff */
[----:B------:R-:W-:Y:S02]  /*1f140*/  SHF.R.U32.HI R52, RZ, 0x18, R119 ;  /* 0x00000018ff347819 */ /* 0x000fe40000011677 */
[----:B------:R-:W-:Y:S02]  /*1f150*/  IADD3 R76, P0, PT, R68, R42, RZ ;  /* 0x0000002a444c7210 */ /* 0x000fe40007f1e0ff */
[----:B------:R-:W-:Y:S02]  /*1f160*/  LOP3.LUT R155, R118, R51, RZ, 0x3c, !PT ;  /* 0x00000033769b7212 */ /* 0x000fe400078e3cff */
[----:B------:R-:W-:Y:S01]  /*1f170*/  SHF.R.U32.HI R49, RZ, 0x8, R54 ;  /* 0x00000008ff317819 */ /* 0x000fe20000011636 */
[----:B------:R-:W-:Y:S01]  /*1f180*/  IMAD.X R133, R149, 0x1, R43, P0 ;  /* 0x0000000195857824 */ /* 0x000fe200000e062b */
[----:B------:R-:W-:Y:S02]  /*1f190*/  LOP3.LUT R117, R115, R127, RZ, 0x3c, !PT ;  /* 0x0000007f73757212 */ /* 0x000fe400078e3cff */
[----:B------:R-:W-:-:S02]  /*1f1a0*/  PRMT R51, R159, 0x3340, R127 ;  /* 0x000033409f337816 */ /* 0x000fc4000000007f */
[----:B------:R-:W-:Y:S02]  /*1f1b0*/  LOP3.LUT R127, R77, R52, RZ, 0x3c, !PT ;  /* 0x000000344d7f7212 */ /* 0x000fe400078e3cff */
[--C-:B------:R-:W-:Y:S02]  /*1f1c0*/  SHF.R.U32.HI R141, RZ, 0x10, R119.reuse ;  /* 0x00000010ff8d7819 */ /* 0x100fe40000011677 */
[C-C-:B------:R-:W-:Y:S02]  /*1f1d0*/  SHF.R.U64 R77, R114.reuse, 0x18, R119.reuse ;  /* 0x00000018724d7819 */ /* 0x140fe40000001277 */
[--C-:B------:R-:W-:Y:S02]  /*1f1e0*/  SHF.R.U64 R70, R114, 0x10, R119.reuse ;  /* 0x0000001072467819 */ /* 0x100fe40000001277 */
[----:B------:R-:W-:Y:S02]  /*1f1f0*/  SHF.R.U32.HI R68, RZ, 0x8, R119 ;  /* 0x00000008ff447819 */ /* 0x000fe40000011677 */
[----:B------:R-:W-:-:S02]  /*1f200*/  LOP3.LUT R143, R132, R49, RZ, 0x3c, !PT ;  /* 0x00000031848f7212 */ /* 0x000fc400078e3cff */
[----:B------:R-:W-:Y:S02]  /*1f210*/  PRMT R49, R49, 0x3340, R54 ;  /* 0x0000334031317816 */ /* 0x000fe40000000036 */
[----:B------:R-:W-:Y:S02]  /*1f220*/  PRMT R52, R52, 0x3340, R141 ;  /* 0x0000334034347816 */ /* 0x000fe4000000008d */
[----:B------:R-:W-:Y:S02]  /*1f230*/  LOP3.LUT R145, R80, R77, RZ, 0x3c, !PT ;  /* 0x0000004d50917212 */ /* 0x000fe400078e3cff */
[----:B------:R-:W-:Y:S02]  /*1f240*/  PRMT R54, R77, 0x3340, R70 ;  /* 0x000033404d367816 */ /* 0x000fe40000000046 */
[----:B------:R-:W-:Y:S02]  /*1f250*/  LOP3.LUT R141, R78, R141, RZ, 0x3c, !PT ;  /* 0x0000008d4e8d7212 */ /* 0x000fe400078e3cff */
[----:B------:R-:W-:-:S02]  /*1f260*/  LOP3.LUT R77, R15, R119, RZ, 0x3c, !PT ;  /* 0x000000770f4d7212 */ /* 0x000fc400078e3cff */
[----:B------:R-:W-:Y:S02]  /*1f270*/  LOP3.LUT R163, R79, R68, RZ, 0x3c, !PT ;  /* 0x000000444fa37212 */ /* 0x000fe400078e3cff */
[--C-:B------:R-:W-:Y:S02]  /*1f280*/  PRMT R115, R68, 0x3340, R119.reuse ;  /* 0x0000334044737816 */ /* 0x100fe40000000077 */
[----:B------:R-:W-:Y:S02]  /*1f290*/  SHF.R.U64 R149, R114, 0x8, R119 ;  /* 0x0000000872957819 */ /* 0x000fe40000001277 */
[----:B------:R-:W-:Y:S02]  /*1f2a0*/  LOP3.LUT R79, R6, R114, RZ, 0x3c, !PT ;  /* 0x00000072064f7212 */ /* 0x000fe400078e3cff */
[----:B------:R-:W-:Y:S02]  /*1f2b0*/  SHF.R.U64 R119, R76, 0x18, R133 ;  /* 0x000000184c777819 */ /* 0x000fe40000001285 */
[----:B------:R-:W-:-:S02]  /*1f2c0*/  IADD3 R78, P0, PT, R161, R36, RZ ;  /* 0x00000024a14e7210 */ /* 0x000fc40007f1e0ff */
[----:B------:R-:W-:Y:S02]  /*1f2d0*/  SHF.R.U64 R6, R76, 0x10, R133 ;  /* 0x000000104c067819 */ /* 0x000fe40000001285 */
[----:B------:R-:W-:Y:S01]  /*1f2e0*/  LOP3.LUT R151, R86, R119, RZ, 0x3c, !PT ;  /* 0x0000007756977212 */ /* 0x000fe200078e3cff */
[----:B------:R-:W-:Y:S01]  /*1f2f0*/  IMAD.X R173, R64, 0x1, R37, P0 ;  /* 0x0000000140ad7824 */ /* 0x000fe200000e0625 */
[----:B------:R-:W-:Y:S02]  /*1f300*/  PRMT R119, R119, 0x3340, R6 ;  /* 0x0000334077777816 */ /* 0x000fe40000000006 */
[----:B------:R-:W-:Y:S02]  /*1f310*/  LOP3.LUT R153, R87, R6, RZ, 0x3c, !PT ;  /* 0x0000000657997212 */ /* 0x000fe400078e3cff */
[--C-:B------:R-:W-:Y:S02]  /*1f320*/  SHF.R.U64 R161, R76, 0x8, R133.reuse ;  /* 0x000000084ca17819 */ /* 0x100fe40000001285 */
[----:B------:R-:W-:-:S02]  /*1f330*/  SHF.R.U32.HI R6, RZ, 0x18, R133 ;  /* 0x00000018ff067819 */ /* 0x000fc40000011685 */
[----:B------:R-:W-:Y:S02]  /*1f340*/  SHF.R.U32.HI R179, RZ, 0x10, R133 ;  /* 0x00000010ffb37819 */ /* 0x000fe40000011685 */
[----:B------:R-:W-:Y:S02]  /*1f350*/  LOP3.LUT R147, R81, R70, RZ, 0x3c, !PT ;  /* 0x0000004651937212 */ /* 0x000fe400078e3cff */
[----:B------:R-:W-:Y:S02]  /*1f360*/  LOP3.LUT R81, R7, R76, RZ, 0x3c, !PT ;  /* 0x0000004c07517212 */ /* 0x000fe400078e3cff */
[----:B------:R-:W-:Y:S02]  /*1f370*/  PRMT R68, R161, 0x3340, R76 ;  /* 0x00003340a1447816 */ /* 0x000fe4000000004c */
[----:B------:R-:W-:Y:S02]  /*1f380*/  LOP3.LUT R177, R83, R6, RZ, 0x3c, !PT ;  /* 0x0000000653b17212 */ /* 0x000fe400078e3cff */
[----:B------:R-:W-:-:S02]  /*1f390*/  PRMT R87, R6, 0x3340, R179 ;  /* 0x0000334006577816 */ /* 0x000fc400000000b3 */
[----:B------:R-:W-:Y:S02]  /*1f3a0*/  SHF.R.U32.HI R64, RZ, 0x18, R173 ;  /* 0x00000018ff407819 */ /* 0x000fe400000116ad */
[----:B------:R-:W-:Y:S02]  /*1f3b0*/  SHF.R.U32.HI R6, RZ, 0x8, R133 ;  /* 0x00000008ff067819 */ /* 0x000fe40000011685 */
[----:B------:R-:W-:Y:S02]  /*1f3c0*/  IADD3 R76, P0, PT, R169, R38, RZ ;  /* 0x00000026a94c7210 */ /* 0x000fe40007f1e0ff */
[----:B------:R-:W-:Y:S02]  /*1f3d0*/  LOP3.LUT R83, R28, R133, RZ, 0x3c, !PT ;  /* 0x000000851c537212 */ /* 0x000fe400078e3cff */
[----:B------:R-:W-:Y:S01]  /*1f3e0*/  LOP3.LUT R165, R89, R64, RZ, 0x3c, !PT ;  /* 0x0000004059a57212 */ /* 0x000fe200078e3cff */
[----:B------:R-:W-:Y:S01]  /*1f3f0*/  IMAD.X R135, R66, 0x1, R39, P0 ;  /* 0x0000000142877824 */ /* 0x000fe200000e0627 */
[----:B------:R-:W-:-:S02]  /*1f400*/  PRMT R28, R6, 0x3340, R133 ;  /* 0x00003340061c7816 */ /* 0x000fc40000000085 */
[----:B------:R-:W-:Y:S02]  /*1f410*/  LOP3.LUT R181, R85, R6, RZ, 0x3c, !PT ;  /* 0x0000000655b57212 */ /* 0x000fe400078e3cff */
[C-C-:B------:R-:W-:Y:S02]  /*1f420*/  SHF.R.U64 R89, R78.reuse, 0x18, R173.reuse ;  /* 0x000000184e597819 */ /* 0x140fe400000012ad */
[----:B------:R-:W-:Y:S02]  /*1f430*/  SHF.R.U64 R6, R78, 0x10, R173 ;  /* 0x000000104e067819 */ /* 0x000fe400000012ad */
[----:B------:R-:W-:Y:S02]  /*1f440*/  LOP3.LUT R169, R92, R89, RZ, 0x3c, !PT ;  /* 0x000000595ca97212 */ /* 0x000fe400078e3cff */
[----:B------:R-:W-:Y:S02]  /*1f450*/  PRMT R89, R89, 0x3340, R6 ;  /* 0x0000334059597816 */ /* 0x000fe40000000006 */
[----:B------:R-:W-:-:S02]  /*1f460*/  LOP3.LUT R171, R93, R6, RZ, 0x3c, !PT ;  /* 0x000000065dab7212 */ /* 0x000fc400078e3cff */
[C-C-:B------:R-:W-:Y:S02]  /*1f470*/  SHF.R.U64 R7, R76.reuse, 0x18, R135.reuse ;  /* 0x000000184c077819 */ /* 0x140fe40000001287 */
[--C-:B------:R-:W-:Y:S02]  /*1f480*/  SHF.R.U64 R6, R76, 0x10, R135.reuse ;  /* 0x000000104c067819 */ /* 0x100fe40000001287 */
[----:B------:R-:W-:Y:S02]  /*1f490*/  LOP3.LUT R175, R98, R7, RZ, 0x3c, !PT ;  /* 0x0000000762af7212 */ /* 0x000fe400078e3cff */
[----:B------:R-:W-:Y:S02]  /*1f4a0*/  PRMT R66, R7, 0x3340, R6 ;  /* 0x0000334007427816 */ /* 0x000fe40000000006 */
[----:B------:R-:W-:Y:S02]  /*1f4b0*/  IADD3 R7, P0, PT, R53, R30, RZ ;  /* 0x0000001e35077210 */ /* 0x000fe40007f1e0ff */
[----:B------:R-:W-:-:S02]  /*1f4c0*/  SHF.R.U64 R183, R76, 0x8, R135 ;  /* 0x000000084cb77819 */ /* 0x000fc40000001287 */
[----:B------:R-:W-:Y:S02]  /*1f4d0*/  LOP3.LUT R133, R9, R76, RZ, 0x3c, !PT ;  /* 0x0000004c09857212 */ /* 0x000fe400078e3cff */
[----:B------:R-:W-:Y:S01]  /*1f4e0*/  PRMT R53, R183, 0x3340, R76 ;  /* 0x00003340b7357816 */ /* 0x000fe2000000004c */
[----:B------:R-:W-:Y:S01]  /*1f4f0*/  IMAD.X R76, R56, 0x1, R31, P0 ;  /* 0x00000001384c7824 */ /* 0x000fe200000e061f */
[----:B------:R-:W-:Y:S02]  /*1f500*/  SHF.R.U32.HI R70, RZ, 0x8, R173 ;  /* 0x00000008ff467819 */ /* 0x000fe400000116ad */
[----:B------:R-:W-:Y:S02]  /*1f510*/  LOP3.LUT R99, R99, R6, RZ, 0x3c, !PT ;  /* 0x0000000663637212 */ /* 0x000fe400078e3cff */
[--C-:B------:R-:W-:Y:S02]  /*1f520*/  SHF.R.U32.HI R6, RZ, 0x18, R76.reuse ;  /* 0x00000018ff067819 */ /* 0x100fe4000001164c */
[----:B------:R-:W-:-:S02]  /*1f530*/  SHF.R.U32.HI R187, RZ, 0x10, R76 ;  /* 0x00000010ffbb7819 */ /* 0x000fc4000001164c */
[----:B------:R-:W-:Y:S02]  /*1f540*/  LOP3.LUT R85, R29, R173, RZ, 0x3c, !PT ;  /* 0x000000ad1d557212 */ /* 0x000fe400078e3cff */
[----:B------:R-:W-:Y:S02]  /*1f550*/  LOP3.LUT R185, R91, R70, RZ, 0x3c, !PT ;  /* 0x000000465bb97212 */ /* 0x000fe400078e3cff */
[----:B------:R-:W-:Y:S02]  /*1f560*/  LOP3.LUT R197, R35, R76, RZ, 0x3c, !PT ;  /* 0x0000004c23c57212 */ /* 0x000fe400078e3cff */
[----:B------:R-:W-:Y:S02]  /*1f570*/  PRMT R29, R70, 0x3340, R173 ;  /* 0x00003340461d7816 */ /* 0x000fe400000000ad */
[----:B------:R-:W-:Y:S02]  /*1f580*/  LOP3.LUT R101, R101, R6, RZ, 0x3c, !PT ;  /* 0x0000000665657212 */ /* 0x000fe400078e3cff */
[----:B------:R-:W-:-:S02]  /*1f590*/  PRMT R91, R6, 0x3340, R187 ;  /* 0x00003340065b7816 */ /* 0x000fc400000000bb */
[C-C-:B------:R-:W-:Y:S02]  /*1f5a0*/  SHF.R.U64 R35, R7.reuse, 0x18, R76.reuse ;  /* 0x0000001807237819 */ /* 0x140fe4000000124c */
[--C-:B------:R-:W-:Y:S02]  /*1f5b0*/  SHF.R.U32.HI R70, RZ, 0x18, R135.reuse ;  /* 0x00000018ff467819 */ /* 0x100fe40000011687 */
[----:B------:R-:W-:Y:S02]  /*1f5c0*/  SHF.R.U64 R6, R7, 0x10, R76 ;  /* 0x0000001007067819 */ /* 0x000fe4000000124c */
[--C-:B------:R-:W-:Y:S02]  /*1f5d0*/  SHF.R.U32.HI R195, RZ, 0x10, R135.reuse ;  /* 0x00000010ffc37819 */ /* 0x100fe40000011687 */
[----:B------:R-:W-:Y:S02]  /*1f5e0*/  SHF.R.U32.HI R56, RZ, 0x8, R135 ;  /* 0x00000008ff387819 */ /* 0x000fe40000011687 */
[----:B------:R-:W-:-:S02]  /*1f5f0*/  LOP3.LUT R189, R104, R35, RZ, 0x3c, !PT ;  /* 0x0000002368bd7212 */ /* 0x000fc400078e3cff */
[----:B------:R-:W-:Y:S02]  /*1f600*/  SHF.R.U32.HI R167, RZ, 0x10, R173 ;  /* 0x00000010ffa77819 */ /* 0x000fe400000116ad */
[----:B------:R-:W-:Y:S02]  /*1f610*/  LOP3.LUT R193, R95, R70, RZ, 0x3c, !PT ;  /* 0x000000465fc17212 */ /* 0x000fe400078e3cff */
[----:B------:R-:W-:Y:S02]  /*1f620*/  PRMT R35, R35, 0x3340, R6 ;  /* 0x0000334023237816 */ /* 0x000fe40000000006 */
[----:B------:R-:W-:Y:S02]  /*1f630*/  LOP3.LUT R105, R105, R6, RZ, 0x3c, !PT ;  /* 0x0000000669697212 */ /* 0x000fe400078e3cff */
[----:B------:R-:W-:Y:S02]  /*1f640*/  PRMT R5, R48, 0x5410, R5 ;  /* 0x0000541030057816 */ /* 0x000fe40000000005 */
[----:B------:R-:W-:-:S02]  /*1f650*/  SHF.R.U64 R173, R78, 0x8, R173 ;  /* 0x000000084ead7819 */ /* 0x000fc400000012ad */
[----:B------:R-:W-:Y:S02]  /*1f660*/  PRMT R70, R70, 0x3340, R195 ;  /* 0x0000334046467816 */ /* 0x000fe400000000c3 */
[----:B------:R-:W-:Y:S02]  /*1f670*/  PRMT R9, R56, 0x3340, R135 ;  /* 0x0000334038097816 */ /* 0x000fe40000000087 */
[----:B------:R-:W-:Y:S02]  /*1f680*/  PRMT R6, R52, 0x5410, R115 ;  /* 0x0000541034067816 */ /* 0x000fe40000000073 */
[----:B------:R-:W-:Y:S02]  /*1f690*/  PRMT R48, R87, 0x5410, R28 ;  /* 0x0000541057307816 */ /* 0x000fe4000000001c */
[----:B------:R-:W-:Y:S02]  /*1f6a0*/  SHF.R.U32.HI R115, RZ, 0x8, R60 ;  /* 0x00000008ff737819 */ /* 0x000fe4000001163c */
[----:B------:R-:W-:-:S02]  /*1f6b0*/  PRMT R28, R55, 0x5410, R136 ;  /* 0x00005410371c7816 */ /* 0x000fc40000000088 */
[----:B------:R-:W-:Y:S02]  /*1f6c0*/  LOP3.LUT R93, R8, R78, RZ, 0x3c, !PT ;  /* 0x0000004e085d7212 */ /* 0x000fe400078e3cff */
[----:B------:R-:W-:Y:S02]  /*1f6d0*/  PRMT R8, R173, 0x3340, R78 ;  /* 0x00003340ad087816 */ /* 0x000fe4000000004e */
[----:B------:R-:W-:Y:S02]  /*1f6e0*/  PRMT R52, R70, 0x5410, R9 ;  /* 0x0000541046347816 */ /* 0x000fe40000000009 */
[----:B------:R-:W-:Y:S02]  /*1f6f0*/  PRMT R9, R115, 0x7054, R28 ;  /* 0x0000705473097816 */ /* 0x000fe4000000001c */
[----:B------:R-:W-:Y:S02]  /*1f700*/  SHF.R.U64 R191, R7, 0x8, R76 ;  /* 0x0000000807bf7819 */ /* 0x000fe4000000124c */
[----:B------:R-:W-:-:S02]  /*1f710*/  PRMT R57, R57, 0x5410, R4 ;  /* 0x0000541039397816 */ /* 0x000fc40000000004 */
[----:B------:R-:W-:Y:S02]  /*1f720*/  PRMT R15, R149, 0x3340, R114 ;  /* 0x00003340950f7816 */ /* 0x000fe40000000072 */
[----:B------:R-:W-:Y:S02]  /*1f730*/  PRMT R4, R50, 0x5410, R51 ;  /* 0x0000541032047816 */ /* 0x000fe40000000033 */
[----:B------:R-:W-:Y:S02]  /*1f740*/  PRMT R64, R64, 0x3340, R167 ;  /* 0x0000334040407816 */ /* 0x000fe400000000a7 */
[----:B------:R-:W-:Y:S02]  /*1f750*/  LOP3.LUT R95, R34, R135, RZ, 0x3c, !PT ;  /* 0x00000087225f7212 */ /* 0x000fe400078e3cff */
[----:B------:R-:W-:Y:S02]  /*1f760*/  PRMT R51, R89, 0x5410, R8 ;  /* 0x0000541059337816 */ /* 0x000fe40000000008 */
[----:B------:R-:W-:-:S02]  /*1f770*/  LOP3.LUT R135, R14, R7, RZ, 0x3c, !PT ;  /* 0x000000070e877212 */ /* 0x000fc400078e3cff */
[----:B------:R-:W-:Y:S02]  /*1f780*/  PRMT R8, R60, 0x654, R9 ;  /* 0x000006543c087816 */ /* 0x000fe40000000009 */
[----:B------:R-:W-:Y:S02]  /*1f790*/  SHF.R.U32.HI R34, RZ, 0x8, R76 ;  /* 0x00000008ff227819 */ /* 0x000fe4000001164c */
[----:B------:R-:W-:Y:S02]  /*1f7a0*/  PRMT R14, R191, 0x3340, R7 ;  /* 0x00003340bf0e7816 */ /* 0x000fe40000000007 */
[----:B------:R-:W-:Y:S02]  /*1f7b0*/  PRMT R7, R54, 0x5410, R15 ;  /* 0x0000541036077816 */ /* 0x000fe4000000000f */
[----:B------:R-:W-:Y:S02]  /*1f7c0*/  PRMT R50, R64, 0x5410, R29 ;  /* 0x0000541040327816 */ /* 0x000fe4000000001d */
[----:B------:R-:W-:Y:S01]  /*1f7d0*/  LOP3.LUT R97, R97, R56, RZ, 0x3c, !PT ;  /* 0x0000003861617212 */ /* 0x000fe200078e3cff */
[----:B------:R0:W-:Y:S01]  /*1f7e0*/  STL.128 [R1+0x2a0], R4 ;  /* 0x0002a00401007387 */ /* 0x0001e20000100c00 */
[----:B------:R-:W-:-:S02]  /*1f7f0*/  SHF.R.U64 R29, R8, 0x10, R1 ;  /* 0x00000010081d7819 */ /* 0x000fc40000001201 */
[----:B------:R-:W-:Y:S02]  /*1f800*/  LOP3.LUT R103, R103, R34, RZ, 0x3c, !PT ;  /* 0x0000002267677212 */ /* 0x000fe400078e3cff */
[----:B------:R-:W-:Y:S02]  /*1f810*/  PRMT R56, R115, 0x3340, R60 ;  /* 0x0000334073387816 */ /* 0x000fe4000000003c */
[----:B------:R-:W-:Y:S02]  /*1f820*/  PRMT R34, R34, 0x3340, R76 ;  /* 0x0000334022227816 */ /* 0x000fe4000000004c */
[----:B------:R-:W-:Y:S02]  /*1f830*/  PRMT R58, R58, 0x5410, R49 ;  /* 0x000054103a3a7816 */ /* 0x000fe40000000031 */
[----:B------:R-:W-:Y:S02]  /*1f840*/  PRMT R56, R55, 0x5410, R56 ;  /* 0x0000541037387816 */ /* 0x000fe40000000038 */
[----:B------:R-:W-:-:S02]  /*1f850*/  PRMT R49, R119, 0x5410, R68 ;  /* 0x0000541077317816 */ /* 0x000fc40000000044 */
[----:B------:R-:W-:Y:S02]  /*1f860*/  PRMT R53, R66, 0x5410, R53 ;  /* 0x0000541042357816 */ /* 0x000fe40000000035 */
[----:B0-----:R-:W-:Y:S01]  /*1f870*/  LOP3.LUT R4, R29, 0xffff, RZ, 0xc0, !PT ;  /* 0x0000ffff1d047812 */ /* 0x001fe200078ec0ff */
[----:B------:R0:W-:Y:S01]  /*1f880*/  STL.128 [R1+0x2b0], R48 ;  /* 0x0002b03001007387 */ /* 0x0001e20000100c00 */
[----:B------:R-:W-:Y:S02]  /*1f890*/  PRMT R54, R91, 0x5410, R34 ;  /* 0x000054105b367816 */ /* 0x000fe40000000022 */
[----:B------:R-:W-:Y:S02]  /*1f8a0*/  PRMT R55, R35, 0x5410, R14 ;  /* 0x0000541023377816 */ /* 0x000fe4000000000e */
[----:B------:R-:W-:Y:S02]  /*1f8b0*/  SHF.R.U64 R28, R28, 0x8, R1 ;  /* 0x000000081c1c7819 */ /* 0x000fe40000001201 */
[C---:B------:R-:W-:Y:S01]  /*1f8c0*/  PRMT R8, R57.reuse, 0x7770, RZ ;  /* 0x0000777039087816 */ /* 0x040fe200000000ff */
[----:B------:R1:W-:Y:S01]  /*1f8d0*/  STL.128 [R1+0x2c0], R52 ;  /* 0x0002c03401007387 */ /* 0x0003e20000100c00 */
[----:B------:R-:W-:-:S02]  /*1f8e0*/  PRMT R9, R57, 0x7771, RZ ;  /* 0x0000777139097816 */ /* 0x000fc400000000ff */
[C---:B------:R-:W-:Y:S02]  /*1f8f0*/  PRMT R14, R57.reuse, 0x7772, RZ ;  /* 0x00007772390e7816 */ /* 0x040fe400000000ff */
[----:B------:R-:W-:Y:S02]  /*1f900*/  PRMT R15, R57, 0x7773, RZ ;  /* 0x00007773390f7816 */ /* 0x000fe400000000ff */
[----:B------:R-:W-:Y:S02]  /*1f910*/  SHF.R.U32.HI R4, RZ, 0x8, R4 ;  /* 0x00000008ff047819 */ /* 0x000fe40000011604 */
[----:B------:R-:W-:Y:S02]  /*1f920*/  PRMT R59, R59, 0x5410, R62 ;  /* 0x000054103b3b7816 */ /* 0x000fe4000000003e */
[----:B------:R-:W-:Y:S02]  /*1f930*/  LOP3.LUT R71, R128, R71, RZ, 0x3c, !PT ;  /* 0x0000004780477212 */ /* 0x000fe400078e3cff */
[----:B------:R-:W-:Y:S01]  /*1f940*/  LOP3.LUT R159, R116, R159, RZ, 0x3c, !PT ;  /* 0x0000009f749f7212 */ /* 0x000fe200078e3cff */
[----:B------:R-:W-:Y:S01]  /*1f950*/  STL.128 [R1+0x290], R56 ;  /* 0x0002903801007387 */ /* 0x000fe20000100c00 */
[----:B------:R-:W-:-:S02]  /*1f960*/  LOP3.LUT R149, R82, R149, RZ, 0x3c, !PT ;  /* 0x0000009552957212 */ /* 0x000fc400078e3cff */
[----:B------:R-:W-:Y:S01]  /*1f970*/  LOP3.LUT R161, R88, R161, RZ, 0x3c, !PT ;  /* 0x000000a158a17212 */ /* 0x000fe200078e3cff */
[----:B------:R-:W-:Y:S01]  /*1f980*/  ST.E.U8 desc[UR36][R138.64+0x3b], R197 ;  /* 0x00003bc58a007985 */ /* 0x000fe2000c101124 */
[----:B------:R-:W-:Y:S02]  /*1f990*/  LOP3.LUT R179, R84, R179, RZ, 0x3c, !PT ;  /* 0x000000b354b37212 */ /* 0x000fe400078e3cff */
[----:B------:R-:W-:Y:S01]  /*1f9a0*/  LOP3.LUT R167, R90, R167, RZ, 0x3c, !PT ;  /* 0x000000a75aa77212 */ /* 0x000fe200078e3cff */
[----:B------:R-:W-:Y:S01]  /*1f9b0*/  ST.E.U8 desc[UR36][R138.64], R61 ;  /* 0x0000003d8a007985 */ /* 0x000fe2000c101124 */
[----:B------:R-:W-:Y:S02]  /*1f9c0*/  LOP3.LUT R173, R94, R173, RZ, 0x3c, !PT ;  /* 0x000000ad5ead7212 */ /* 0x000fe400078e3cff */
[----:B------:R-:W-:Y:S01]  /*1f9d0*/  LOP3.LUT R183, R100, R183, RZ, 0x3c, !PT ;  /* 0x000000b764b77212 */ /* 0x000fe200078e3cff */
[----:B------:R-:W-:Y:S01]  /*1f9e0*/  ST.E.U8 desc[UR36][R138.64+0x8], R63 ;  /* 0x0000083f8a007985 */ /* 0x000fe2000c101124 */
[----:B------:R-:W-:-:S02]  /*1f9f0*/  LOP3.LUT R195, R96, R195, RZ, 0x3c, !PT ;  /* 0x000000c360c37212 */ /* 0x000fc400078e3cff */
[----:B------:R-:W-:Y:S01]  /*1fa00*/  LOP3.LUT R187, R102, R187, RZ, 0x3c, !PT ;  /* 0x000000bb66bb7212 */ /* 0x000fe200078e3cff */
[----:B------:R-:W-:Y:S01]  /*1fa10*/  ST.E.U8 desc[UR36][R138.64+0x9], R65 ;  /* 0x000009418a007985 */ /* 0x000fe2000c101124 */
[----:B------:R-:W-:Y:S02]  /*1fa20*/  LOP3.LUT R191, R106, R191, RZ, 0x3c, !PT ;  /* 0x000000bf6abf7212 */ /* 0x000fe400078e3cff */
[----:B------:R-:W-:Y:S01]  /*1fa30*/  LOP3.LUT R107, R107, R28, RZ, 0x3c, !PT ;  /* 0x0000001c6b6b7212 */ /* 0x000fe200078e3cff */
[----:B------:R-:W-:Y:S01]  /*1fa40*/  ST.E.U8 desc[UR36][R138.64+0xa], R143 ;  /* 0x00000a8f8a007985 */ /* 0x000fe2000c101124 */
[----:B------:R-:W-:Y:S02]  /*1fa50*/  LOP3.LUT R109, R109, R8, RZ, 0x3c, !PT ;  /* 0x000000086d6d7212 */ /* 0x000fe400078e3cff */
[----:B0-----:R-:W-:Y:S01]  /*1fa60*/  LOP3.LUT R49, R110, R9, RZ, 0x3c, !PT ;  /* 0x000000096e317212 */ /* 0x001fe200078e3cff */
[----:B------:R-:W-:Y:S01]  /*1fa70*/  ST.E.U8 desc[UR36][R138.64+0xc], R67 ;  /* 0x00000c438a007985 */ /* 0x000fe2000c101124 */
[----:B------:R-:W-:-:S02]  /*1fa80*/  LOP3.LUT R111, R111, R14, RZ, 0x3c, !PT ;  /* 0x0000000e6f6f7212 */ /* 0x000fc400078e3cff */
[----:B-1----:R-:W-:Y:S01]  /*1fa90*/  LOP3.LUT R53, R112, R15, RZ, 0x3c, !PT ;  /* 0x0000000f70357212 */ /* 0x002fe200078e3cff */
[----:B------:R-:W-:Y:S01]  /*1faa0*/  ST.E.U8 desc[UR36][R138.64+0xd], R69 ;  /* 0x00000d458a007985 */ /* 0x000fe2000c101124 */
[----:B------:R-:W-:Y:S02]  /*1fab0*/  LOP3.LUT R51, R108, R29, RZ, 0x3c, !PT ;  /* 0x0000001d6c337212 */ /* 0x000fe400078e3cff */
[----:B------:R-:W-:Y:S01]  /*1fac0*/  LOP3.LUT R113, R113, R4, RZ, 0x3c, !PT ;  /* 0x0000000471717212 */ /* 0x000fe200078e3cff */
[----:B------:R-:W-:Y:S01]  /*1fad0*/  ST.E.U8 desc[UR36][R138.64+0xe], R71 ;  /* 0x00000e478a007985 */ /* 0x000fe2000c101124 */
[----:B------:R-:W-:Y:S02]  /*1fae0*/  ISETP.NE.AND P0, PT, R0, 0x800, PT ;  /* 0x000008000000780c */ /* 0x000fe40003f05270 */
        /* <DEDUP_REMOVED lines=62> */
[----:B------:R-:W-:-:S03]  /*1fed0*/  PRMT R108, R51, 0x7610, R108 ;  /* 0x00007610336c7816 */ /* 0x000fc6000000006c */
        /* <DEDUP_REMOVED lines=44> */
[----:B-1----:R-:W-:Y:S02]  /*201a0*/  PRMT R77, R127, 0x7610, R77 ;  /* 0x000076107f4d7816 */ /* 0x002fe4000000004d */
[----:B--2---:R-:W-:Y:S02]  /*201b0*/  PRMT R83, R177, 0x7610, R83 ;  /* 0x00007610b1537816 */ /* 0x004fe40000000053 */
[----:B---3--:R-:W-:Y:S02]  /*201c0*/  PRMT R85, R181, 0x7610, R85 ;  /* 0x00007610b5557816 */ /* 0x008fe40000000055 */
[----:B0-----:R-:W-:Y:S01]  /*201d0*/  PRMT R95, R193, 0x7610, R95 ;  /* 0x00007610c15f7816 */ /* 0x001fe2000000005f */
[----:B------:R-:W-:Y:S06]  /*201e0*/  @P0 BRA `(.L_x_82) ;  /* 0xffffff8000380947 */ /* 0x000fec000383ffff */
[----:B------:R-:W-:Y:S05]  /*201f0*/  BSYNC.RECONVERGENT B0 ;  /* 0x0000000000007941 */ /* 0x000fea0003800200 */
.L_x_69:
[----:B------:R-:W-:Y:S01]  /*20200*/  MOV R0, 0x0 ;  /* 0x0000000000007802 */ /* 0x000fe20000000f00 */
[----:B------:R-:W0:Y:S01]  /*20210*/  LDCU.64 UR4, c[0x4][0x48] ;  /* 0x01000900ff0477ac */ /* 0x000e220008000a00 */
[----:B------:R-:W-:Y:S02]  /*20220*/  IADD3 R16, P0, PT, R2, 0x10, RZ ;  /* 0x0000001002107810 */ /* 0x000fe40007f1e0ff */
[----:B------:R-:W-:Y:S01]  /*20230*/  CS2R R6, SRZ ;  /* 0x0000000000067805 */ /* 0x000fe2000001ff00 */
[----:B------:R1:W2:Y:S02]  /*20240*/  LDC.64 R8, c[0x4][R0] ;  /* 0x0100000000087b82 */ /* 0x0002a40000000a00 */
[----:B------:R-:W-:Y:S02]  /*20250*/  IMAD.X R17, RZ, RZ, R74, P0 ;  /* 0x000000ffff117224 */ /* 0x000fe400000e064a */
[----:B0-----:R-:W-:Y:S02]  /*20260*/  IMAD.U32 R4, RZ, RZ, UR4 ;  /* 0x00000004ff047e24 */ /* 0x001fe4000f8e00ff */
[----:B-1----:R-:W-:-:S07]  /*20270*/  IMAD.U32 R5, RZ, RZ, UR5 ;  /* 0x00000005ff057e24 */ /* 0x002fce000f8e00ff */
[----:B------:R-:W-:-:S07]  /*20280*/  LEPC R20, `(.L_x_83) ;  /* 0x000000001014794e */ /* 0x000fce0000000000 */
[----:B--2---:R-:W-:Y:S05]  /*20290*/  CALL.ABS.NOINC R8 ;  /* 0x0000000008007343 */ /* 0x004fea0003c00000 */
.L_x_83:
[----:B------:R-:W-:Y:S01]  /*202a0*/  BSSY.RECONVERGENT B6, `(.L_x_84) ;  /* 0x00000cb000067945 */ /* 0x000fe20003800200 */
[----:B------:R-:W-:-:S07]  /*202b0*/  IMAD.MOV.U32 R19, RZ, RZ, RZ ;  /* 0x000000ffff137224 */ /* 0x000fce00078e00ff */
.L_x_101:
[----:B------:R-:W-:Y:S01]  /*202c0*/  IADD3 R22, P0, PT, R138, R19, RZ ;  /* 0x000000138a167210 */ /* 0x000fe20007f1e0ff */
[----:B------:R-:W0:Y:S01]  /*202d0*/  LDC.64 R8, c[0x4][0x30] ;  /* 0x01000c00ff087b82 */ /* 0x000e220000000a00 */
[----:B------:R-:W-:Y:S01]  /*202e0*/  MOV R18, 0x0 ;  /* 0x0000000000127802 */ /* 0x000fe20000000f00 */
[----:B------:R-:W1:Y:S02]  /*202f0*/  LDCU.64 UR4, c[0x4][0x38] ;  /* 0x01000700ff0477ac */ /* 0x000e640008000a00 */
[----:B------:R-:W-:-:S05]  /*20300*/  IMAD.X R23, RZ, RZ, R139, P0 ;  /* 0x000000ffff177224 */ /* 0x000fca00000e068b */
[----:B------:R-:W2:Y:S01]  /*20310*/  LD.E.U8 R0, desc[UR36][R22.64] ;  /* 0x0000002416007980 */ /* 0x000ea2000c101100 */
[----:B------:R3:W4:Y:S01]  /*20320*/  LDC.64 R10, c[0x4][R18] ;  /* 0x01000000120a7b82 */ /* 0x0007220000000a00 */
[----:B------:R-:W-:Y:S02]  /*20330*/  IMAD.MOV.U32 R6, RZ, RZ, R16 ;  /* 0x000000ffff067224 */ /* 0x000fe400078e0010 */
[----:B------:R-:W-:Y:S02]  /*20340*/  IMAD.MOV.U32 R7, RZ, RZ, R17 ;  /* 0x000000ffff077224 */ /* 0x000fe400078e0011 */
[----:B-1----:R-:W-:Y:S02]  /*20350*/  IMAD.U32 R4, RZ, RZ, UR4 ;  /* 0x00000004ff047e24 */ /* 0x002fe4000f8e00ff */
[----:B------:R-:W-:Y:S01]  /*20360*/  IMAD.U32 R5, RZ, RZ, UR5 ;  /* 0x00000005ff057e24 */ /* 0x000fe2000f8e00ff */
[----:B0-----:R3:W-:Y:S04]  /*20370*/  STL.64 [R1+0x18], R8 ;  /* 0x0000180801007387 */ /* 0x0017e80000100a00 */
[----:B--2-4-:R3:W-:Y:S02]  /*20380*/  STL [R1+0x10], R0 ;  /* 0x0000100001007387 */ /* 0x0147e40000100800 */
[----:B------:R-:W-:-:S07]  /*20390*/  LEPC R20, `(.L_x_85) ;  /* 0x000000001014794e */ /* 0x000fce0000000000 */
[----:B---3--:R-:W-:Y:S05]  /*203a0*/  CALL.ABS.NOINC R10 ;  /* 0x000000000a007343 */ /* 0x008fea0003c00000 */
.L_x_85:
[----:B------:R-:W2:Y:S01]  /*203b0*/  LD.E.U8 R0, desc[UR36][R22.64+0x1] ;  /* 0x0000012416007980 */ /* 0x000ea2000c101100 */
[----:B------:R-:W0:Y:S01]  /*203c0*/  LDC.64 R8, c[0x4][0x30] ;  /* 0x01000c00ff087b82 */ /* 0x000e220000000a00 */
[----:B------:R-:W1:Y:S01]  /*203d0*/  LDCU.64 UR4, c[0x4][0x38] ;  /* 0x01000700ff0477ac */ /* 0x000e620008000a00 */
[----:B------:R-:W-:Y:S02]  /*203e0*/  IMAD.MOV.U32 R6, RZ, RZ, R16 ;  /* 0x000000ffff067224 */ /* 0x000fe400078e0010 */
[----:B------:R-:W-:-:S04]  /*203f0*/  IMAD.MOV.U32 R7, RZ, RZ, R17 ;  /* 0x000000ffff077224 */ /* 0x000fc800078e0011 */
[----:B------:R3:W4:Y:S01]  /*20400*/  LDC.64 R10, c[0x4][R18] ;  /* 0x01000000120a7b82 */ /* 0x0007220000000a00 */
[----:B-1----:R-:W-:Y:S02]  /*20410*/  IMAD.U32 R4, RZ, RZ, UR4 ;  /* 0x00000004ff047e24 */ /* 0x002fe4000f8e00ff */
[----:B------:R-:W-:Y:S01]  /*20420*/  IMAD.U32 R5, RZ, RZ, UR5 ;  /* 0x00000005ff057e24 */ /* 0x000fe2000f8e00ff */
[----:B0-----:R3:W-:Y:S04]  /*20430*/  STL.64 [R1+0x18], R8 ;  /* 0x0000180801007387 */ /* 0x0017e80000100a00 */
[----:B--2-4-:R3:W-:Y:S02]  /*20440*/  STL [R1+0x10], R0 ;  /* 0x0000100001007387 */ /* 0x0147e40000100800 */
[----:B------:R-:W-:-:S07]  /*20450*/  LEPC R20, `(.L_x_86) ;  /* 0x000000001014794e */ /* 0x000fce0000000000 */
[----:B---3--:R-:W-:Y:S05]  /*20460*/  CALL.ABS.NOINC R10 ;  /* 0x000000000a007343 */ /* 0x008fea0003c00000 */
.L_x_86:
        /* <DEDUP_REMOVED lines=12> */
.L_x_87:
        /* <DEDUP_REMOVED lines=12> */
.L_x_88:
        /* <DEDUP_REMOVED lines=12> */
.L_x_89:
        /* <DEDUP_REMOVED lines=12> */
.L_x_90:
        /* <DEDUP_REMOVED lines=12> */
.L_x_91:
        /* <DEDUP_REMOVED lines=12> */
.L_x_92:
        /* <DEDUP_REMOVED lines=12> */
.L_x_93:
        /* <DEDUP_REMOVED lines=12> */
.L_x_94:
        /* <DEDUP_REMOVED lines=12> */
.L_x_95:
        /* <DEDUP_REMOVED lines=12> */
.L_x_96:
        /* <DEDUP_REMOVED lines=12> */
.L_x_97:
        /* <DEDUP_REMOVED lines=12> */
.L_x_98:
        /* <DEDUP_REMOVED lines=12> */
.L_x_99:
[----:B------:R-:W2:Y:S01]  /*20e30*/  LD.E.U8 R0, desc[UR36][R22.64+0xf] ;  /* 0x00000f2416007980 */ /* 0x000ea2000c101100 */
[----:B------:R-:W0:Y:S01]  /*20e40*/  LDC.64 R8, c[0x4][0x30] ;  /* 0x01000c00ff087b82 */ /* 0x000e220000000a00 */
[----:B------:R-:W-:Y:S01]  /*20e50*/  ISETP.NE.AND P0, PT, R19, 0x30, PT ;  /* 0x000000301300780c */ /* 0x000fe20003f05270 */
[----:B------:R-:W1:Y:S01]  /*20e60*/  LDCU.64 UR4, c[0x4][0x38] ;  /* 0x01000700ff0477ac */ /* 0x000e620008000a00 */
[----:B------:R-:W-:Y:S02]  /*20e70*/  IMAD.MOV.U32 R6, RZ, RZ, R16 ;  /* 0x000000ffff067224 */ /* 0x000fe400078e0010 */
[----:B------:R-:W-:-:S03]  /*20e80*/  IMAD.MOV.U32 R7, RZ, RZ, R17 ;  /* 0x000000ffff077224 */ /* 0x000fc600078e0011 */
[----:B------:R3:W4:Y:S01]  /*20e90*/  LDC.64 R10, c[0x4][R18] ;  /* 0x01000000120a7b82 */ /* 0x0007220000000a00 */
[----:B-1----:R-:W-:Y:S02]  /*20ea0*/  IMAD.U32 R4, RZ, RZ, UR4 ;  /* 0x00000004ff047e24 */ /* 0x002fe4000f8e00ff */
[----:B------:R-:W-:-:S05]  /*20eb0*/  IMAD.U32 R5, RZ, RZ, UR5 ;  /* 0x00000005ff057e24 */ /* 0x000fca000f8e00ff */
[----:B0-----:R-:W0:Y:S08]  /*20ec0*/  @P0 LDC R8, c[0x4][0x28] ;  /* 0x01000a00ff080b82 */ /* 0x001e300000000800 */
[----:B------:R-:W0:Y:S02]  /*20ed0*/  @P0 LDC R9, c[0x4][0x2c] ;  /* 0x01000b00ff090b82 */ /* 0x000e240000000800 */
[----:B0-----:R3:W-:Y:S04]  /*20ee0*/  STL.64 [R1+0x18], R8 ;  /* 0x0000180801007387 */ /* 0x0017e80000100a00 */
[----:B--2-4-:R3:W-:Y:S02]  /*20ef0*/  STL [R1+0x10], R0 ;  /* 0x0000100001007387 */ /* 0x0147e40000100800 */
[----:B------:R-:W-:-:S07]  /*20f00*/  LEPC R20, `(.L_x_100) ;  /* 0x000000001014794e */ /* 0x000fce0000000000 */
[----:B---3--:R-:W-:Y:S05]  /*20f10*/  CALL.ABS.NOINC R10 ;  /* 0x000000000a007343 */ /* 0x008fea0003c00000 */
.L_x_100:
[----:B------:R-:W-:-:S05]  /*20f20*/  VIADD R19, R19, 0x10 ;  /* 0x0000001013137836 */ /* 0x000fca0000000000 */
[----:B------:R-:W-:-:S13]  /*20f30*/  ISETP.NE.AND P0, PT, R19, 0x40, PT ;  /* 0x000000401300780c */ /* 0x000fda0003f05270 */
[----:B------:R-:W-:Y:S05]  /*20f40*/  @P0 BRA `(.L_x_101) ;  /* 0xfffffff000dc0947 */ /* 0x000fea000383ffff */
[----:B------:R-:W-:Y:S05]  /*20f50*/  BSYNC.RECONVERGENT B6 ;  /* 0x0000000000067941 */ /* 0x000fea0003800200 */
.L_x_84:
[----:B------:R0:W1:Y:S01]  /*20f60*/  LDC.64 R8, c[0x4][R18] ;  /* 0x0100000012087b82 */ /* 0x0000620000000a00 */
[----:B------:R-:W2:Y:S01]  /*20f70*/  LDCU.64 UR4, c[0x4][0x40] ;  /* 0x01000800ff0477ac */ /* 0x000ea20008000a00 */
[----:B------:R-:W-:Y:S01]  /*20f80*/  CS2R R6, SRZ ;  /* 0x0000000000067805 */ /* 0x000fe2000001ff00 */
[----:B------:R-:W3:Y:S01]  /*20f90*/  LDCU UR6, c[0x0][0x2f8] ;  /* 0x00005f00ff0677ac */ /* 0x000ee20008000800 */
[----:B--2---:R-:W-:Y:S02]  /*20fa0*/  IMAD.U32 R4, RZ, RZ, UR4 ;  /* 0x00000004ff047e24 */ /* 0x004fe4000f8e00ff */
[----:B------:R-:W-:Y:S02]  /*20fb0*/  IMAD.U32 R5, RZ, RZ, UR5 ;  /* 0x00000005ff057e24 */ /* 0x000fe4000f8e00ff */
[----:B0--3--:R-:W-:-:S07]  /*20fc0*/  VIADD R19, R16, -UR6 ;  /* 0x8000000610137c36 */ /* 0x009fce0008000000 */
[----:B------:R-:W-:-:S07]  /*20fd0*/  LEPC R20, `(.L_x_102) ;  /* 0x000000001014794e */ /* 0x000fce0000000000 */
[----:B-1----:R-:W-:Y:S05]  /*20fe0*/  CALL.ABS.NOINC R8 ;  /* 0x0000000008007343 */ /* 0x002fea0003c00000 */
.L_x_102:
[----:B------:R-:W2:Y:S04]  /*20ff0*/  LD.E.U8 R66, desc[UR36][R138.64+0x6] ;  /* 0x000006248a427980 */ /* 0x000ea8000c101100 */
[----:B------:R-:W2:Y:S04]  /*21000*/  LD.E.U8 R65, desc[UR36][R138.64+0x7] ;  /* 0x000007248a417980 */ /* 0x000ea8000c101100 */
[----:B------:R-:W3:Y:S04]  /*21010*/  LD.E.U8 R68, desc[UR36][R138.64+0x4] ;  /* 0x000004248a447980 */ /* 0x000ee8000c101100 */
[----:B------:R-:W3:Y:S04]  /*21020*/  LD.E.U8 R67, desc[UR36][R138.64+0x5] ;  /* 0x000005248a437980 */ /* 0x000ee8000c101100 */
[----:B------:R-:W4:Y:S04]  /*21030*/  LD.E.U8 R58, desc[UR36][R138.64+0xe] ;  /* 0x00000e248a3a7980 */ /* 0x000f28000c101100 */
[----:B------:R-:W4:Y:S04]  /*21040*/  LD.E.U8 R57, desc[UR36][R138.64+0xf] ;  /* 0x00000f248a397980 */ /* 0x000f28000c101100 */
[----:B------:R-:W5:Y:S04]  /*21050*/  LD.E.U8 R60, desc[UR36][R138.64+0xc] ;  /* 0x00000c248a3c7980 */ /* 0x000f68000c101100 */
        /* <DEDUP_REMOVED lines=8> */
[----:B------:R-:W5:Y:S01]  /*210e0*/  LD.E.U8 R71, desc[UR36][R138.64+0x1] ;  /* 0x000001248a477980 */ /* 0x000f62000c101100 */
[----:B--2---:R-:W-:-:S02]  /*210f0*/  PRMT R5, R66, 0x3340, R65 ;  /* 0x0000334042057816 */ /* 0x004fc40000000041 */
[----:B---3--:R-:W-:-:S04]  /*21100*/  PRMT R4, R68, 0x3340, R67 ;  /* 0x0000334044047816 */ /* 0x008fc80000000043 */
[----:B------:R-:W-:Y:S02]  /*21110*/  PRMT R5, R4, 0x5410, R5 ;  /* 0x0000541004057816 */ /* 0x000fe40000000005 */
[----:B----4-:R-:W-:Y:S02]  /*21120*/  PRMT R7, R58, 0x3340, R57 ;  /* 0x000033403a077816 */ /* 0x010fe40000000039 */
[----:B-----5:R-:W-:-:S04]  /*21130*/  PRMT R0, R60, 0x3340, R59 ;  /* 0x000033403c007816 */ /* 0x020fc8000000003b */
[----:B------:R-:W-:Y:S02]  /*21140*/  PRMT R7, R0, 0x5410, R7 ;  /* 0x0000541000077816 */ /* 0x000fe40000000007 */
[----:B------:R-:W-:Y:S02]  /*21150*/  PRMT R6, R62, 0x3340, R61 ;  /* 0x000033403e067816 */ /* 0x000fe4000000003d */
[----:B------:R-:W-:-:S04]  /*21160*/  PRMT R3, R64, 0x3340, R63 ;  /* 0x0000334040037816 */ /* 0x000fc8000000003f */
[----:B------:R-:W-:Y:S02]  /*21170*/  PRMT R6, R3, 0x5410, R6 ;  /* 0x0000541003067816 */ /* 0x000fe40000000006 */
[----:B------:R-:W-:Y:S02]  /*21180*/  PRMT R8, R70, 0x3340, R69 ;  /* 0x0000334046087816 */ /* 0x000fe40000000045 */
[----:B------:R-:W-:-:S04]  /*21190*/  PRMT R9, R76, 0x3340, R71 ;  /* 0x000033404c097816 */ /* 0x000fc80000000047 */
[----:B------:R-:W-:-:S05]  /*211a0*/  PRMT R4, R9, 0x5410, R8 ;  /* 0x0000541009047816 */ /* 0x000fca0000000008 */
[----:B------:R0:W-:Y:S04]  /*211b0*/  STL.128 [R1+0x460], R4 ;  /* 0x0004600401007387 */ /* 0x0001e80000100c00 */
[----:B------:R-:W0:Y:S04]  /*211c0*/  LD.E.U8 R82, desc[UR36][R138.64+0x16] ;  /* 0x000016248a527980 */ /* 0x000e28000c101100 */
[----:B------:R-:W0:Y:S04]  /*211d0*/  LD.E.U8 R81, desc[UR36][R138.64+0x17] ;  /* 0x000017248a517980 */ /* 0x000e28000c101100 */
        /* <DEDUP_REMOVED lines=14> */
[----:B0-----:R-:W-:-:S02]  /*212c0*/  PRMT R5, R82, 0x3340, R81 ;  /* 0x0000334052057816 */ /* 0x001fc40000000051 */
[----:B--2---:R-:W-:-:S04]  /*212d0*/  PRMT R4, R84, 0x3340, R83 ;  /* 0x0000334054047816 */ /* 0x004fc80000000053 */
[----:B------:R-:W-:Y:S02]  /*212e0*/  PRMT R5, R4, 0x5410, R5 ;  /* 0x0000541004057816 */ /* 0x000fe40000000005 */
[----:B---3--:R-:W-:Y:S02]  /*212f0*/  PRMT R7, R53, 0x3340, R52 ;  /* 0x0000334035077816 */ /* 0x008fe40000000034 */
[----:B----4-:R-:W-:-:S04]  /*21300*/  PRMT R0, R75, 0x3340, R56 ;  /* 0x000033404b007816 */ /* 0x010fc80000000038 */
[----:B------:R-:W-:Y:S02]  /*21310*/  PRMT R7, R0, 0x5410, R7 ;  /* 0x0000541000077816 */ /* 0x000fe40000000007 */
[----:B-----5:R-:W-:Y:S02]  /*21320*/  PRMT R6, R78, 0x3340, R77 ;  /* 0x000033404e067816 */ /* 0x020fe4000000004d */
        /* <DEDUP_REMOVED lines=45> */
[----:B------:R-:W0:Y:S04]  /*21600*/  LD.E.U8 R48, desc[UR36][R138.64+0x34] ;  /* 0x000034248a307980 */ /* 0x000e28000c101100 */
[----:B------:R-:W0:Y:S04]  /*21610*/  LD.E.U8 R49, desc[UR36][R138.64+0x35] ;  /* 0x000035248a317980 */ /* 0x000e28000c101100 */
        /* <DEDUP_REMOVED lines=8> */
[----:B------:R-:W-:Y:S02]  /*216a0*/  MOV R0, 0x10 ;  /* 0x0000001000007802 */ /* 0x000fe40000000f00 */
[----:B-----5:R-:W-:-:S04]  /*216b0*/  PRMT R3, R44, 0x3340, R45 ;  /* 0x000033402c037816 */ /* 0x020fc8000000002d */
[----:B------:R-:W-:Y:S02]  /*216c0*/  PRMT R10, R3, 0x5410, R10 ;  /* 0x00005410030a7816 */ /* 0x000fe4000000000a */
[----:B------:R-:W-:Y:S02]  /*216d0*/  PRMT R9, R46, 0x3340, R47 ;  /* 0x000033402e097816 */ /* 0x000fe4000000002f */
[----:B0-----:R-:W-:-:S04]  /*216e0*/  PRMT R4, R48, 0x3340, R49 ;  /* 0x0000334030047816 */ /* 0x001fc80000000031 */
[----:B------:R-:W-:Y:S02]  /*216f0*/  PRMT R9, R4, 0x5410, R9 ;  /* 0x0000541004097816 */ /* 0x000fe40000000009 */
[----:B------:R-:W-:Y:S02]  /*21700*/  PRMT R8, R37, 0x3340, R34 ;  /* 0x0000334025087816 */ /* 0x000fe40000000022 */
[----:B------:R-:W-:-:S04]  /*21710*/  PRMT R5, R36, 0x3340, R35 ;  /* 0x0000334024057816 */ /* 0x000fc80000000023 */
[----:B------:R-:W-:Y:S01]  /*21720*/  PRMT R8, R5, 0x5410, R8 ;  /* 0x0000541005087816 */ /* 0x000fe20000000008 */
[----:B------:R0:W1:Y:S04]  /*21730*/  LDC.64 R6, c[0x4][R0] ;  /* 0x0100000000067b82 */ /* 0x0000680000000a00 */
[----:B------:R0:W-:Y:S01]  /*21740*/  STL.128 [R1+0x490], R8 ;  /* 0x0004900801007387 */ /* 0x0001e20000100c00 */
[----:B------:R-:W-:Y:S02]  /*21750*/  IMAD.MOV.U32 R5, RZ, RZ, R139 ;  /* 0x000000ffff057224 */ /* 0x000fe400078e008b */
[----:B------:R-:W-:-:S07]  /*21760*/  IMAD.MOV.U32 R4, RZ, RZ, R138 ;  /* 0x000000ffff047224 */ /* 0x000fce00078e008a */
[----:B------:R-:W-:-:S07]  /*21770*/  LEPC R20, `(.L_x_103) ;  /* 0x000000001014794e */ /* 0x000fce0000000000 */
[----:B01----:R-:W-:Y:S05]  /*21780*/  CALL.ABS.NOINC R6 ;  /* 0x0000000006007343 */ /* 0x003fea0003c00000 */
.L_x_103:
[----:B------:R0:W1:Y:S01]  /*21790*/  LDC.64 R8, c[0x4][R18] ;  /* 0x0100000012087b82 */ /* 0x0000620000000a00 */
[----:B------:R-:W2:Y:S01]  /*217a0*/  LDCU.64 UR4, c[0x4][0x78] ;  /* 0x01000f00ff0477ac */ /* 0x000ea20008000a00 */
[----:B------:R-:W-:Y:S01]  /*217b0*/  CS2R R6, SRZ ;  /* 0x0000000000067805 */ /* 0x000fe2000001ff00 */
[----:B--2---:R-:W-:Y:S02]  /*217c0*/  IMAD.U32 R4, RZ, RZ, UR4 ;  /* 0x00000004ff047e24 */ /* 0x004fe4000f8e00ff */
[----:B0-----:R-:W-:-:S07]  /*217d0*/  IMAD.U32 R5, RZ, RZ, UR5 ;  /* 0x00000005ff057e24 */ /* 0x001fce000f8e00ff */
[----:B------:R-:W-:-:S07]  /*217e0*/  LEPC R20, `(.L_x_104) ;  /* 0x000000001014794e */ /* 0x000fce0000000000 */
[----:B-1----:R-:W-:Y:S05]  /*217f0*/  CALL.ABS.NOINC R8 ;  /* 0x0000000008007343 */ /* 0x002fea0003c00000 */
.L_x_104:
[----:B------:R-:W0:Y:S01]  /*21800*/  LDC.64 R8, c[0x4][0x30] ;  /* 0x01000c00ff087b82 */ /* 0x000e220000000a00 */
[----:B------:R1:W-:Y:S01]  /*21810*/  STL [R19], R76 ;  /* 0x0000004c13007387 */ /* 0x0003e20000100800 */
[----:B------:R-:W2:Y:S01]  /*21820*/  LDCU.64 UR4, c[0x4][0x38] ;  /* 0x01000700ff0477ac */ /* 0x000ea20008000a00 */
[----:B------:R-:W-:Y:S02]  /*21830*/  IMAD.MOV.U32 R6, RZ, RZ, R16 ;  /* 0x000000ffff067224 */ /* 0x000fe400078e0010 */
[----:B------:R-:W-:-:S03]  /*21840*/  IMAD.MOV.U32 R7, RZ, RZ, R17 ;  /* 0x000000ffff077224 */ /* 0x000fc600078e0011 */
[----:B------:R1:W3:Y:S01]  /*21850*/  LDC.64 R10, c[0x4][R18] ;  /* 0x01000000120a7b82 */ /* 0x0002e20000000a00 */
[----:B--2---:R-:W-:Y:S02]  /*21860*/  IMAD.U32 R4, RZ, RZ, UR4 ;  /* 0x00000004ff047e24 */ /* 0x004fe4000f8e00ff */
[----:B------:R-:W-:Y:S01]  /*21870*/  IMAD.U32 R5, RZ, RZ, UR5 ;  /* 0x00000005ff057e24 */ /* 0x000fe2000f8e00ff */
[----:B0-----:R1:W-:Y:S06]  /*21880*/  STL.64 [R19+0x8], R8 ;  /* 0x0000080813007387 */ /* 0x0013ec0000100a00 */
[----:B------:R-:W-:-:S07]  /*21890*/  LEPC R20, `(.L_x_105) ;  /* 0x000000001014794e */ /* 0x000fce0000000000 */
[----:B-1-3--:R-:W-:Y:S05]  /*218a0*/  CALL.ABS.NOINC R10 ;  /* 0x000000000a007343 */ /* 0x00afea0003c00000 */
.L_x_105:
        /* <DEDUP_REMOVED lines=11> */
.L_x_106:
        /* <DEDUP_REMOVED lines=11> */
.L_x_107:
        /* <DEDUP_REMOVED lines=11> */
.L_x_108:
        /* <DEDUP_REMOVED lines=11> */
.L_x_109:
        /* <DEDUP_REMOVED lines=11> */
.L_x_110:
        /* <DEDUP_REMOVED lines=11> */
.L_x_111:
        /* <DEDUP_REMOVED lines=11> */
.L_x_112:
        /* <DEDUP_REMOVED lines=11> */
.L_x_113:
        /* <DEDUP_REMOVED lines=11> */
.L_x_114:
        /* <DEDUP_REMOVED lines=11> */
.L_x_115:
        /* <DEDUP_REMOVED lines=11> */
.L_x_116:
        /* <DEDUP_REMOVED lines=11> */
.L_x_117:
        /* <DEDUP_REMOVED lines=11> */
.L_x_118:
        /* <DEDUP_REMOVED lines=11> */
.L_x_119:
        /* <DEDUP_REMOVED lines=11> */
.L_x_120:
        /* <DEDUP_REMOVED lines=11> */
.L_x_121:
        /* <DEDUP_REMOVED lines=11> */
.L_x_122:
        /* <DEDUP_REMOVED lines=11> */
.L_x_123:
        /* <DEDUP_REMOVED lines=11> */
.L_x_124:
        /* <DEDUP_REMOVED lines=11> */
.L_x_125:
        /* <DEDUP_REMOVED lines=11> */
.L_x_126:
        /* <DEDUP_REMOVED lines=11> */
.L_x_127:
        /* <DEDUP_REMOVED lines=11> */
.L_x_128:
        /* <DEDUP_REMOVED lines=11> */
.L_x_129:
        /* <DEDUP_REMOVED lines=11> */
.L_x_130:
        /* <DEDUP_REMOVED lines=11> */
.L_x_131:
        /* <DEDUP_REMOVED lines=11> */
.L_x_132:
        /* <DEDUP_REMOVED lines=11> */
.L_x_133:
        /* <DEDUP_REMOVED lines=11> */
.L_x_134:
        /* <DEDUP_REMOVED lines=11> */
.L_x_135:
        /* <DEDUP_REMOVED lines=11> */
.L_x_136:
        /* <DEDUP_REMOVED lines=11> */
.L_x_137:
        /* <DEDUP_REMOVED lines=11> */
.L_x_138:
        /* <DEDUP_REMOVED lines=11> */
.L_x_139:
        /* <DEDUP_REMOVED lines=11> */
.L_x_140:
        /* <DEDUP_REMOVED lines=11> */
.L_x_141:
        /* <DEDUP_REMOVED lines=11> */
.L_x_142:
        /* <DEDUP_REMOVED lines=11> */
.L_x_143:
        /* <DEDUP_REMOVED lines=11> */
.L_x_144:
        /* <DEDUP_REMOVED lines=11> */
.L_x_145:
        /* <DEDUP_REMOVED lines=11> */
.L_x_146:
        /* <DEDUP_REMOVED lines=11> */
.L_x_147:
        /* <DEDUP_REMOVED lines=11> */
.L_x_148:
        /* <DEDUP_REMOVED lines=11> */
.L_x_149:
        /* <DEDUP_REMOVED lines=11> */
.L_x_150:
        /* <DEDUP_REMOVED lines=11> */
.L_x_151:
        /* <DEDUP_REMOVED lines=11> */
.L_x_152:
        /* <DEDUP_REMOVED lines=11> */
.L_x_153:
        /* <DEDUP_REMOVED lines=11> */
.L_x_154:
        /* <DEDUP_REMOVED lines=11> */
.L_x_155:
        /* <DEDUP_REMOVED lines=11> */
.L_x_156:
        /* <DEDUP_REMOVED lines=11> */
.L_x_157:
        /* <DEDUP_REMOVED lines=11> */
.L_x_158:
        /* <DEDUP_REMOVED lines=11> */
.L_x_159:
        /* <DEDUP_REMOVED lines=11> */
.L_x_160:
        /* <DEDUP_REMOVED lines=11> */
.L_x_161:
        /* <DEDUP_REMOVED lines=11> */
.L_x_162:
        /* <DEDUP_REMOVED lines=11> */
.L_x_163:
        /* <DEDUP_REMOVED lines=11> */
.L_x_164:
        /* <DEDUP_REMOVED lines=11> */
.L_x_165:
        /* <DEDUP_REMOVED lines=11> */
.L_x_166:
        /* <DEDUP_REMOVED lines=11> */
.L_x_167:
        /* <DEDUP_REMOVED lines=11> */
.L_x_168:
[----:B------:R-:W0:Y:S01]  /*24400*/  LDC.64 R18, c[0x4][R18] ;  /* 0x0100000012127b82 */ /* 0x000e220000000a00 */
[----:B------:R-:W1:Y:S01]  /*24410*/  LDCU.64 UR4, c[0x4][0x40] ;  /* 0x01000800ff0477ac */ /* 0x000e620008000a00 */
[----:B------:R-:W-:Y:S01]  /*24420*/  CS2R R6, SRZ ;  /* 0x0000000000067805 */ /* 0x000fe2000001ff00 */
[----:B-1----:R-:W-:Y:S02]  /*24430*/  IMAD.U32 R4, RZ, RZ, UR4 ;  /* 0x00000004ff047e24 */ /* 0x002fe4000f8e00ff */
[----:B------:R-:W-:-:S07]  /*24440*/  IMAD.U32 R5, RZ, RZ, UR5 ;  /* 0x00000005ff057e24 */ /* 0x000fce000f8e00ff */
[----:B------:R-:W-:-:S07]  /*24450*/  LEPC R20, `(.L_x_169) ;  /* 0x000000001014794e */ /* 0x000fce0000000000 */
[----:B0-----:R-:W-:Y:S05]  /*24460*/  CALL.ABS.NOINC R18 ;  /* 0x0000000012007343 */ /* 0x001fea0003c00000 */
.L_x_169:
[----:B------:R-:W0:Y:S01]  /*24470*/  LDC R12, c[0x4][0x68] ;  /* 0x01001a00ff0c7b82 */ /* 0x000e220000000800 */
[----:B------:R-:W-:Y:S01]  /*24480*/  BSSY.RECONVERGENT B0, `(.L_x_170) ;  /* 0x000000e000007945 */ /* 0x000fe20003800200 */
[----:B------:R-:W-:-:S06]  /*24490*/  CS2R R24, SRZ ;  /* 0x0000000000187805 */ /* 0x000fcc000001ff00 */
[----:B------:R-:W1:Y:S01]  /*244a0*/  LDC R13, c[0x4][0x6c] ;  /* 0x01001b00ff0d7b82 */ /* 0x000e620000000800 */
[----:B0-----:R-:W-:Y:S02]  /*244b0*/  IMAD.MOV.U32 R0, RZ, RZ, R12 ;  /* 0x000000ffff007224 */ /* 0x001fe400078e000c */
[----:B-1----:R-:W-:-:S07]  /*244c0*/  IMAD.MOV.U32 R3, RZ, RZ, R13 ;  /* 0x000000ffff037224 */ /* 0x002fce00078e000d */
.L_x_171:
[----:B------:R-:W-:Y:S02]  /*244d0*/  IMAD.MOV.U32 R4, RZ, RZ, R0 ;  /* 0x000000ffff047224 */ /* 0x000fe400078e0000 */
[----:B------:R-:W-:-:S05]  /*244e0*/  IMAD.MOV.U32 R5, RZ, RZ, R3 ;  /* 0x000000ffff057224 */ /* 0x000fca00078e0003 */
[----:B------:R-:W2:Y:S01]  /*244f0*/  LDG.E.U8.CONSTANT R4, desc[UR36][R4.64+0x1] ;  /* 0x0000012404047981 */ /* 0x000ea2000c1e9100 */
[----:B------:R-:W-:Y:S02]  /*24500*/  IADD3 R0, P2, PT, R0, 0x1, RZ ;  /* 0x0000000100007810 */ /* 0x000fe40007f5e0ff */
[----:B------:R-:W-:-:S03]  /*24510*/  IADD3 R24, P1, PT, R24, 0x1, RZ ;  /* 0x0000000118187810 */ /* 0x000fc60007f3e0ff */
[----:B------:R-:W-:Y:S02]  /*24520*/  IMAD.X R3, RZ, RZ, R3, P2 ;  /* 0x000000ffff037224 */ /* 0x000fe400010e0603 */
[----:B------:R-:W-:Y:S01]  /*24530*/  IMAD.X R25, RZ, RZ, R25, P1 ;  /* 0x000000ffff197224 */ /* 0x000fe200008e0619 */
[----:B--2---:R-:W-:-:S13]  /*24540*/  ISETP.NE.AND P0, PT, R4, RZ, PT ;  /* 0x000000ff0400720c */ /* 0x004fda0003f05270 */
[----:B------:R-:W-:Y:S05]  /*24550*/  @P0 BRA `(.L_x_171) ;  /* 0xfffffffc00dc0947 */ /* 0x000fea000383ffff */
[----:B------:R-:W-:Y:S05]  /*24560*/  BSYNC.RECONVERGENT B0 ;  /* 0x0000000000007941 */ /* 0x000fea0003800200 */
.L_x_170:
[----:B------:R-:W-:Y:S01]  /*24570*/  IMAD.MOV.U32 R20, RZ, RZ, 0x3c6ef372 ;  /* 0x3c6ef372ff147424 */ /* 0x000fe200078e00ff */
[----:B------:R-:W-:Y:S01]  /*24580*/  ISETP.GE.U32.AND P0, PT, R24, 0x40, PT ;  /* 0x000000401800780c */ /* 0x000fe20003f06070 */
[----:B------:R-:W-:Y:S01]  /*24590*/  IMAD.MOV.U32 R21, RZ, RZ, -0x5ab00ac6 ;  /* 0xa54ff53aff157424 */ /* 0x000fe200078e00ff */
[----:B------:R-:W-:Y:S01]  /*245a0*/  BSSY.RECONVERGENT B0, `(.L_x_172) ;  /* 0x00001b6000007945 */ /* 0x000fe20003800200 */
[----:B------:R-:W-:Y:S02]  /*245b0*/  IMAD.MOV.U32 R22, RZ, RZ, 0x510e527f ;  /* 0x510e527fff167424 */ /* 0x000fe400078e00ff */
[----:B------:R-:W-:Y:S02]  /*245c0*/  IMAD.MOV.U32 R23, RZ, RZ, -0x64fa9774 ;  /* 0x9b05688cff177424 */ /* 0x000fe400078e00ff */
[----:B------:R-:W-:Y:S02]  /*245d0*/  IMAD.MOV.U32 R10, RZ, RZ, 0x1f83d9ab ;  /* 0x1f83d9abff0a7424 */ /* 0x000fe400078e00ff */
[----:B------:R-:W-:Y:S01]  /*245e0*/  IMAD.MOV.U32 R11, RZ, RZ, 0x5be0cd19 ;  /* 0x5be0cd19ff0b7424 */ /* 0x000fe200078e00ff */
[----:B------:R-:W-:Y:S01]  /*245f0*/  STL.128 [R1+0x2a0], R20 ;  /* 0x0002a01401007387 */ /* 0x000fe20000100c00 */
[----:B------:R-:W-:-:S02]  /*24600*/  IMAD.MOV.U32 R8, RZ, RZ, 0x6a09e667 ;  /* 0x6a09e667ff087424 */ /* 0x000fc400078e00ff */
[----:B------:R-:W-:Y:S01]  /*24610*/  IMAD.MOV.U32 R9, RZ, RZ, -0x4498517b ;  /* 0xbb67ae85ff097424 */ /* 0x000fe200078e00ff */
[----:B------:R0:W-:Y:S01]  /*24620*/  STL.64 [R1+0x2b0], R10 ;  /* 0x0002b00a01007387 */ /* 0x0001e20000100a00 */
[----:B------:R-:W-:Y:S02]  /*24630*/  IMAD.MOV.U32 R0, RZ, RZ, R24 ;  /* 0x000000ffff007224 */ /* 0x000fe400078e0018 */
[----:B------:R-:W-:Y:S01]  /*24640*/  IMAD.MOV.U32 R7, RZ, RZ, -0x4498517b ;  /* 0xbb67ae85ff077424 */ /* 0x000fe200078e00ff */
[----:B------:R1:W-:Y:S01]  /*24650*/  STL.64 [R1+0x298], R8 ;  /* 0x0002980801007387 */ /* 0x0003e20000100a00 */
[----:B------:R-:W-:Y:S02]  /*24660*/  IMAD.MOV.U32 R6, RZ, RZ, 0x6a09e667 ;  /* 0x6a09e667ff067424 */ /* 0x000fe400078e00ff */
[----:B------:R-:W-:Y:S02]  /*24670*/  IMAD.MOV.U32 R5, RZ, RZ, 0x5be0cd19 ;  /* 0x5be0cd19ff057424 */ /* 0x000fe400078e00ff */
[----:B------:R-:W-:-:S02]  /*24680*/  IMAD.MOV.U32 R4, RZ, RZ, 0x1f83d9ab ;  /* 0x1f83d9abff047424 */ /* 0x000fc400078e00ff */
[----:B0-----:R-:W-:Y:S02]  /*24690*/  IMAD.MOV.U32 R10, RZ, RZ, R24 ;  /* 0x000000ffff0a7224 */ /* 0x001fe400078e0018 */
[----:B------:R-:W-:Y:S02]  /*246a0*/  IMAD.MOV.U32 R11, RZ, RZ, RZ ;  /* 0x000000ffff0b7224 */ /* 0x000fe400078e00ff */
[----:B-1----:R-:W-:Y:S02]  /*246b0*/  IMAD.MOV.U32 R9, RZ, RZ, -0x5ab00ac6 ;  /* 0xa54ff53aff097424 */ /* 0x002fe400078e00ff */
[----:B------:R-:W-:Y:S01]  /*246c0*/  IMAD.MOV.U32 R8, RZ, RZ, 0x3c6ef372 ;  /* 0x3c6ef372ff087424 */ /* 0x000fe200078e00ff */
[----:B------:R0:W-:Y:S02]  /*246d0*/  STL.64 [R1+0x290], R10 ;  /* 0x0002900a01007387 */ /* 0x0001e40000100a00 */
[----:B0-----:R-:W-:Y:S02]  /*246e0*/  IMAD.MOV.U32 R11, RZ, RZ, -0x64fa9774 ;  /* 0x9b05688cff0b7424 */ /* 0x001fe400078e00ff */
[----:B------:R-:W-:Y:S01]  /*246f0*/  IMAD.MOV.U32 R10, RZ, RZ, 0x510e527f ;  /* 0x510e527fff0a7424 */ /* 0x000fe200078e00ff */
[----:B------:R-:W-:Y:S06]  /*24700*/  @!P0 BRA `(.L_x_173) ;  /* 0x00000018007c8947 */ /* 0x000fec0003800000 */
[----:B------:R-:W-:Y:S01]  /*24710*/  BSSY.RECONVERGENT B1, `(.L_x_174) ;  /* 0x000019b000017945 */ /* 0x000fe20003800200 */
[----:B------:R-:W-:Y:S02]  /*24720*/  VIADD R3, R73, 0x24 ;  /* 0x0000002449037836 */ /* 0x000fe40000000000 */
[----:B------:R-:W-:Y:S02]  /*24730*/  IMAD.MOV.U32 R0, RZ, RZ, R24 ;  /* 0x000000ffff007224 */ /* 0x000fe400078e0018 */
[----:B------:R-:W-:Y:S02]  /*24740*/  IMAD.MOV.U32 R6, RZ, RZ, 0x6a09e667 ;  /* 0x6a09e667ff067424 */ /* 0x000fe400078e00ff */
[----:B------:R-:W-:Y:S02]  /*24750*/  IMAD.MOV.U32 R7, RZ, RZ, -0x4498517b ;  /* 0xbb67ae85ff077424 */ /* 0x000fe400078e00ff */
[----:B------:R-:W-:Y:S02]  /*24760*/  IMAD.MOV.U32 R4, RZ, RZ, 0x1f83d9ab ;  /* 0x1f83d9abff047424 */ /* 0x000fe400078e00ff */
[----:B------:R-:W-:-:S02]  /*24770*/  IMAD.MOV.U32 R5, RZ, RZ, 0x5be0cd19 ;  /* 0x5be0cd19ff057424 */ /* 0x000fc400078e00ff */
[----:B------:R-:W-:Y:S02]  /*24780*/  IMAD.MOV.U32 R8, RZ, RZ, 0x3c6ef372 ;  /* 0x3c6ef372ff087424 */ /* 0x000fe400078e00ff */
[----:B------:R-:W-:Y:S02]  /*24790*/  IMAD.MOV.U32 R9, RZ, RZ, -0x5ab00ac6 ;  /* 0xa54ff53aff097424 */ /* 0x000fe400078e00ff */
[----:B------:R-:W-:Y:S02]  /*247a0*/  IMAD.MOV.U32 R10, RZ, RZ, 0x510e527f ;  /* 0x510e527fff0a7424 */ /* 0x000fe400078e00ff */
[----:B------:R-:W-:-:S07]  /*247b0*/  IMAD.MOV.U32 R11, RZ, RZ, -0x64fa9774 ;  /* 0x9b05688cff0b7424 */ /* 0x000fce00078e00ff */
.L_x_179:
[----:B------:R-:W2:Y:S04]  /*247c0*/  LDG.E.U8.CONSTANT R70, desc[UR36][R12.64+0x34] ;  /* 0x000034240c467981 */ /* 0x000ea8000c1e9100 */
        /* <DEDUP_REMOVED lines=63> */
[----:B------:R-:W-:Y:S01]  /*24bc0*/  BSSY.RECONVERGENT B2, `(.L_x_175) ;  /* 0x00000f4000027945 */ /* 0x000fe20003800200 */
[----:B--2---:R-:W-:-:S02]  /*24bd0*/  IMAD R70, R70, 0x100, R71 ;  /* 0x0000010046467824 */ /* 0x004fc400078e0247 */
[----:B---3--:R-:W-:Y:S02]  /*24be0*/  IMAD R35, R34, 0x100, R35 ;  /* 0x0000010022237824 */ /* 0x008fe400078e0223 */
[----:B----4-:R-:W-:Y:S02]  /*24bf0*/  IMAD R22, R19, 0x100, R22 ;  /* 0x0000010013167824 */ /* 0x010fe400078e0216 */
[----:B-----5:R-:W-:Y:S02]  /*24c00*/  IMAD R39, R38, 0x100, R39 ;  /* 0x0000010026277824 */ /* 0x020fe400078e0227 */
[----:B------:R-:W-:Y:S02]  /*24c10*/  IMAD R27, R26, 0x100, R27 ;  /* 0x000001001a1b7824 */ /* 0x000fe400078e021b */
[----:B------:R-:W-:Y:S02]  /*24c20*/  IMAD R43, R42, 0x100, R43 ;  /* 0x000001002a2b7824 */ /* 0x000fe400078e022b */
[----:B------:R-:W-:-:S02]  /*24c30*/  IMAD R47, R46, 0x100, R47 ;  /* 0x000001002e2f7824 */ /* 0x000fc400078e022f */
[----:B------:R-:W-:Y:S02]  /*24c40*/  IMAD R51, R50, 0x100, R51 ;  /* 0x0000010032337824 */ /* 0x000fe400078e0233 */
[----:B------:R-:W-:Y:S02]  /*24c50*/  IMAD R55, R54, 0x100, R55 ;  /* 0x0000010036377824 */ /* 0x000fe400078e0237 */
[----:B------:R-:W-:Y:S02]  /*24c60*/  IMAD R59, R58, 0x100, R59 ;  /* 0x000001003a3b7824 */ /* 0x000fe400078e023b */
        /* <DEDUP_REMOVED lines=20> */
[----:B------:R-:W-:-:S02]  /*24db0*/  IMAD.U32 R76, R75, 0x100, R76 ;  /* 0x000001004b4c7824 */ /* 0x000fc400078e004c */
[----:B------:R-:W-:Y:S02]  /*24dc0*/  IMAD R79, R78, 0x100, R79 ;  /* 0x000001004e4f7824 */ /* 0x000fe400078e024f */
[----:B------:R-:W-:Y:S02]  /*24dd0*/  IMAD R83, R82, 0x100, R83 ;  /* 0x0000010052537824 */ /* 0x000fe400078e0253 */
[----:B------:R-:W-:Y:S02]  /*24de0*/  IMAD.U32 R36, R36, 0x100, R37 ;  /* 0x0000010024247824 */ /* 0x000fe400078e0025 */
[----:B------:R-:W-:Y:S02]  /*24df0*/  IMAD.U32 R21, R22, 0x100, R23 ;  /* 0x0000010016157824 */ /* 0x000fe400078e0017 */
[----:B------:R-:W-:Y:S02]  /*24e00*/  IMAD.U32 R37, R40, 0x100, R41 ;  /* 0x0000010028257824 */ /* 0x000fe400078e0029 */
[----:B------:R-:W-:-:S02]  /*24e10*/  IMAD.U32 R22, R28, 0x100, R29 ;  /* 0x000001001c167824 */ /* 0x000fc400078e001d */
[----:B------:R-:W-:Y:S02]  /*24e20*/  IMAD.MOV.U32 R29, RZ, RZ, R76 ;  /* 0x000000ffff1d7224 */ /* 0x000fe400078e004c */
[----:B------:R-:W-:Y:S02]  /*24e30*/  IMAD.U32 R38, R38, 0x100, R45 ;  /* 0x0000010026267824 */ /* 0x000fe400078e002d */
[----:B------:R-:W-:Y:S02]  /*24e40*/  IMAD.U32 R39, R48, 0x100, R49 ;  /* 0x0000010030277824 */ /* 0x000fe400078e0031 */
[----:B------:R-:W-:Y:S02]  /*24e50*/  IMAD.U32 R40, R52, 0x100, R53 ;  /* 0x0000010034287824 */ /* 0x000fe400078e0035 */
[----:B------:R-:W-:Y:S02]  /*24e60*/  IMAD.U32 R41, R56, 0x100, R57 ;  /* 0x0000010038297824 */ /* 0x000fe400078e0039 */
[----:B------:R-:W-:-:S02]  /*24e70*/  IMAD.U32 R42, R42, 0x100, R61 ;  /* 0x000001002a2a7824 */ /* 0x000fc400078e003d */
[----:B------:R-:W-:Y:S02]  /*24e80*/  IMAD.U32 R43, R64, 0x100, R65 ;  /* 0x00000100402b7824 */ /* 0x000fe400078e0041 */
[----:B------:R-:W-:Y:S02]  /*24e90*/  IMAD.U32 R20, R15, 0x100, R20 ;  /* 0x000001000f147824 */ /* 0x000fe400078e0014 */
[----:B------:R-:W-:Y:S02]  /*24ea0*/  IMAD.U32 R23, R32, 0x100, R33 ;  /* 0x0000010020177824 */ /* 0x000fe400078e0021 */
[----:B------:R-:W-:Y:S02]  /*24eb0*/  IMAD.U32 R28, R68, 0x100, R69 ;  /* 0x00000100441c7824 */ /* 0x000fe400078e0045 */
[----:B------:R-:W-:Y:S02]  /*24ec0*/  IMAD.U32 R30, R79, 0x100, R80 ;  /* 0x000001004f1e7824 */ /* 0x000fe400078e0050 */
[----:B------:R-:W-:Y:S01]  /*24ed0*/  IMAD.U32 R31, R83, 0x100, R84 ;  /* 0x00000100531f7824 */ /* 0x000fe200078e0054 */
[----:B------:R0:W-:Y:S04]  /*24ee0*/  STL.128 [R73+0x10], R36 ;  /* 0x0000102449007387 */ /* 0x0001e80000100c00 */
[----:B------:R0:W-:Y:S04]  /*24ef0*/  STL.128 [R73+0x20], R40 ;  /* 0x0000202849007387 */ /* 0x0001e80000100c00 */
[----:B------:R0:W-:Y:S04]  /*24f00*/  STL.128 [R73], R20 ;  /* 0x0000001449007387 */ /* 0x0001e80000100c00 */
[----:B------:R0:W-:Y:S01]  /*24f10*/  STL.128 [R73+0x30], R28 ;  /* 0x0000301c49007387 */ /* 0x0001e20000100c00 */
[----:B------:R-:W-:-:S02]  /*24f20*/  IMAD.MOV.U32 R14, RZ, RZ, RZ ;  /* 0x000000ffff0e7224 */ /* 0x000fc400078e00ff */
[----:B------:R-:W-:-:S07]  /*24f30*/  IMAD.MOV.U32 R46, RZ, RZ, R3 ;  /* 0x000000ffff2e7224 */ /* 0x000fce00078e0003 */
.L_x_176:
[----:B0-----:R-:W2:Y:S04]  /*24f40*/  LDL R21, [R46+-0x20] ;  /* 0xffffe0002e157983 */ /* 0x001ea80000100800 */
[----:B------:R-:W3:Y:S04]  /*24f50*/  LDL.64 R32, [R46+-0x1c] ;  /* 0xffffe4002e207983 */ /* 0x000ee80000100a00 */
[----:B------:R-:W4:Y:S04]  /*24f60*/  LDL R19, [R46] ;  /* 0x000000002e137983 */ /* 0x000f280000100800 */
[----:B------:R-:W5:Y:S04]  /*24f70*/  LDL.64 R26, [R46+0x4] ;  /* 0x000004002e1a7983 */ /* 0x000f680000100a00 */
[----:B------:R-:W5:Y:S04]  /*24f80*/  LDL R35, [R46+-0x14] ;  /* 0xffffec002e237983 */ /* 0x000f680000100800 */
[----:B------:R-:W5:Y:S04]  /*24f90*/  LDL R36, [R46+0x10] ;  /* 0x000010002e247983 */ /* 0x000f680000100800 */
[----:B------:R-:W5:Y:S04]  /*24fa0*/  LDL R37, [R46+-0x10] ;  /* 0xfffff0002e257983 */ /* 0x000f680000100800 */
[----:B------:R-:W5:Y:S04]  /*24fb0*/  LDL.64 R40, [R46+-0xc] ;  /* 0xfffff4002e287983 */ /* 0x000f680000100a00 */
[----:B------:R-:W5:Y:S04]  /*24fc0*/  LDL.64 R38, [R46+0x14] ;  /* 0x000014002e267983 */ /* 0x000f680000100a00 */
[----:B------:R-:W5:Y:S01]  /*24fd0*/  LDL R42, [R46+-0x4] ;  /* 0xfffffc002e2a7983 */ /* 0x000f620000100800 */
[----:B------:R-:W-:-:S02]  /*24fe0*/  SHF.R.U32.HI R18, RZ, 0xa, R30 ;  /* 0x0000000aff127819 */ /* 0x000fc4000001161e */
[C-C-:B------:R-:W-:Y:S01]  /*24ff0*/  SHF.L.W.U32.HI R15, R30.reuse, 0xf, R30.reuse ;  /* 0x0000000f1e0f7819 */ /* 0x140fe20000010e1e */
[----:B------:R-:W5:Y:S01]  /*25000*/  LDL.64 R44, [R46+0x4] ;  /* 0x000004002e2c7983 */ /* 0x000f620000100a00 */
[--C-:B------:R-:W-:Y:S02]  /*25010*/  SHF.R.U32.HI R23, RZ, 0xa, R31.reuse ;  /* 0x0000000aff177819 */ /* 0x100fe4000001161f */
[C-C-:B------:R-:W-:Y:S01]  /*25020*/  SHF.L.W.U32.HI R22, R31.reuse, 0xf, R31.reuse ;  /* 0x0000000f1f167819 */ /* 0x140fe20000010e1f */
[----:B------:R-:W5:Y:S01]  /*25030*/  LDL R43, [R46+0xc] ;  /* 0x00000c002e2b7983 */ /* 0x000f620000100800 */
[----:B------:R-:W-:Y:S02]  /*25040*/  SHF.L.W.U32.HI R30, R30, 0xd, R30 ;  /* 0x0000000d1e1e7819 */ /* 0x000fe40000010e1e */
[----:B------:R-:W-:Y:S02]  /*25050*/  SHF.L.W.U32.HI R31, R31, 0xd, R31 ;  /* 0x0000000d1f1f7819 */ /* 0x000fe40000010e1f */
[----:B------:R-:W-:-:S02]  /*25060*/  LOP3.LUT R15, R18, R15, R30, 0x96, !PT ;  /* 0x0000000f120f7212 */ /* 0x000fc400078e961e */
[----:B------:R-:W-:Y:S02]  /*25070*/  LOP3.LUT R31, R23, R22, R31, 0x96, !PT ;  /* 0x00000016171f7212 */ /* 0x000fe400078e961f */
[C-C-:B--2---:R-:W-:Y:S02]  /*25080*/  SHF.L.W.U32.HI R18, R21.reuse, 0x19, R21.reuse ;  /* 0x0000001915127819 */ /* 0x144fe40000010e15 */
[--C-:B------:R-:W-:Y:S02]  /*25090*/  SHF.L.W.U32.HI R23, R21, 0xe, R21.reuse ;  /* 0x0000000e15177819 */ /* 0x100fe40000010e15 */
[----:B------:R-:W-:Y:S02]  /*250a0*/  SHF.R.U32.HI R22, RZ, 0x3, R21 ;  /* 0x00000003ff167819 */ /* 0x000fe40000011615 */
[C-C-:B---3--:R-:W-:Y:S02]  /*250b0*/  SHF.L.W.U32.HI R29, R32.reuse, 0x19, R32.reuse ;  /* 0x00000019201d7819 */ /* 0x148fe40000010e20 */
[----:B------:R-:W-:-:S02]  /*250c0*/  SHF.L.W.U32.HI R30, R32, 0xe, R32 ;  /* 0x0000000e201e7819 */ /* 0x000fc40000010e20 */
[----:B------:R-:W-:Y:S02]  /*250d0*/  SHF.R.U32.HI R34, RZ, 0x3, R32 ;  /* 0x00000003ff227819 */ /* 0x000fe40000011620 */
[----:B----4-:R-:W-:Y:S02]  /*250e0*/  IADD3 R15, PT, PT, R20, R15, R19 ;  /* 0x0000000f140f7210 */ /* 0x010fe40007ffe013 */
[----:B------:R-:W-:Y:S02]  /*250f0*/  LOP3.LUT R18, R22, R18, R23, 0x96, !PT ;  /* 0x0000001216127212 */ /* 0x000fe400078e9617 */
[----:B-----5:R-:W-:Y:S02]  /*25100*/  IADD3 R26, PT, PT, R21, R31, R26 ;  /* 0x0000001f151a7210 */ /* 0x020fe40007ffe01a */
[----:B------:R-:W-:Y:S01]  /*25110*/  LOP3.LUT R21, R34, R29, R30, 0x96, !PT ;  /* 0x0000001d22157212 */ /* 0x000fe200078e961e */
[----:B------:R-:W-:Y:S01]  /*25120*/  IMAD.IADD R20, R18, 0x1, R15 ;  /* 0x0000000112147824 */ /* 0x000fe200078e020f */
[----:B------:R-:W-:-:S02]  /*25130*/  SHF.L.W.U32.HI R22, R33, 0x19, R33 ;  /* 0x0000001921167819 */ /* 0x000fc40000010e21 */
[--C-:B------:R-:W-:Y:S01]  /*25140*/  SHF.L.W.U32.HI R23, R33, 0xe, R33.reuse ;  /* 0x0000000e21177819 */ /* 0x100fe20000010e21 */
[----:B------:R-:W-:Y:S01]  /*25150*/  IMAD.IADD R21, R21, 0x1, R26 ;  /* 0x0000000115157824 */ /* 0x000fe200078e021a */
[C-C-:B------:R-:W-:Y:S02]  /*25160*/  SHF.L.W.U32.HI R15, R20.reuse, 0xf, R20.reuse ;  /* 0x0000000f140f7819 */ /* 0x140fe40000010e14 */
[--C-:B------:R-:W-:Y:S02]  /*25170*/  SHF.L.W.U32.HI R18, R20, 0xd, R20.reuse ;  /* 0x0000000d14127819 */ /* 0x100fe40000010e14 */
[----:B------:R-:W-:Y:S02]  /*25180*/  SHF.R.U32.HI R19, RZ, 0xa, R20 ;  /* 0x0000000aff137819 */ /* 0x000fe40000011614 */
[----:B------:R-:W-:Y:S02]  /*25190*/  SHF.R.U32.HI R26, RZ, 0x3, R33 ;  /* 0x00000003ff1a7819 */ /* 0x000fe40000011621 */
        /* <DEDUP_REMOVED lines=8> */
[----:B------:R-:W-:Y:S02]  /*25220*/  SHF.R.U32.HI R23, RZ, 0x3, R35 ;  /* 0x00000003ff177819 */ /* 0x000fe40000011623 */
[----:B------:R-:W-:Y:S02]  /*25230*/  IADD3 R15, PT, PT, R32, R15, R27 ;  /* 0x0000000f200f7210 */ /* 0x000fe40007ffe01b */
[----:B------:R-:W-:Y:S02]  /*25240*/  IADD3 R28, PT, PT, R33, R29, R28 ;  /* 0x0000001d211c7210 */ /* 0x000fe40007ffe01c */
[----:B------:R-:W-:Y:S01]  /*25250*/  LOP3.LUT R23, R23, R18, R19, 0x96, !PT ;  /* 0x0000001217177212 */ /* 0x000fe200078e9613 */
[----:B------:R-:W-:Y:S01]  /*25260*/  IMAD.IADD R22, R22, 0x1, R15 ;  /* 0x0000000116167824 */ /* 0x000fe200078e020f */
[----:B------:R-:W2:Y:S03]  /*25270*/  LDL R33, [R46] ;  /* 0x000000002e217983 */ /* 0x000ea60000100800 */
[----:B------:R-:W-:Y:S01]  /*25280*/  IMAD.IADD R23, R23, 0x1, R28 ;  /* 0x0000000117177824 */ /* 0x000fe200078e021c */
[----:B------:R-:W-:-:S02]  /*25290*/  SHF.L.W.U32.HI R15, R22, 0xf, R22 ;  /* 0x0000000f160f7819 */ /* 0x000fc40000010e16 */
[--C-:B------:R-:W-:Y:S02]  /*252a0*/  SHF.L.W.U32.HI R18, R22, 0xd, R22.reuse ;  /* 0x0000000d16127819 */ /* 0x100fe40000010e16 */
[----:B------:R-:W-:Y:S01]  /*252b0*/  SHF.R.U32.HI R19, RZ, 0xa, R22 ;  /* 0x0000000aff137819 */ /* 0x000fe20000011616 */
[----:B------:R0:W-:Y:S01]  /*252c0*/  STL.128 [R46+0x1c], R20 ;  /* 0x00001c142e007387 */ /* 0x0001e20000100c00 */
[C-C-:B------:R-:W-:Y:S02]  /*252d0*/  SHF.L.W.U32.HI R26, R23.reuse, 0xf, R23.reuse ;  /* 0x0000000f171a7819 */ /* 0x140fe40000010e17 */
[--C-:B------:R-:W-:Y:S01]  /*252e0*/  SHF.L.W.U32.HI R27, R23, 0xd, R23.reuse ;  /* 0x0000000d171b7819 */ /* 0x100fe20000010e17 */
[----:B------:R-:W3:Y:S01]  /*252f0*/  LDL R32, [R46+0x20] ;  /* 0x000020002e207983 */ /* 0x000ee20000100800 */
[----:B------:R-:W-:Y:S02]  /*25300*/  SHF.R.U32.HI R28, RZ, 0xa, R23 ;  /* 0x0000000aff1c7819 */ /* 0x000fe40000011617 */
[----:B------:R-:W-:-:S02]  /*25310*/  LOP3.LUT R18, R19, R15, R18, 0x96, !PT ;  /* 0x0000000f13127212 */ /* 0x000fc400078e9612 */
[----:B------:R-:W-:Y:S02]  /*25320*/  LOP3.LUT R26, R28, R26, R27, 0x96, !PT ;  /* 0x0000001a1c1a7212 */ /* 0x000fe400078e961b */
[----:B------:R-:W-:Y:S02]  /*25330*/  IADD3 R28, PT, PT, R35, R18, R36 ;  /* 0x00000012231c7210 */ /* 0x000fe40007ffe024 */
[C-C-:B------:R-:W-:Y:S01]  /*25340*/  SHF.L.W.U32.HI R15, R37.reuse, 0x19, R37.reuse ;  /* 0x00000019250f7819 */ /* 0x140fe20000010e25 */
[----:B------:R-:W4:Y:S01]  /*25350*/  LDL.64 R34, [R46+0x24] ;  /* 0x000024002e227983 */ /* 0x000f220000100a00 */
[--C-:B------:R-:W-:Y:S02]  /*25360*/  SHF.L.W.U32.HI R18, R37, 0xe, R37.reuse ;  /* 0x0000000e25127819 */ /* 0x100fe40000010e25 */
[----:B------:R-:W-:Y:S02]  /*25370*/  SHF.R.U32.HI R19, RZ, 0x3, R37 ;  /* 0x00000003ff137819 */ /* 0x000fe40000011625 */
[----:B------:R-:W-:-:S02]  /*25380*/  SHF.L.W.U32.HI R27, R40, 0x19, R40 ;  /* 0x00000019281b7819 */ /* 0x000fc40000010e28 */
[--C-:B0-----:R-:W-:Y:S02]  /*25390*/  SHF.L.W.U32.HI R22, R40, 0xe, R40.reuse ;  /* 0x0000000e28167819 */ /* 0x101fe40000010e28 */
[----:B------:R-:W-:Y:S02]  /*253a0*/  SHF.R.U32.HI R21, RZ, 0x3, R40 ;  /* 0x00000003ff157819 */ /* 0x000fe40000011628 */
[----:B------:R-:W-:Y:S02]  /*253b0*/  LOP3.LUT R15, R19, R15, R18, 0x96, !PT ;  /* 0x0000000f130f7212 */ /* 0x000fe400078e9612 */
[----:B------:R-:W-:Y:S02]  /*253c0*/  IADD3 R26, PT, PT, R37, R26, R38 ;  /* 0x0000001a251a7210 */ /* 0x000fe40007ffe026 */
[----:B------:R-:W-:Y:S01]  /*253d0*/  LOP3.LUT R21, R21, R27, R22, 0x96, !PT ;  /* 0x0000001b15157212 */ /* 0x000fe200078e9616 */
[----:B------:R-:W-:-:S04]  /*253e0*/  IMAD.IADD R28, R15, 0x1, R28 ;  /* 0x000000010f1c7824 */ /* 0x000fc800078e021c */
[----:B------:R-:W-:Y:S01]  /*253f0*/  IMAD.IADD R29, R21, 0x1, R26 ;  /* 0x00000001151d7824 */ /* 0x000fe200078e021a */
[C-C-:B------:R-:W-:Y:S02]  /*25400*/  SHF.L.W.U32.HI R15, R28.reuse, 0xf, R28.reuse ;  /* 0x0000000f1c0f7819 */ /* 0x140fe40000010e1c */
[--C-:B------:R-:W-:Y:S02]  /*25410*/  SHF.L.W.U32.HI R18, R28, 0xd, R28.reuse ;  /* 0x0000000d1c127819 */ /* 0x100fe40000010e1c */
[----:B------:R-:W-:Y:S02]  /*25420*/  SHF.R.U32.HI R19, RZ, 0xa, R28 ;  /* 0x0000000aff137819 */ /* 0x000fe4000001161c */
[C-C-:B------:R-:W-:Y:S02]  /*25430*/  SHF.L.W.U32.HI R21, R29.reuse, 0xf, R29.reuse ;  /* 0x0000000f1d157819 */ /* 0x140fe40000010e1d */
[--C-:B------:R-:W-:Y:S02]  /*25440*/  SHF.L.W.U32.HI R22, R29, 0xd, R29.reuse ;  /* 0x0000000d1d167819 */ /* 0x100fe40000010e1d */
[----:B------:R-:W-:-:S02]  /*25450*/  SHF.R.U32.HI R23, RZ, 0xa, R29 ;  /* 0x0000000aff177819 */ /* 0x000fc4000001161d */
[----:B------:R-:W-:Y:S02]  /*25460*/  LOP3.LUT R15, R19, R15, R18, 0x96, !PT ;  /* 0x0000000f130f7212 */ /* 0x000fe400078e9612 */
[----:B------:R-:W-:Y:S02]  /*25470*/  LOP3.LUT R22, R23, R21, R22, 0x96, !PT ;  /* 0x0000001517167212 */ /* 0x000fe400078e9616 */
[C-C-:B------:R-:W-:Y:S02]  /*25480*/  SHF.L.W.U32.HI R18, R41.reuse, 0x19, R41.reuse ;  /* 0x0000001929127819 */ /* 0x140fe40000010e29 */
[--C-:B------:R-:W-:Y:S02]  /*25490*/  SHF.L.W.U32.HI R19, R41, 0xe, R41.reuse ;  /* 0x0000000e29137819 */ /* 0x100fe40000010e29 */
[----:B------:R-:W-:Y:S02]  /*254a0*/  SHF.R.U32.HI R21, RZ, 0x3, R41 ;  /* 0x00000003ff157819 */ /* 0x000fe40000011629 */
[----:B------:R-:W-:-:S02]  /*254b0*/  SHF.L.W.U32.HI R23, R42, 0x19, R42 ;  /* 0x000000192a177819 */ /* 0x000fc40000010e2a */
[--C-:B------:R-:W-:Y:S02]  /*254c0*/  SHF.L.W.U32.HI R26, R42, 0xe, R42.reuse ;  /* 0x0000000e2a1a7819 */ /* 0x100fe40000010e2a */
[----:B------:R-:W-:Y:S02]  /*254d0*/  SHF.R.U32.HI R27, RZ, 0x3, R42 ;  /* 0x00000003ff1b7819 */ /* 0x000fe4000001162a */
[----:B------:R-:W-:Y:S02]  /*254e0*/  LOP3.LUT R18, R21, R18, R19, 0x96, !PT ;  /* 0x0000001215127212 */ /* 0x000fe400078e9613 */
[----:B------:R-:W-:Y:S01]  /*254f0*/  IADD3 R15, PT, PT, R40, R15, R39 ;  /* 0x0000000f280f7210 */ /* 0x000fe20007ffe027 */
[----:B------:R-:W5:Y:S01]  /*25500*/  LDL R21, [R46+0x10] ;  /* 0x000010002e157983 */ /* 0x000f620000100800 */
[----:B------:R-:W-:Y:S02]  /*25510*/  IADD3 R22, PT, PT, R41, R22, R20 ;  /* 0x0000001629167210 */ /* 0x000fe40007ffe014 */
[----:B------:R-:W-:Y:S01]  /*25520*/  LOP3.LUT R23, R27, R23, R26, 0x96, !PT ;  /* 0x000000171b177212 */ /* 0x000fe200078e961a */
[----:B------:R-:W-:Y:S01]  /*25530*/  IMAD.IADD R30, R18, 0x1, R15 ;  /* 0x00000001121e7824 */ /* 0x000fe200078e020f */
[----:B------:R-:W5:Y:S03]  /*25540*/  LDL.64 R38, [R46+0x14] ;  /* 0x000014002e267983 */ /* 0x000f660000100a00 */
[----:B------:R-:W-:Y:S01]  /*25550*/  IMAD.IADD R31, R23, 0x1, R22 ;  /* 0x00000001171f7824 */ /* 0x000fe200078e0216 */
[----:B------:R-:W5:Y:S04]  /*25560*/  LDL R20, [R46+0x1c] ;  /* 0x00001c002e147983 */ /* 0x000f680000100800 */
[----:B------:R0:W-:Y:S04]  /*25570*/  STL.128 [R46+0x2c], R28 ;  /* 0x00002c1c2e007387 */ /* 0x0001e80000100c00 */
[----:B------:R-:W5:Y:S04]  /*25580*/  LDL R22, [R46+0x30] ;  /* 0x000030002e167983 */ /* 0x000f680000100800 */
[----:B------:R-:W5:Y:S01]  /*25590*/  LDL.64 R36, [R46+0x34] ;  /* 0x000034002e247983 */ /* 0x000f620000100a00 */
[----:B------:R-:W-:-:S02]  /*255a0*/  SHF.L.W.U32.HI R23, R31, 0xf, R31 ;  /* 0x0000000f1f177819 */ /* 0x000fc40000010e1f */
[--C-:B------:R-:W-:Y:S02]  /*255b0*/  SHF.L.W.U32.HI R26, R31, 0xd, R31.reuse ;  /* 0x0000000d1f1a7819 */ /* 0x100fe40000010e1f */
[C-C-:B------:R-:W-:Y:S02]  /*255c0*/  SHF.L.W.U32.HI R15, R30.reuse, 0xf, R30.reuse ;  /* 0x0000000f1e0f7819 */ /* 0x140fe40000010e1e */
[--C-:B------:R-:W-:Y:S02]  /*255d0*/  SHF.L.W.U32.HI R18, R30, 0xd, R30.reuse ;  /* 0x0000000d1e127819 */ /* 0x100fe40000010e1e */
[----:B------:R-:W-:Y:S02]  /*255e0*/  SHF.R.U32.HI R19, RZ, 0xa, R30 ;  /* 0x0000000aff137819 */ /* 0x000fe4000001161e */
[----:B0-----:R-:W-:Y:S02]  /*255f0*/  SHF.R.U32.HI R31, RZ, 0xa, R31 ;  /* 0x0000000aff1f7819 */ /* 0x001fe4000001161f */
[----:B------:R-:W-:-:S02]  /*25600*/  LOP3.LUT R15, R19, R15, R18, 0x96, !PT ;  /* 0x0000000f130f7212 */ /* 0x000fc400078e9612 */
[----:B------:R-:W-:Y:S02]  /*25610*/  LOP3.LUT R26, R31, R23, R26, 0x96, !PT ;  /* 0x000000171f1a7212 */ /* 0x000fe400078e961a */
[C-C-:B------:R-:W-:Y:S02]  /*25620*/  SHF.L.W.U32.HI R27, R44.reuse, 0x19, R44.reuse ;  /* 0x000000192c1b7819 */ /* 0x140fe40000010e2c */
[--C-:B------:R-:W-:Y:S02]  /*25630*/  SHF.L.W.U32.HI R30, R44, 0xe, R44.reuse ;  /* 0x0000000e2c1e7819 */ /* 0x100fe40000010e2c */
[----:B------:R-:W-:-:S04]  /*25640*/  SHF.R.U32.HI R29, RZ, 0x3, R44 ;  /* 0x00000003ff1d7819 */ /* 0x000fc8000001162c */
[----:B------:R-:W-:Y:S01]  /*25650*/  LOP3.LUT R27, R29, R27, R30, 0x96, !PT ;  /* 0x0000001b1d1b7212 */ /* 0x000fe200078e961e */
[----:B------:R-:W-:-:S05]  /*25660*/  VIADD R14, R14, 0x10 ;  /* 0x000000100e0e7836 */ /* 0x000fca0000000000 */
[----:B------:R-:W-:Y:S02]  /*25670*/  ISETP.NE.AND P0, PT, R14, 0x30, PT ;  /* 0x000000300e00780c */ /* 0x000fe40003f05270 */
[C-C-:B--2---:R-:W-:Y:S02]  /*25680*/  SHF.L.W.U32.HI R18, R33.reuse, 0x19, R33.reuse ;  /* 0x0000001921127819 */ /* 0x144fe40000010e21 */
[--C-:B------:R-:W-:Y:S02]  /*25690*/  SHF.L.W.U32.HI R19, R33, 0xe, R33.reuse ;  /* 0x0000000e21137819 */ /* 0x100fe40000010e21 */
[----:B------:R-:W-:-:S04]  /*256a0*/  SHF.R.U32.HI R23, RZ, 0x3, R33 ;  /* 0x00000003ff177819 */ /* 0x000fc80000011621 */
[----:B------:R-:W-:Y:S02]  /*256b0*/  LOP3.LUT R18, R23, R18, R19, 0x96, !PT ;  /* 0x0000001217127212 */ /* 0x000fe400078e9613 */
[----:B---3--:R-:W-:-:S05]  /*256c0*/  IADD3 R15, PT, PT, R42, R15, R32 ;  /* 0x0000000f2a0f7210 */ /* 0x008fca0007ffe020 */
[----:B------:R-:W-:Y:S01]  /*256d0*/  IMAD.IADD R32, R18, 0x1, R15 ;  /* 0x0000000112207824 */ /* 0x000fe200078e020f */
[----:B----4-:R-:W-:-:S04]  /*256e0*/  IADD3 R26, PT, PT, R33, R26, R34 ;  /* 0x0000001a211a7210 */ /* 0x010fc80007ffe022 */
[C-C-:B------:R-:W-:Y:S02]  /*256f0*/  SHF.L.W.U32.HI R15, R32.reuse, 0xf, R32.reuse ;  /* 0x0000000f200f7819 */ /* 0x140fe40000010e20 */
[----:B------:R-:W-:Y:S01]  /*25700*/  SHF.L.W.U32.HI R18, R32, 0xd, R32 ;  /* 0x0000000d20127819 */ /* 0x000fe20000010e20 */
[----:B------:R-:W-:Y:S01]  /*25710*/  IMAD.IADD R33, R27, 0x1, R26 ;  /* 0x000000011b217824 */ /* 0x000fe200078e021a */
[----:B------:R-:W-:Y:S02]  /*25720*/  SHF.R.U32.HI R19, RZ, 0xa, R32 ;  /* 0x0000000aff137819 */ /* 0x000fe40000011620 */
[C-C-:B------:R-:W-:Y:S02]  /*25730*/  SHF.L.W.U32.HI R23, R45.reuse, 0x19, R45.reuse ;  /* 0x000000192d177819 */ /* 0x140fe40000010e2d */
[--C-:B------:R-:W-:Y:S02]  /*25740*/  SHF.L.W.U32.HI R26, R45, 0xe, R45.reuse ;  /* 0x0000000e2d1a7819 */ /* 0x100fe40000010e2d */
[----:B------:R-:W-:-:S02]  /*25750*/  SHF.R.U32.HI R27, RZ, 0x3, R45 ;  /* 0x00000003ff1b7819 */ /* 0x000fc4000001162d */
[C-C-:B------:R-:W-:Y:S02]  /*25760*/  SHF.L.W.U32.HI R29, R33.reuse, 0xf, R33.reuse ;  /* 0x0000000f211d7819 */ /* 0x140fe40000010e21 */
[--C-:B------:R-:W-:Y:S02]  /*25770*/  SHF.L.W.U32.HI R30, R33, 0xd, R33.reuse ;  /* 0x0000000d211e7819 */ /* 0x100fe40000010e21 */
[----:B------:R-:W-:Y:S02]  /*25780*/  SHF.R.U32.HI R31, RZ, 0xa, R33 ;  /* 0x0000000aff1f7819 */ /* 0x000fe40000011621 */
[----:B------:R-:W-:Y:S02]  /*25790*/  LOP3.LUT R15, R19, R15, R18, 0x96, !PT ;  /* 0x0000000f130f7212 */ /* 0x000fe400078e9612 */
[----:B------:R-:W-:Y:S02]  /*257a0*/  LOP3.LUT R23, R27, R23, R26, 0x96, !PT ;  /* 0x000000171b177212 */ /* 0x000fe400078e961a */
[----:B------:R-:W-:-:S02]  /*257b0*/  LOP3.LUT R29, R31, R29, R30, 0x96, !PT ;  /* 0x0000001d1f1d7212 */ /* 0x000fc400078e961e */
[C-C-:B------:R-:W-:Y:S02]  /*257c0*/  SHF.L.W.U32.HI R18, R43.reuse, 0x19, R43.reuse ;  /* 0x000000192b127819 */ /* 0x140fe40000010e2b */
[--C-:B------:R-:W-:Y:S02]  /*257d0*/  SHF.L.W.U32.HI R19, R43, 0xe, R43.reuse ;  /* 0x0000000e2b137819 */ /* 0x100fe40000010e2b */
[----:B------:R-:W-:Y:S02]  /*257e0*/  SHF.R.U32.HI R26, RZ, 0x3, R43 ;  /* 0x00000003ff1a7819 */ /* 0x000fe4000001162b */
[----:B------:R-:W-:Y:S02]  /*257f0*/  IADD3 R34, PT, PT, R44, R15, R35 ;  /* 0x0000000f2c227210 */ /* 0x000fe40007ffe023 */
        /* <DEDUP_REMOVED lines=12> */
[--C-:B-----5:R-:W-:Y:S02]  /*258c0*/  SHF.L.W.U32.HI R18, R21, 0xe, R21.reuse ;  /* 0x0000000e15127819 */ /* 0x120fe40000010e15 */
[----:B------:R-:W-:Y:S02]  /*258d0*/  SHF.R.U32.HI R19, RZ, 0x3, R21 ;  /* 0x00000003ff137819 */ /* 0x000fe40000011615 */
[C-C-:B------:R-:W-:Y:S02]  /*258e0*/  SHF.L.W.U32.HI R26, R38.reuse, 0x19, R38.reuse ;  /* 0x00000019261a7819 */ /* 0x140fe40000010e26 */
[----:B------:R-:W-:-:S02]  /*258f0*/  SHF.L.W.U32.HI R27, R38, 0xe, R38 ;  /* 0x0000000e261b7819 */ /* 0x000fc40000010e26 */
[----:B------:R-:W-:Y:S02]  /*25900*/  SHF.R.U32.HI R28, RZ, 0x3, R38 ;  /* 0x00000003ff1c7819 */ /* 0x000fe40000011626 */
[----:B------:R-:W-:Y:S02]  /*25910*/  IADD3 R22, PT, PT, R43, R15, R22 ;  /* 0x0000000f2b167210 */ /* 0x000fe40007ffe016 */
[C---:B------:R-:W-:Y:S02]  /*25920*/  SHF.L.W.U32.HI R15, R21.reuse, 0x19, R21 ;  /* 0x00000019150f7819 */ /* 0x040fe40000010e15 */
[----:B------:R-:W-:Y:S02]  /*25930*/  IADD3 R23, PT, PT, R21, R23, R36 ;  /* 0x0000001715177210 */ /* 0x000fe40007ffe024 */
[----:B------:R-:W-:Y:S02]  /*25940*/  LOP3.LUT R15, R19, R15, R18, 0x96, !PT ;  /* 0x0000000f130f7212 */ /* 0x000fe400078e9612 */
[----:B------:R-:W-:-:S03]  /*25950*/  LOP3.LUT R26, R28, R26, R27, 0x96, !PT ;  /* 0x0000001a1c1a7212 */ /* 0x000fc600078e961b */
[----:B------:R-:W-:Y:S02]  /*25960*/  IMAD.IADD R28, R15, 0x1, R22 ;  /* 0x000000010f1c7824 */ /* 0x000fe400078e0216 */
[----:B------:R-:W-:-:S03]  /*25970*/  IMAD.IADD R29, R26, 0x1, R23 ;  /* 0x000000011a1d7824 */ /* 0x000fc600078e0217 */
        /* <DEDUP_REMOVED lines=15> */
[----:B------:R-:W-:Y:S02]  /*25a70*/  IADD3 R15, PT, PT, R38, R15, R37 ;  /* 0x0000000f260f7210 */ /* 0x000fe40007ffe025 */
[----:B------:R-:W-:Y:S02]  /*25a80*/  IADD3 R22, PT, PT, R39, R22, R32 ;  /* 0x0000001627167210 */ /* 0x000fe40007ffe020 */
[----:B------:R-:W-:Y:S01]  /*25a90*/  LOP3.LUT R23, R27, R23, R26, 0x96, !PT ;  /* 0x000000171b177212 */ /* 0x000fe200078e961a */
[----:B------:R-:W-:-:S04]  /*25aa0*/  IMAD.IADD R30, R18, 0x1, R15 ;  /* 0x00000001121e7824 */ /* 0x000fc800078e020f */
[----:B------:R-:W-:Y:S01]  /*25ab0*/  IMAD.IADD R31, R23, 0x1, R22 ;  /* 0x00000001171f7824 */ /* 0x000fe200078e0216 */
[----:B------:R-:W-:Y:S04]  /*25ac0*/  STL.128 [R46+0x3c], R32 ;  /* 0x00003c202e007387 */ /* 0x000fe80000100c00 */
[----:B------:R0:W-:Y:S02]  /*25ad0*/  STL.128 [R46+0x4c], R28 ;  /* 0x00004c1c2e007387 */ /* 0x0001e40000100c00 */
[----:B0-----:R-:W-:Y:S01]  /*25ae0*/  VIADD R46, R46, 0x40 ;  /* 0x000000402e2e7836 */ /* 0x001fe20000000000 */
[----:B------:R-:W-:Y:S06]  /*25af0*/  @P0 BRA `(.L_x_176) ;  /* 0xfffffff400100947 */ /* 0x000fec000383ffff */
[----:B------:R-:W-:Y:S05]  /*25b00*/  BSYNC.RECONVERGENT B2 ;  /* 0x0000000000027941 */ /* 0x000fea0003800200 */
.L_x_175:
        /* <DEDUP_REMOVED lines=9> */
[----:B------:R-:W-:-:S07]  /*25ba0*/  IMAD.MOV.U32 R32, RZ, RZ, R11 ;  /* 0x000000ffff207224 */ /* 0x000fce00078e000b */
.L_x_178:
[----:B------:R-:W0:Y:S01]  /*25bb0*/  LDC.64 R14, c[0x4][0x20] ;  /* 0x01000800ff0e7b82 */ /* 0x000e220000000a00 */
[----:B------:R-:W-:-:S06]  /*25bc0*/  IMAD R20, R18, 0x4, R73 ;  /* 0x0000000412147824 */ /* 0x000fcc00078e0249 */
[----:B------:R-:W2:Y:S01]  /*25bd0*/  LDL.128 R20, [R20] ;  /* 0x0000000014147983 */ /* 0x000ea20000100c00 */
[----:B0-----:R-:W-:-:S05]  /*25be0*/  IMAD.WIDE.U32 R14, R18, 0x4, R14 ;  /* 0x00000004120e7825 */ /* 0x001fca00078e000e */
[----:B------:R-:W2:Y:S04]  /*25bf0*/  LDG.E.CONSTANT R36, desc[UR36][R14.64] ;  /* 0x000000240e247981 */ /* 0x000ea8000c1e9900 */
[----:B------:R-:W3:Y:S04]  /*25c00*/  LDG.E.CONSTANT R37, desc[UR36][R14.64+0x4] ;  /* 0x000004240e257981 */ /* 0x000ee8000c1e9900 */
[----:B------:R-:W4:Y:S04]  /*25c10*/  LDG.E.CONSTANT R38, desc[UR36][R14.64+0x8] ;  /* 0x000008240e267981 */ /* 0x000f28000c1e9900 */
[----:B------:R0:W5:Y:S01]  /*25c20*/  LDG.E.CONSTANT R39, desc[UR36][R14.64+0xc] ;  /* 0x00000c240e277981 */ /* 0x000162000c1e9900 */
[----:B------:R-:W-:-:S02]  /*25c30*/  SHF.L.W.U32.HI R33, R31, 0x1a, R31 ;  /* 0x0000001a1f217819 */ /* 0x000fc40000010e1f */
[C-C-:B------:R-:W-:Y:S02]  /*25c40*/  SHF.L.W.U32.HI R34, R31.reuse, 0x15, R31.reuse ;  /* 0x000000151f227819 */ /* 0x140fe40000010e1f */
[----:B------:R-:W-:-:S04]  /*25c50*/  SHF.L.W.U32.HI R35, R31, 0x7, R31 ;  /* 0x000000071f237819 */ /* 0x000fc80000010e1f */
[----:B------:R-:W-:Y:S02]  /*25c60*/  LOP3.LUT R33, R35, R33, R34, 0x96, !PT ;  /* 0x0000002123217212 */ /* 0x000fe400078e9622 */
[----:B------:R-:W-:-:S04]  /*25c70*/  LOP3.LUT R34, R19, R31, R32, 0xb8, !PT ;  /* 0x0000001f13227212 */ /* 0x000fc800078eb820 */
[----:B------:R-:W-:Y:S02]  /*25c80*/  IADD3 R33, PT, PT, R34, R26, R33 ;  /* 0x0000001a22217210 */ /* 0x000fe40007ffe021 */
[----:B0-----:R-:W-:Y:S01]  /*25c90*/  SHF.L.W.U32.HI R15, R27, 0x13, R27 ;  /* 0x000000131b0f7819 */ /* 0x001fe20000010e1b */
[----:B------:R-:W-:-:S05]  /*25ca0*/  VIADD R18, R18, 0x4 ;  /* 0x0000000412127836 */ /* 0x000fca0000000000 */
[----:B------:R-:W-:Y:S02]  /*25cb0*/  ISETP.NE.AND P0, PT, R18, 0x40, PT ;  /* 0x000000401200780c */ /* 0x000fe40003f05270 */
[----:B--2---:R-:W-:-:S05]  /*25cc0*/  IADD3 R33, PT, PT, R20, R33, R36 ;  /* 0x0000002114217210 */ /* 0x004fca0007ffe024 */
[----:B------:R-:W-:-:S05]  /*25cd0*/  IMAD.IADD R26, R33, 0x1, R30 ;  /* 0x00000001211a7824 */ /* 0x000fca00078e021e */
[C-C-:B------:R-:W-:Y:S02]  /*25ce0*/  SHF.L.W.U32.HI R20, R26.reuse, 0x1a, R26.reuse ;  /* 0x0000001a1a147819 */ /* 0x140fe40000010e1a */
[C-C-:B------:R-:W-:Y:S02]  /*25cf0*/  SHF.L.W.U32.HI R35, R26.reuse, 0x15, R26.reuse ;  /* 0x000000151a237819 */ /* 0x140fe40000010e1a */
[----:B------:R-:W-:Y:S02]  /*25d00*/  SHF.L.W.U32.HI R14, R26, 0x7, R26 ;  /* 0x000000071a0e7819 */ /* 0x000fe40000010e1a */
[----:B------:R-:W-:Y:S02]  /*25d10*/  LOP3.LUT R34, R32, R26, R31, 0xb8, !PT ;  /* 0x0000001a20227212 */ /* 0x000fe400078eb81f */
[----:B------:R-:W-:Y:S02]  /*25d20*/  LOP3.LUT R30, R14, R20, R35, 0x96, !PT ;  /* 0x000000140e1e7212 */ /* 0x000fe400078e9623 */
[----:B------:R-:W-:-:S02]  /*25d30*/  SHF.L.W.U32.HI R14, R27, 0x1e, R27 ;  /* 0x0000001e1b0e7819 */ /* 0x000fc40000010e1b */
[----:B------:R-:W-:Y:S02]  /*25d40*/  IADD3 R34, PT, PT, R34, R19, R30 ;  /* 0x0000001322227210 */ /* 0x000fe40007ffe01e */
[----:B------:R-:W-:Y:S02]  /*25d50*/  SHF.L.W.U32.HI R20, R27, 0xa, R27 ;  /* 0x0000000a1b147819 */ /* 0x000fe40000010e1b */
[----:B---3--:R-:W-:Y:S02]  /*25d60*/  IADD3 R34, PT, PT, R21, R34, R37 ;  /* 0x0000002215227210 */ /* 0x008fe40007ffe025 */
[----:B------:R-:W-:Y:S02]  /*25d70*/  LOP3.LUT R14, R20, R14, R15, 0x96, !PT ;  /* 0x0000000e140e7212 */ /* 0x000fe400078e960f */
[--C-:B------:R-:W-:Y:S01]  /*25d80*/  LOP3.LUT R30, R27, R28, R29.reuse, 0xe8, !PT ;  /* 0x0000001c1b1e7212 */ /* 0x100fe200078ee81d */
[----:B------:R-:W-:-:S03]  /*25d90*/  IMAD.IADD R19, R34, 0x1, R29 ;  /* 0x0000000122137824 */ /* 0x000fc600078e021d */
[----:B------:R-:W-:Y:S02]  /*25da0*/  IADD3 R30, PT, PT, R33, R14, R30 ;  /* 0x0000000e211e7210 */ /* 0x000fe40007ffe01e */
[C-C-:B------:R-:W-:Y:S02]  /*25db0*/  SHF.L.W.U32.HI R21, R19.reuse, 0x1a, R19.reuse ;  /* 0x0000001a13157819 */ /* 0x140fe40000010e13 */
[C-C-:B------:R-:W-:Y:S02]  /*25dc0*/  SHF.L.W.U32.HI R14, R30.reuse, 0x1e, R30.reuse ;  /* 0x0000001e1e0e7819 */ /* 0x140fe40000010e1e */
[C-C-:B------:R-:W-:Y:S02]  /*25dd0*/  SHF.L.W.U32.HI R15, R30.reuse, 0x13, R30.reuse ;  /* 0x000000131e0f7819 */ /* 0x140fe40000010e1e */
[----:B------:R-:W-:Y:S02]  /*25de0*/  SHF.L.W.U32.HI R20, R30, 0xa, R30 ;  /* 0x0000000a1e147819 */ /* 0x000fe40000010e1e */
[----:B------:R-:W-:-:S02]  /*25df0*/  SHF.L.W.U32.HI R36, R19, 0x15, R19 ;  /* 0x0000001513247819 */ /* 0x000fc40000010e13 */
[----:B------:R-:W-:Y:S02]  /*25e00*/  SHF.L.W.U32.HI R29, R19, 0x7, R19 ;  /* 0x00000007131d7819 */ /* 0x000fe40000010e13 */
[----:B------:R-:W-:Y:S02]  /*25e10*/  LOP3.LUT R15, R20, R14, R15, 0x96, !PT ;  /* 0x0000000e140f7212 */ /* 0x000fe400078e960f */
[----:B------:R-:W-:Y:S02]  /*25e20*/  LOP3.LUT R21, R29, R21, R36, 0x96, !PT ;  /* 0x000000151d157212 */ /* 0x000fe400078e9624 */
[----:B------:R-:W-:Y:S02]  /*25e30*/  LOP3.LUT R14, R31, R19, R26, 0xb8, !PT ;  /* 0x000000131f0e7212 */ /* 0x000fe400078eb81a */
[----:B------:R-:W-:Y:S02]  /*25e40*/  LOP3.LUT R29, R30, R27, R28, 0xe8, !PT ;  /* 0x0000001b1e1d7212 */ /* 0x000fe400078ee81c */
[----:B------:R-:W-:-:S02]  /*25e50*/  IADD3 R21, PT, PT, R14, R32, R21 ;  /* 0x000000200e157210 */ /* 0x000fc40007ffe015 */
[----:B------:R-:W-:Y:S02]  /*25e60*/  IADD3 R29, PT, PT, R34, R15, R29 ;  /* 0x0000000f221d7210 */ /* 0x000fe40007ffe01d */
[----:B----4-:R-:W-:Y:S02]  /*25e70*/  IADD3 R21, PT, PT, R22, R21, R38 ;  /* 0x0000001516157210 */ /* 0x010fe40007ffe026 */
[C-C-:B------:R-:W-:Y:S02]  /*25e80*/  SHF.L.W.U32.HI R14, R29.reuse, 0x1e, R29.reuse ;  /* 0x0000001e1d0e7819 */ /* 0x140fe40000010e1d */
[--C-:B------:R-:W-:Y:S01]  /*25e90*/  SHF.L.W.U32.HI R15, R29, 0x13, R29.reuse ;  /* 0x000000131d0f7819 */ /* 0x100fe20000010e1d */
[----:B------:R-:W-:Y:S01]  /*25ea0*/  IMAD.IADD R32, R21, 0x1, R28 ;  /* 0x0000000115207824 */ /* 0x000fe200078e021c */
[C---:B------:R-:W-:Y:S02]  /*25eb0*/  SHF.L.W.U32.HI R20, R29.reuse, 0xa, R29 ;  /* 0x0000000a1d147819 */ /* 0x040fe40000010e1d */
[----:B------:R-:W-:-:S02]  /*25ec0*/  LOP3.LUT R28, R29, R30, R27, 0xe8, !PT ;  /* 0x0000001e1d1c7212 */ /* 0x000fc400078ee81b */
[----:B------:R-:W-:Y:S02]  /*25ed0*/  LOP3.LUT R14, R20, R14, R15, 0x96, !PT ;  /* 0x0000000e140e7212 */ /* 0x000fe400078e960f */
[C-C-:B------:R-:W-:Y:S02]  /*25ee0*/  SHF.L.W.U32.HI R15, R32.reuse, 0x1a, R32.reuse ;  /* 0x0000001a200f7819 */ /* 0x140fe40000010e20 */
[C-C-:B------:R-:W-:Y:S02]  /*25ef0*/  SHF.L.W.U32.HI R20, R32.reuse, 0x15, R32.reuse ;  /* 0x0000001520147819 */ /* 0x140fe40000010e20 */
[----:B------:R-:W-:Y:S02]  /*25f00*/  SHF.L.W.U32.HI R22, R32, 0x7, R32 ;  /* 0x0000000720167819 */ /* 0x000fe40000010e20 */
[----:B------:R-:W-:Y:S02]  /*25f10*/  IADD3 R28, PT, PT, R21, R14, R28 ;  /* 0x0000000e151c7210 */ /* 0x000fe40007ffe01c */
[----:B------:R-:W-:-:S02]  /*25f20*/  LOP3.LUT R20, R22, R15, R20, 0x96, !PT ;  /* 0x0000000f16147212 */ /* 0x000fc400078e9614 */
[----:B------:R-:W-:Y:S02]  /*25f30*/  LOP3.LUT R14, R26, R32, R19, 0xb8, !PT ;  /* 0x000000201a0e7212 */ /* 0x000fe400078eb813 */
[----:B------:R-:W-:Y:S02]  /*25f40*/  SHF.L.W.U32.HI R15, R28, 0x1e, R28 ;  /* 0x0000001e1c0f7819 */ /* 0x000fe40000010e1c */
[----:B------:R-:W-:Y:S02]  /*25f50*/  IADD3 R14, PT, PT, R14, R31, R20 ;  /* 0x0000001f0e0e7210 */ /* 0x000fe40007ffe014 */
[C-C-:B------:R-:W-:Y:S02]  /*25f60*/  SHF.L.W.U32.HI R22, R28.reuse, 0x13, R28.reuse ;  /* 0x000000131c167819 */ /* 0x140fe40000010e1c */
[----:B------:R-:W-:Y:S02]  /*25f70*/  SHF.L.W.U32.HI R21, R28, 0xa, R28 ;  /* 0x0000000a1c157819 */ /* 0x000fe40000010e1c */
[----:B-----5:R-:W-:-:S02]  /*25f80*/  IADD3 R14, PT, PT, R23, R14, R39 ;  /* 0x0000000e170e7210 */ /* 0x020fc40007ffe027 */
[----:B------:R-:W-:Y:S02]  /*25f90*/  LOP3.LUT R15, R21, R15, R22, 0x96, !PT ;  /* 0x0000000f150f7212 */ /* 0x000fe400078e9616 */
[----:B------:R-:W-:Y:S01]  /*25fa0*/  LOP3.LUT R20, R28, R29, R30, 0xe8, !PT ;  /* 0x0000001d1c147212 */ /* 0x000fe200078ee81e */
[----:B------:R-:W-:-:S03]  /*25fb0*/  IMAD.IADD R31, R14, 0x1, R27 ;  /* 0x000000010e1f7824 */ /* 0x000fc600078e021b */
[----:B------:R-:W-:Y:S01]  /*25fc0*/  IADD3 R27, PT, PT, R14, R15, R20 ;  /* 0x0000000f0e1b7210 */ /* 0x000fe20007ffe014 */
[----:B------:R-:W-:Y:S06]  /*25fd0*/  @P0 BRA `(.L_x_178) ;  /* 0xfffffff800f40947 */ /* 0x000fec000383ffff */
[----:B------:R-:W-:Y:S05]  /*25fe0*/  BSYNC.RECONVERGENT B2 ;  /* 0x0000000000027941 */ /* 0x000fea0003800200 */
.L_x_177:
[----:B------:R-:W-:Y:S01]  /*25ff0*/  IADD3 R12, P0, PT, R12, 0x40, RZ ;  /* 0x000000400c0c7810 */ /* 0x000fe20007f1e0ff */
[----:B------:R-:W-:Y:S02]  /*26000*/  VIADD R0, R0, 0xffffffc0 ;  /* 0xffffffc000007836 */ /* 0x000fe40000000000 */
[----:B------:R-:W-:Y:S02]  /*26010*/  IMAD.IADD R6, R27, 0x1, R6 ;  /* 0x000000011b067824 */ /* 0x000fe400078e0206 */
[----:B------:R-:W-:Y:S01]  /*26020*/  IMAD.X R13, RZ, RZ, R13, P0 ;  /* 0x000000ffff0d7224 */ /* 0x000fe200000e060d */
[----:B------:R-:W-:Y:S01]  /*26030*/  ISETP.GT.U32.AND P0, PT, R0, 0x3f, PT ;  /* 0x0000003f0000780c */ /* 0x000fe20003f04070 */
[----:B------:R-:W-:Y:S02]  /*26040*/  IMAD.IADD R7, R28, 0x1, R7 ;  /* 0x000000011c077824 */ /* 0x000fe400078e0207 */
[----:B------:R-:W-:Y:S02]  /*26050*/  IMAD.IADD R4, R19, 0x1, R4 ;  /* 0x0000000113047824 */ /* 0x000fe400078e0204 */
[----:B------:R-:W-:-:S02]  /*26060*/  IMAD.IADD R5, R26, 0x1, R5 ;  /* 0x000000011a057824 */ /* 0x000fc400078e0205 */
[----:B------:R-:W-:Y:S02]  /*26070*/  IMAD.IADD R8, R29, 0x1, R8 ;  /* 0x000000011d087824 */ /* 0x000fe400078e0208 */
[----:B------:R-:W-:Y:S02]  /*26080*/  IMAD.IADD R9, R30, 0x1, R9 ;  /* 0x000000011e097824 */ /* 0x000fe400078e0209 */
[----:B------:R-:W-:Y:S02]  /*26090*/  IMAD.IADD R10, R31, 0x1, R10 ;  /* 0x000000011f0a7824 */ /* 0x000fe400078e020a */
[----:B------:R-:W-:Y:S01]  /*260a0*/  IMAD.IADD R11, R32, 0x1, R11 ;  /* 0x00000001200b7824 */ /* 0x000fe200078e020b */
[----:B------:R-:W-:Y:S06]  /*260b0*/  @P0 BRA `(.L_x_179) ;  /* 0xffffffe400c00947 */ /* 0x000fec000383ffff */
[----:B------:R-:W-:Y:S05]  /*260c0*/  BSYNC.RECONVERGENT B1 ;  /* 0x0000000000017941 */ /* 0x000fea0003800200 */
.L_x_174:
[----:B------:R0:W-:Y:S04]  /*260d0*/  STL.64 [R1+0x298], R6 ;  /* 0x0002980601007387 */ /* 0x0001e80000100a00 */
[----:B------:R0:W-:Y:S04]  /*260e0*/  STL.128 [R1+0x2a0], R8 ;  /* 0x0002a00801007387 */ /* 0x0001e80000100c00 */
[----:B------:R0:W-:Y:S02]  /*260f0*/  STL.64 [R1+0x2b0], R4 ;  /* 0x0002b00401007387 */ /* 0x0001e40000100a00 */
.L_x_173:
[----:B------:R-:W-:Y:S05]  /*26100*/  BSYNC.RECONVERGENT B0 ;  /* 0x0000000000007941 */ /* 0x000fea0003800200 */
.L_x_172:
[----:B------:R-:W-:Y:S01]  /*26110*/  ISETP.NE.AND P0, PT, R0, RZ, PT ;  /* 0x000000ff0000720c */ /* 0x000fe20003f05270 */
[----:B------:R-:W-:-:S12]  /*26120*/  BSSY.RECONVERGENT B0, `(.L_x_180) ;  /* 0x0000040000007945 */ /* 0x000fd80003800200 */
[----:B------:R-:W-:Y:S05]  /*26130*/  @!P0 BRA `(.L_x_181) ;  /* 0x0000000000f88947 */ /* 0x000fea0003800000 */
[----:B------:R-:W-:Y:S01]  /*26140*/  ISETP.GT.U32.AND P0, PT, R0, RZ, PT ;  /* 0x000000ff0000720c */ /* 0x000fe20003f04070 */
[----:B------:R-:W-:Y:S02]  /*26150*/  IMAD.MOV.U32 R3, RZ, RZ, RZ ;  /* 0x000000ffff037224 */ /* 0x000fe400078e00ff */
[----:B------:R-:W-:Y:S01]  /*26160*/  IMAD.MOV.U32 R26, RZ, RZ, RZ ;  /* 0x000000ffff1a7224 */ /* 0x000fe200078e00ff */
[----:B------:R-:W-:-:S13]  /*26170*/  ISETP.GT.U32.AND.EX P0, PT, RZ, RZ, PT, P0 ;  /* 0x000000ffff00720c */ /* 0x000fda0003f04100 */
[----:B------:R-:W-:-:S05]  /*26180*/  @!P0 IADD3 R14, P1, PT, R12, R3, RZ ;  /* 0x000000030c0e8210 */ /* 0x000fca0007f3e0ff */
[----:B------:R-:W-:-:S05]  /*26190*/  @!P0 IMAD.X R15, R13, 0x1, R26, P1 ;  /* 0x000000010d0f8824 */ /* 0x000fca00008e061a */
[----:B------:R-:W2:Y:S01]  /*261a0*/  @!P0 LDG.E.U8.CONSTANT R14, desc[UR36][R14.64] ;  /* 0x000000240e0e8981 */ /* 0x000ea2000c1e9100 */
[----:B------:R-:W-:Y:S01]  /*261b0*/  @!P0 IMAD.IADD R19, R1, 0x1, R3 ;  /* 0x0000000101138824 */ /* 0x000fe200078e0203 */
[----:B------:R-:W-:Y:S01]  /*261c0*/  BSSY.RECONVERGENT B1, `(.L_x_182) ;  /* 0x000001e000017945 */ /* 0x000fe20003800200 */
[----:B------:R-:W-:Y:S02]  /*261d0*/  @!P0 IMAD.MOV.U32 R3, RZ, RZ, 0x1 ;  /* 0x00000001ff038424 */ /* 0x000fe400078e00ff */
[----:B------:R-:W-:-:S03]  /*261e0*/  @!P0 IMAD.MOV.U32 R26, RZ, RZ, RZ ;  /* 0x000000ffff1a8224 */ /* 0x000fc600078e00ff */
[CC--:B------:R-:W-:Y:S02]  /*261f0*/  IADD3 R18, P3, PT, R0.reuse, -R3.reuse, RZ ;  /* 0x8000000300127210 */ /* 0x0c0fe40007f7e0ff */
[----:B------:R-:W-:Y:S02]  /*26200*/  ISETP.GT.U32.AND P1, PT, R0, R3, PT ;  /* 0x000000030000720c */ /* 0x000fe40003f24070 */
[----:B------:R-:W-:Y:S01]  /*26210*/  ISETP.LE.U32.AND P2, PT, R18, 0x3, PT ;  /* 0x000000031200780c */ /* 0x000fe20003f43070 */
[----:B------:R-:W-:Y:S01]  /*26220*/  IMAD.X R18, RZ, RZ, ~R26, P3 ;  /* 0x000000ffff127224 */ /* 0x000fe200018e0e1a */
[----:B------:R-:W-:-:S04]  /*26230*/  ISETP.GT.U32.AND.EX P1, PT, RZ, R26, PT, P1 ;  /* 0x0000001aff00720c */ /* 0x000fc80003f24110 */
[----:B------:R-:W-:Y:S01]  /*26240*/  ISETP.LE.U32.OR.EX P1, PT, R18, RZ, !P1, P2 ;  /* 0x000000ff1200720c */ /* 0x000fe20004f23520 */
[----:B--2---:R1:W-:-:S12]  /*26250*/  @!P0 STL.U8 [R19+0x2b8], R14 ;  /* 0x0002b80e13008387 */ /* 0x0043d80000100000 */
[----:B------:R-:W-:Y:S05]  /*26260*/  @P1 BRA `(.L_x_183) ;  /* 0x00000000004c1947 */ /* 0x000fea0003800000 */
[----:B------:R-:W-:Y:S02]  /*26270*/  IADD3 R28, P1, PT, R0, -0x3, RZ ;  /* 0xfffffffd001c7810 */ /* 0x000fe40007f3e0ff */
[----:B------:R-:W-:-:S03]  /*26280*/  PLOP3.LUT P0, PT, PT, PT, PT, 0x8, 0x80 ;  /* 0x000000000080781c */ /* 0x000fc60003f0e170 */
[----:B------:R-:W-:-:S10]  /*26290*/  IMAD.X R23, RZ, RZ, -0x1, P1 ;  /* 0xffffffffff177424 */ /* 0x000fd400008e06ff */
.L_x_184:
[----:B-1----:R-:W-:-:S05]  /*262a0*/  IADD3 R14, P1, PT, R12, R3, RZ ;  /* 0x000000030c0e7210 */ /* 0x002fca0007f3e0ff */
[----:B------:R-:W-:-:S05]  /*262b0*/  IMAD.X R15, R13, 0x1, R26, P1 ;  /* 0x000000010d0f7824 */ /* 0x000fca00008e061a */
[----:B--2---:R-:W2:Y:S04]  /*262c0*/  LDG.E.U8.CONSTANT R18, desc[UR36][R14.64] ;  /* 0x000000240e127981 */ /* 0x004ea8000c1e9100 */
[----:B------:R-:W3:Y:S04]  /*262d0*/  LDG.E.U8.CONSTANT R19, desc[UR36][R14.64+0x1] ;  /* 0x000001240e137981 */ /* 0x000ee8000c1e9100 */
[----:B------:R-:W4:Y:S04]  /*262e0*/  LDG.E.U8.CONSTANT R20, desc[UR36][R14.64+0x2] ;  /* 0x000002240e147981 */ /* 0x000f28000c1e9100 */
[----:B------:R-:W5:Y:S01]  /*262f0*/  LDG.E.U8.CONSTANT R21, desc[UR36][R14.64+0x3] ;  /* 0x000003240e157981 */ /* 0x000f62000c1e9100 */
[----:B------:R-:W-:Y:S01]  /*26300*/  IMAD.IADD R22, R1, 0x1, R3 ;  /* 0x0000000101167824 */ /* 0x000fe200078e0203 */
[----:B------:R-:W-:-:S05]  /*26310*/  IADD3 R3, P1, PT, R3, 0x4, RZ ;  /* 0x0000000403037810 */ /* 0x000fca0007f3e0ff */
[----:B------:R-:W-:Y:S01]  /*26320*/  IMAD.X R26, RZ, RZ, R26, P1 ;  /* 0x000000ffff1a7224 */ /* 0x000fe200008e061a */
[----:B------:R-:W-:-:S04]  /*26330*/  ISETP.GE.U32.AND P1, PT, R3, R28, PT ;  /* 0x0000001c0300720c */ /* 0x000fc80003f26070 */
[----:B------:R-:W-:Y:S01]  /*26340*/  ISETP.GE.U32.AND.EX P1, PT, R26, R23, PT, P1 ;  /* 0x000000171a00720c */ /* 0x000fe20003f26110 */
[----:B--2---:R2:W-:Y:S04]  /*26350*/  STL.U8 [R22+0x2b8], R18 ;  /* 0x0002b81216007387 */ /* 0x0045e80000100000 */
[----:B---3--:R2:W-:Y:S04]  /*26360*/  STL.U8 [R22+0x2b9], R19 ;  /* 0x0002b91316007387 */ /* 0x0085e80000100000 */
[----:B----4-:R2:W-:Y:S04]  /*26370*/  STL.U8 [R22+0x2ba], R20 ;  /* 0x0002ba1416007387 */ /* 0x0105e80000100000 */
[----:B-----5:R2:W-:Y:S01]  /*26380*/  STL.U8 [R22+0x2bb], R21 ;  /* 0x0002bb1516007387 */ /* 0x0205e20000100000 */
[----:B------:R-:W-:Y:S05]  /*26390*/  @!P1 BRA `(.L_x_184) ;  /* 0xfffffffc00c09947 */ /* 0x000fea000383ffff */
.L_x_183:
[----:B------:R-:W-:Y:S05]  /*263a0*/  BSYNC.RECONVERGENT B1 ;  /* 0x0000000000017941 */ /* 0x000fea0003800200 */
.L_x_182:
[CC--:B-1----:R-:W-:Y:S02]  /*263b0*/  IADD3 R14, P3, PT, R0.reuse, -R3.reuse, RZ ;  /* 0x80000003000e7210 */ /* 0x0c2fe40007f7e0ff */
[----:B------:R-:W-:Y:S02]  /*263c0*/  ISETP.GT.U32.AND P2, PT, R0, R3, PT ;  /* 0x000000030000720c */ /* 0x000fe40003f44070 */
[----:B------:R-:W-:Y:S01]  /*263d0*/  ISETP.LE.U32.AND P1, PT, R14, 0x1, PT ;  /* 0x000000010e00780c */ /* 0x000fe20003f23070 */
[----:B------:R-:W-:Y:S01]  /*263e0*/  IMAD.X R14, RZ, RZ, ~R26, P3 ;  /* 0x000000ffff0e7224 */ /* 0x000fe200018e0e1a */
[----:B------:R-:W-:-:S04]  /*263f0*/  ISETP.GT.U32.AND.EX P2, PT, RZ, R26, PT, P2 ;  /* 0x0000001aff00720c */ /* 0x000fc80003f44120 */
[----:B------:R-:W-:-:S13]  /*26400*/  ISETP.LE.U32.OR.EX P1, PT, R14, RZ, !P2, P1 ;  /* 0x000000ff0e00720c */ /* 0x000fda0005723510 */
[----:B------:R-:W-:Y:S01]  /*26410*/  @!P1 IADD3 R14, P2, PT, R12, R3, RZ ;  /* 0x000000030c0e9210 */ /* 0x000fe20007f5e0ff */
[----:B--2---:R-:W-:Y:S01]  /*26420*/  @!P1 IMAD.IADD R19, R1, 0x1, R3 ;  /* 0x0000000101139824 */ /* 0x004fe200078e0203 */
[----:B------:R-:W-:Y:S02]  /*26430*/  @!P1 IADD3 R3, P3, PT, R3, 0x2, RZ ;  /* 0x0000000203039810 */ /* 0x000fe40007f7e0ff */
[----:B------:R-:W-:Y:S01]  /*26440*/  @!P1 PLOP3.LUT P0, PT, PT, PT, PT, 0x8, 0x80 ;  /* 0x000000000080981c */ /* 0x000fe20003f0e170 */
[--C-:B------:R-:W-:Y:S01]  /*26450*/  @!P1 IMAD.X R15, R13, 0x1, R26.reuse, P2 ;  /* 0x000000010d0f9824 */ /* 0x100fe200010e061a */
[----:B------:R-:W-:Y:S01]  /*26460*/  ISETP.LT.U32.AND P2, PT, R3, R0, PT ;  /* 0x000000000300720c */ /* 0x000fe20003f41070 */
[----:B------:R-:W-:-:S03]  /*26470*/  @!P1 IMAD.X R26, RZ, RZ, R26, P3 ;  /* 0x000000ffff1a9224 */ /* 0x000fc600018e061a */
[----:B------:R-:W2:Y:S02]  /*26480*/  @!P1 LDG.E.U8.CONSTANT R18, desc[UR36][R14.64] ;  /* 0x000000240e129981 */ /* 0x000ea4000c1e9100 */
[----:B------:R-:W-:Y:S02]  /*26490*/  ISETP.LT.U32.OR.EX P0, PT, R26, RZ, P0, P2 ;  /* 0x000000ff1a00720c */ /* 0x000fe40000701520 */
[----:B------:R-:W3:Y:S11]  /*264a0*/  @!P1 LDG.E.U8.CONSTANT R0, desc[UR36][R14.64+0x1] ;  /* 0x000001240e009981 */ /* 0x000ef6000c1e9100 */
[----:B------:R-:W-:-:S05]  /*264b0*/  @P0 IADD3 R12, P2, PT, R12, R3, RZ ;  /* 0x000000030c0c0210 */ /* 0x000fca0007f5e0ff */
[----:B------:R-:W-:-:S05]  /*264c0*/  @P0 IMAD.X R13, R13, 0x1, R26, P2 ;  /* 0x000000010d0d0824 */ /* 0x000fca00010e061a */
[----:B------:R-:W4:Y:S01]  /*264d0*/  @P0 LDG.E.U8.CONSTANT R12, desc[UR36][R12.64] ;  /* 0x000000240c0c0981 */ /* 0x000f22000c1e9100 */
[----:B------:R-:W-:-:S03]  /*264e0*/  @P0 IMAD.IADD R3, R1, 0x1, R3 ;  /* 0x0000000101030824 */ /* 0x000fc600078e0203 */
[----:B--2---:R1:W-:Y:S04]  /*264f0*/  @!P1 STL.U8 [R19+0x2b8], R18 ;  /* 0x0002b81213009387 */ /* 0x0043e80000100000 */
[----:B---3--:R1:W-:Y:S04]  /*26500*/  @!P1 STL.U8 [R19+0x2b9], R0 ;  /* 0x0002b90013009387 */ /* 0x0083e80000100000 */
[----:B----4-:R1:W-:Y:S02]  /*26510*/  @P0 STL.U8 [R3+0x2b8], R12 ;  /* 0x0002b80c03000387 */ /* 0x0103e40000100000 */
.L_x_181:
[----:B------:R-:W-:Y:S05]  /*26520*/  BSYNC.RECONVERGENT B0 ;  /* 0x0000000000007941 */ /* 0x000fea0003800200 */
.L_x_180:
[----:B-1----:R-:W-:Y:S01]  /*26530*/  LOP3.LUT R0, R24, 0x3f, RZ, 0xc0, !PT ;  /* 0x0000003f18007812 */ /* 0x002fe200078ec0ff */
[----:B------:R-:W-:Y:S01]  /*26540*/  IMAD.MOV.U32 R3, RZ, RZ, 0x80 ;  /* 0x00000080ff037424 */ /* 0x000fe200078e00ff */
[----:B------:R-:W-:Y:S02]  /*26550*/  BSSY.RECONVERGENT B0, `(.L_x_185) ;  /* 0x00001f5000007945 */ /* 0x000fe40003800200 */
[C---:B------:R-:W-:Y:S01]  /*26560*/  ISETP.GE.U32.AND P0, PT, R0.reuse, 0x38, PT ;  /* 0x000000380000780c */ /* 0x040fe20003f06070 */
[----:B------:R-:W-:Y:S02]  /*26570*/  IMAD.IADD R14, R1, 0x1, R0 ;  /* 0x00000001010e7824 */ /* 0x000fe400078e0200 */
[----:B------:R-:W-:-:S03]  /*26580*/  VIADD R0, R0, 0x1 ;  /* 0x0000000100007836 */ /* 0x000fc60000000000 */
[----:B------:R1:W-:Y:S07]  /*26590*/  STL.U8 [R14+0x2b8], R3 ;  /* 0x0002b8030e007387 */ /* 0x0003ee0000100000 */
[----:B------:R-:W-:Y:S05]  /*265a0*/  @!P0 BRA `(.L_x_186) ;  /* 0x0000001c00bc8947 */ /* 0x000fea0003800000 */
[----:B------:R-:W-:Y:S01]  /*265b0*/  ISETP.NE.AND P0, PT, R0, 0x40, PT ;  /* 0x000000400000780c */ /* 0x000fe20003f05270 */
[----:B------:R-:W-:-:S12]  /*265c0*/  BSSY.RECONVERGENT B1, `(.L_x_187) ;  /* 0x0000031000017945 */ /* 0x000fd80003800200 */
[----:B------:R-:W-:Y:S05]  /*265d0*/  @!P0 BRA `(.L_x_188) ;  /* 0x0000000000bc8947 */ /* 0x000fea0003800000 */
[----:B------:R-:W-:Y:S01]  /*265e0*/  IADD3 R18, P1, PT, -R0, 0x40, RZ ;  /* 0x0000004000127810 */ /* 0x000fe20007f3e1ff */
[----:B-1----:R-:W-:Y:S01]  /*265f0*/  IMAD.MOV.U32 R3, RZ, RZ, RZ ;  /* 0x000000ffff037224 */ /* 0x002fe200078e00ff */
[----:B------:R-:W-:Y:S01]  /*26600*/  BSSY.RECONVERGENT B2, `(.L_x_189) ;  /* 0x000001c000027945 */ /* 0x000fe20003800200 */
[----:B------:R-:W-:Y:S01]  /*26610*/  IMAD.MOV.U32 R12, RZ, RZ, RZ ;  /* 0x000000ffff0c7224 */ /* 0x000fe200078e00ff */
[----:B------:R-:W-:Y:S01]  /*26620*/  ISETP.GT.U32.AND P0, PT, R18, RZ, PT ;  /* 0x000000ff1200720c */ /* 0x000fe20003f04070 */
[----:B------:R-:W-:-:S05]  /*26630*/  IMAD.X R13, RZ, RZ, -0x1, P1 ;  /* 0xffffffffff0d7424 */ /* 0x000fca00008e06ff */
[----:B------:R-:W-:-:S13]  /*26640*/  ISETP.GT.U32.AND.EX P0, PT, R13, RZ, PT, P0 ;  /* 0x000000ff0d00720c */ /* 0x000fda0003f04100 */
[----:B------:R-:W-:Y:S02]  /*26650*/  @!P0 IMAD.IADD R0, R14, 0x1, R3 ;  /* 0x000000010e008824 */ /* 0x000fe400078e0203 */
[----:B------:R-:W-:-:S03]  /*26660*/  @!P0 IMAD.MOV.U32 R3, RZ, RZ, 0x1 ;  /* 0x00000001ff038424 */ /* 0x000fc600078e00ff */
[----:B------:R1:W-:Y:S02]  /*26670*/  @!P0 STL.U8 [R0+0x2b9], RZ ;  /* 0x0002b9ff00008387 */ /* 0x0003e40000100000 */
[----:B------:R-:W-:Y:S02]  /*26680*/  IADD3 R15, P3, PT, -R3, R18, RZ ;  /* 0x00000012030f7210 */ /* 0x000fe40007f7e1ff */
[----:B------:R-:W-:Y:S02]  /*26690*/  ISETP.GT.U32.AND P1, PT, R18, R3, PT ;  /* 0x000000031200720c */ /* 0x000fe40003f24070 */
[----:B------:R-:W-:Y:S01]  /*266a0*/  ISETP.LE.U32.AND P2, PT, R15, 0x3, PT ;  /* 0x000000030f00780c */ /* 0x000fe20003f43070 */
[C---:B------:R-:W-:Y:S01]  /*266b0*/  IMAD.X R15, R13.reuse, 0x1, ~R12, P3 ;  /* 0x000000010d0f7824 */ /* 0x040fe200018e0e0c */
[----:B------:R-:W-:-:S04]  /*266c0*/  ISETP.GT.U32.AND.EX P1, PT, R13, R12, PT, P1 ;  /* 0x0000000c0d00720c */ /* 0x000fc80003f24110 */
[----:B------:R-:W-:-:S13]  /*266d0*/  ISETP.LE.U32.OR.EX P1, PT, R15, RZ, !P1, P2 ;  /* 0x000000ff0f00720c */ /* 0x000fda0004f23520 */
[----:B-1----:R-:W-:Y:S05]  /*266e0*/  @P1 BRA `(.L_x_190) ;  /* 0x0000000000341947 */ /* 0x002fea0003800000 */
[----:B------:R-:W-:Y:S02]  /*266f0*/  IADD3 R20, P1, PT, R18, -0x3, RZ ;  /* 0xfffffffd12147810 */ /* 0x000fe40007f3e0ff */
[----:B------:R-:W-:Y:S02]  /*26700*/  PLOP3.LUT P0, PT, PT, PT, PT, 0x8, 0x80 ;  /* 0x000000000080781c */ /* 0x000fe40003f0e170 */
[----:B------:R-:W-:-:S11]  /*26710*/  IADD3.X R15, PT, PT, R13, -0x1, RZ, P1, !PT ;  /* 0xffffffff0d0f7810 */ /* 0x000fd60000ffe4ff */
.L_x_191:
[----:B-1----:R-:W-:Y:S01]  /*26720*/  IMAD.IADD R0, R14, 0x1, R3 ;  /* 0x000000010e007824 */ /* 0x002fe200078e0203 */
[----:B------:R-:W-:-:S04]  /*26730*/  IADD3 R3, P1, PT, R3, 0x4, RZ ;  /* 0x0000000403037810 */ /* 0x000fc80007f3e0ff */
[----:B------:R1:W-:Y:S01]  /*26740*/  STL.U8 [R0+0x2b9], RZ ;  /* 0x0002b9ff00007387 */ /* 0x0003e20000100000 */
[----:B------:R-:W-:Y:S01]  /*26750*/  IMAD.X R12, RZ, RZ, R12, P1 ;  /* 0x000000ffff0c7224 */ /* 0x000fe200008e060c */
[----:B------:R-:W-:Y:S02]  /*26760*/  ISETP.GE.U32.AND P1, PT, R3, R20, PT ;  /* 0x000000140300720c */ /* 0x000fe40003f26070 */
[----:B------:R1:W-:Y:S02]  /*26770*/  STL.U8 [R0+0x2ba], RZ ;  /* 0x0002baff00007387 */ /* 0x0003e40000100000 */
[----:B------:R-:W-:Y:S02]  /*26780*/  ISETP.GE.U32.AND.EX P1, PT, R12, R15, PT, P1 ;  /* 0x0000000f0c00720c */ /* 0x000fe40003f26110 */
[----:B------:R1:W-:Y:S04]  /*26790*/  STL.U8 [R0+0x2bb], RZ ;  /* 0x0002bbff00007387 */ /* 0x0003e80000100000 */
[----:B------:R1:W-:Y:S07]  /*267a0*/  STL.U8 [R0+0x2bc], RZ ;  /* 0x0002bcff00007387 */ /* 0x0003ee0000100000 */
[----:B------:R-:W-:Y:S05]  /*267b0*/  @!P1 BRA `(.L_x_191) ;  /* 0xfffffffc00d89947 */ /* 0x000fea000383ffff */
.L_x_190:
[----:B------:R-:W-:Y:S05]  /*267c0*/  BSYNC.RECONVERGENT B2 ;  /* 0x0000000000027941 */ /* 0x000fea0003800200 */
.L_x_189:
[----:B-1----:R-:W-:Y:S02]  /*267d0*/  IADD3 R0, P3, PT, -R3, R18, RZ ;  /* 0x0000001203007210 */ /* 0x002fe40007f7e1ff */
[----:B------:R-:W-:Y:S02]  /*267e0*/  ISETP.GT.U32.AND P2, PT, R18, R3, PT ;  /* 0x000000031200720c */ /* 0x000fe40003f44070 */
[----:B------:R-:W-:Y:S01]  /*267f0*/  ISETP.LE.U32.AND P1, PT, R0, 0x1, PT ;  /* 0x000000010000780c */ /* 0x000fe20003f23070 */
[C---:B------:R-:W-:Y:S01]  /*26800*/  IMAD.X R0, R13.reuse, 0x1, ~R12, P3 ;  /* 0x000000010d007824 */ /* 0x040fe200018e0e0c */
[----:B------:R-:W-:-:S04]  /*26810*/  ISETP.GT.U32.AND.EX P2, PT, R13, R12, PT, P2 ;  /* 0x0000000c0d00720c */ /* 0x000fc80003f44120 */
[----:B------:R-:W-:-:S13]  /*26820*/  ISETP.LE.U32.OR.EX P1, PT, R0, RZ, !P2, P1 ;  /* 0x000000ff0000720c */ /* 0x000fda0005723510 */
[----:B------:R-:W-:Y:S01]  /*26830*/  @!P1 IMAD.IADD R15, R14, 0x1, R3 ;  /* 0x000000010e0f9824 */ /* 0x000fe200078e0203 */
[----:B------:R-:W-:Y:S02]  /*26840*/  @!P1 IADD3 R3, P3, PT, R3, 0x2, RZ ;  /* 0x0000000203039810 */ /* 0x000fe40007f7e0ff */
[----:B------:R-:W-:Y:S02]  /*26850*/  @!P1 PLOP3.LUT P0, PT, PT, PT, PT, 0x8, 0x80 ;  /* 0x000000000080981c */ /* 0x000fe40003f0e170 */
[----:B------:R-:W-:Y:S01]  /*26860*/  ISETP.LT.U32.AND P2, PT, R3, R18, PT ;  /* 0x000000120300720c */ /* 0x000fe20003f41070 */
[----:B------:R-:W-:Y:S01]  /*26870*/  @!P1 IMAD.X R12, RZ, RZ, R12, P3 ;  /* 0x000000ffff0c9224 */ /* 0x000fe200018e060c */
[----:B------:R2:W-:Y:S04]  /*26880*/  @!P1 STL.U8 [R15+0x2b9], RZ ;  /* 0x0002b9ff0f009387 */ /* 0x0005e80000100000 */
[----:B------:R-:W-:Y:S01]  /*26890*/  ISETP.LT.U32.OR.EX P0, PT, R12, R13, P0, P2 ;  /* 0x0000000d0c00720c */ /* 0x000fe20000701520 */
[----:B------:R2:W-:-:S12]  /*268a0*/  @!P1 STL.U8 [R15+0x2ba], RZ ;  /* 0x0002baff0f009387 */ /* 0x0005d80000100000 */
[----:B------:R-:W-:-:S05]  /*268b0*/  @P0 IMAD.IADD R0, R14, 0x1, R3 ;  /* 0x000000010e000824 */ /* 0x000fca00078e0203 */
[----:B------:R2:W-:Y:S02]  /*268c0*/  @P0 STL.U8 [R0+0x2b9], RZ ;  /* 0x0002b9ff00000387 */ /* 0x0005e40000100000 */
.L_x_188:
[----:B------:R-:W-:Y:S05]  /*268d0*/  BSYNC.RECONVERGENT B1 ;  /* 0x0000000000017941 */ /* 0x000fea0003800200 */
.L_x_187:
[----:B------:R-:W3:Y:S04]  /*268e0*/  LDL.64 R22, [R1+0x2b8] ;  /* 0x0002b80001167983 */ /* 0x000ee80000100a00 */
[----:B-12---:R-:W2:Y:S01]  /*268f0*/  LDL.64 R14, [R1+0x2c0] ;  /* 0x0002c000010e7983 */ /* 0x006ea20000100a00 */
[----:B---3--:R-:W-:Y:S02]  /*26900*/  PRMT R12, R22, 0x7771, RZ ;  /* 0x00007771160c7816 */ /* 0x008fe400000000ff */
[----:B------:R-:W-:Y:S02]  /*26910*/  PRMT R0, R23, 0x7771, RZ ;  /* 0x0000777117007816 */ /* 0x000fe400000000ff */
[----:B--2---:R-:W-:Y:S01]  /*26920*/  PRMT R18, R15, 0x7771, RZ ;  /* 0x000077710f127816 */ /* 0x004fe200000000ff */
[----:B------:R-:W-:Y:S01]  /*26930*/  IMAD.U32 R12, R12, 0x10000, RZ ;  /* 0x000100000c0c7824 */ /* 0x000fe200078e00ff */
[----:B------:R-:W-:Y:S01]  /*26940*/  PRMT R20, R14, 0x7771, RZ ;  /* 0x000077710e147816 */ /* 0x000fe200000000ff */
[----:B------:R-:W-:Y:S01]  /*26950*/  IMAD.U32 R0, R0, 0x10000, RZ ;  /* 0x0001000000007824 */ /* 0x000fe200078e00ff */
[----:B------:R-:W-:Y:S01]  /*26960*/  PRMT R13, R22, 0x7770, RZ ;  /* 0x00007770160d7816 */ /* 0x000fe200000000ff */
[----:B------:R-:W-:Y:S01]  /*26970*/  IMAD.U32 R18, R18, 0x10000, RZ ;  /* 0x0001000012127824 */ /* 0x000fe200078e00ff */
[----:B------:R-:W-:Y:S01]  /*26980*/  PRMT R3, R23, 0x7770, RZ ;  /* 0x0000777017037816 */ /* 0x000fe200000000ff */
[----:B------:R-:W-:Y:S01]  /*26990*/  IMAD.U32 R20, R20, 0x10000, RZ ;  /* 0x0001000014147824 */ /* 0x000fe200078e00ff */
[----:B------:R-:W-:-:S02]  /*269a0*/  PRMT R19, R15, 0x7770, RZ ;  /* 0x000077700f137816 */ /* 0x000fc400000000ff */
[----:B------:R-:W-:Y:S02]  /*269b0*/  LOP3.LUT R12, R12, 0xff0000, RZ, 0xc0, !PT ;  /* 0x00ff00000c0c7812 */ /* 0x000fe400078ec0ff */
[----:B------:R-:W-:Y:S02]  /*269c0*/  LOP3.LUT R0, R0, 0xff0000, RZ, 0xc0, !PT ;  /* 0x00ff000000007812 */ /* 0x000fe400078ec0ff */
[----:B------:R-:W-:Y:S01]  /*269d0*/  LOP3.LUT R18, R18, 0xff0000, RZ, 0xc0, !PT ;  /* 0x00ff000012127812 */ /* 0x000fe200078ec0ff */
[----:B------:R-:W-:Y:S01]  /*269e0*/  IMAD R12, R13, 0x1000000, R12 ;  /* 0x010000000d0c7824 */ /* 0x000fe200078e020c */
[----:B------:R-:W-:Y:S01]  /*269f0*/  PRMT R21, R14, 0x7770, RZ ;  /* 0x000077700e157816 */ /* 0x000fe200000000ff */
[----:B------:R-:W-:Y:S01]  /*26a00*/  IMAD R29, R3, 0x1000000, R0 ;  /* 0x01000000031d7824 */ /* 0x000fe200078e0200 */
[----:B------:R-:W-:Y:S01]  /*26a10*/  LOP3.LUT R20, R20, 0xff0000, RZ, 0xc0, !PT ;  /* 0x00ff000014147812 */ /* 0x000fe200078ec0ff */
[----:B------:R-:W-:Y:S01]  /*26a20*/  IMAD R19, R19, 0x1000000, R18 ;  /* 0x0100000013137824 */ /* 0x000fe200078e0212 */
[----:B------:R-:W-:-:S02]  /*26a30*/  PRMT R3, R22, 0x7772, RZ ;  /* 0x0000777216037816 */ /* 0x000fc400000000ff */
[----:B------:R-:W-:Y:S01]  /*26a40*/  PRMT R0, R23, 0x7772, RZ ;  /* 0x0000777217007816 */ /* 0x000fe200000000ff */
[----:B------:R-:W-:Y:S01]  /*26a50*/  IMAD R20, R21, 0x1000000, R20 ;  /* 0x0100000015147824 */ /* 0x000fe200078e0214 */
[----:B------:R-:W-:Y:S01]  /*26a60*/  PRMT R18, R14, 0x7772, RZ ;  /* 0x000077720e127816 */ /* 0x000fe200000000ff */
[----:B------:R-:W-:Y:S01]  /*26a70*/  IMAD.SHL.U32 R3, R3, 0x100, RZ ;  /* 0x0000010003037824 */ /* 0x000fe200078e00ff */
[C---:B------:R-:W-:Y:S01]  /*26a80*/  PRMT R13, R15.reuse, 0x7772, RZ ;  /* 0x000077720f0d7816 */ /* 0x040fe200000000ff */
[----:B------:R-:W-:Y:S01]  /*26a90*/  IMAD.SHL.U32 R0, R0, 0x100, RZ ;  /* 0x0000010000007824 */ /* 0x000fe200078e00ff */
[----:B------:R-:W-:Y:S02]  /*26aa0*/  PRMT R30, R14, 0x7773, RZ ;  /* 0x000077730e1e7816 */ /* 0x000fe400000000ff */
[----:B------:R-:W-:Y:S01]  /*26ab0*/  PRMT R31, R15, 0x7773, RZ ;  /* 0x000077730f1f7816 */ /* 0x000fe200000000ff */
[----:B------:R-:W-:Y:S01]  /*26ac0*/  IMAD.SHL.U32 R15, R18, 0x100, RZ ;  /* 0x00000100120f7824 */ /* 0x000fe200078e00ff */
[----:B------:R-:W-:Y:S01]  /*26ad0*/  PRMT R22, R22, 0x7773, RZ ;  /* 0x0000777316167816 */ /* 0x000fe200000000ff */
[----:B------:R-:W-:Y:S01]  /*26ae0*/  IMAD.SHL.U32 R14, R13, 0x100, RZ ;  /* 0x000001000d0e7824 */ /* 0x000fe200078e00ff */
[----:B------:R-:W-:-:S02]  /*26af0*/  PRMT R23, R23, 0x7773, RZ ;  /* 0x0000777317177816 */ /* 0x000fc400000000ff */
[----:B------:R-:W-:Y:S02]  /*26b00*/  LOP3.LUT R28, R22, R12, R3, 0xfe, !PT ;  /* 0x0000000c161c7212 */ /* 0x000fe400078efe03 */
[----:B------:R-:W-:Y:S02]  /*26b10*/  LOP3.LUT R29, R23, R29, R0, 0xfe, !PT ;  /* 0x0000001d171d7212 */ /* 0x000fe400078efe00 */
[----:B------:R-:W-:Y:S02]  /*26b20*/  LOP3.LUT R30, R30, R20, R15, 0xfe, !PT ;  /* 0x000000141e1e7212 */ /* 0x000fe400078efe0f */
[----:B------:R-:W-:-:S05]  /*26b30*/  LOP3.LUT R31, R31, R19, R14, 0xfe, !PT ;  /* 0x000000131f1f7212 */ /* 0x000fca00078efe0e */
[----:B------:R-:W-:Y:S04]  /*26b40*/  STL.128 [R73], R28 ;  /* 0x0000001c49007387 */ /* 0x000fe80000100c00 */
[----:B------:R-:W2:Y:S04]  /*26b50*/  LDL.64 R22, [R1+0x2c8] ;  /* 0x0002c80001167983 */ /* 0x000ea80000100a00 */
[----:B------:R-:W3:Y:S01]  /*26b60*/  LDL.64 R14, [R1+0x2d0] ;  /* 0x0002d000010e7983 */ /* 0x000ee20000100a00 */
[----:B--2---:R-:W-:Y:S02]  /*26b70*/  PRMT R12, R22, 0x7771, RZ ;  /* 0x00007771160c7816 */ /* 0x004fe400000000ff */
[----:B------:R-:W-:-:S02]  /*26b80*/  PRMT R0, R23, 0x7771, RZ ;  /* 0x0000777117007816 */ /* 0x000fc400000000ff */
[----:B---3--:R-:W-:Y:S01]  /*26b90*/  PRMT R18, R15, 0x7771, RZ ;  /* 0x000077710f127816 */ /* 0x008fe200000000ff */
[----:B------:R-:W-:Y:S01]  /*26ba0*/  IMAD.U32 R12, R12, 0x10000, RZ ;  /* 0x000100000c0c7824 */ /* 0x000fe200078e00ff */
[----:B------:R-:W-:Y:S01]  /*26bb0*/  PRMT R20, R14, 0x7771, RZ ;  /* 0x000077710e147816 */ /* 0x000fe200000000ff */
[----:B------:R-:W-:Y:S01]  /*26bc0*/  IMAD.U32 R0, R0, 0x10000, RZ ;  /* 0x0001000000007824 */ /* 0x000fe200078e00ff */
[----:B------:R-:W-:Y:S01]  /*26bd0*/  PRMT R13, R22, 0x7770, RZ ;  /* 0x00007770160d7816 */ /* 0x000fe200000000ff */
[----:B------:R-:W-:Y:S01]  /*26be0*/  IMAD.U32 R18, R18, 0x10000, RZ ;  /* 0x0001000012127824 */ /* 0x000fe200078e00ff */
[----:B------:R-:W-:Y:S01]  /*26bf0*/  PRMT R3, R23, 0x7770, RZ ;  /* 0x0000777017037816 */ /* 0x000fe200000000ff */
[----:B------:R-:W-:Y:S01]  /*26c00*/  IMAD.U32 R20, R20, 0x10000, RZ ;  /* 0x0001000014147824 */ /* 0x000fe200078e00ff */
[----:B------:R-:W-:Y:S02]  /*26c10*/  PRMT R19, R15, 0x7770, RZ ;  /* 0x000077700f137816 */ /* 0x000fe400000000ff */
[----:B------:R-:W-:-:S02]  /*26c20*/  LOP3.LUT R12, R12, 0xff0000, RZ, 0xc0, !PT ;  /* 0x00ff00000c0c7812 */ /* 0x000fc400078ec0ff */
[----:B------:R-:W-:Y:S02]  /*26c30*/  LOP3.LUT R0, R0, 0xff0000, RZ, 0xc0, !PT ;  /* 0x00ff000000007812 */ /* 0x000fe400078ec0ff */
[----:B------:R-:W-:Y:S01]  /*26c40*/  LOP3.LUT R18, R18, 0xff0000, RZ, 0xc0, !PT ;  /* 0x00ff000012127812 */ /* 0x000fe200078ec0ff */
[----:B------:R-:W-:Y:S01]  /*26c50*/  IMAD R12, R13, 0x1000000, R12 ;  /* 0x010000000d0c7824 */ /* 0x000fe200078e020c */
[----:B------:R-:W-:Y:S01]  /*26c60*/  PRMT R21, R14, 0x7770, RZ ;  /* 0x000077700e157816 */ /* 0x000fe200000000ff */
[----:B------:R-:W-:Y:S01]  /*26c70*/  IMAD R33, R3, 0x1000000, R0 ;  /* 0x0100000003217824 */ /* 0x000fe200078e0200 */
[----:B------:R-:W-:Y:S01]  /*26c80*/  LOP3.LUT R20, R20, 0xff0000, RZ, 0xc0, !PT ;  /* 0x00ff000014147812 */ /* 0x000fe200078ec0ff */
[----:B------:R-:W-:Y:S01]  /*26c90*/  IMAD R19, R19, 0x1000000, R18 ;  /* 0x0100000013137824 */ /* 0x000fe200078e0212 */
[----:B------:R-:W-:Y:S02]  /*26ca0*/  PRMT R3, R22, 0x7772, RZ ;  /* 0x0000777216037816 */ /* 0x000fe400000000ff */
[----:B------:R-:W-:Y:S01]  /*26cb0*/  PRMT R0, R23, 0x7772, RZ ;  /* 0x0000777217007816 */ /* 0x000fe200000000ff */
[----:B------:R-:W-:Y:S01]  /*26cc0*/  IMAD R20, R21, 0x1000000, R20 ;  /* 0x0100000015147824 */ /* 0x000fe200078e0214 */
[----:B------:R-:W-:Y:S01]  /*26cd0*/  PRMT R18, R14, 0x7772, RZ ;  /* 0x000077720e127816 */ /* 0x000fe200000000ff */
[----:B------:R-:W-:Y:S01]  /*26ce0*/  IMAD.SHL.U32 R3, R3, 0x100, RZ ;  /* 0x0000010003037824 */ /* 0x000fe200078e00ff */
[----:B------:R-:W-:Y:S01]  /*26cf0*/  PRMT R13, R15, 0x7772, RZ ;  /* 0x000077720f0d7816 */ /* 0x000fe200000000ff */
[----:B------:R-:W-:Y:S01]  /*26d00*/  IMAD.SHL.U32 R0, R0, 0x100, RZ ;  /* 0x0000010000007824 */ /* 0x000fe200078e00ff */
[----:B------:R-:W-:-:S02]  /*26d10*/  PRMT R34, R14, 0x7773, RZ ;  /* 0x000077730e227816 */ /* 0x000fc400000000ff */
[----:B------:R-:W-:Y:S01]  /*26d20*/  PRMT R35, R15, 0x7773, RZ ;  /* 0x000077730f237816 */ /* 0x000fe200000000ff */
[----:B------:R-:W-:Y:S01]  /*26d30*/  IMAD.SHL.U32 R15, R18, 0x100, RZ ;  /* 0x00000100120f7824 */ /* 0x000fe200078e00ff */
[----:B------:R-:W-:Y:S01]  /*26d40*/  PRMT R22, R22, 0x7773, RZ ;  /* 0x0000777316167816 */ /* 0x000fe200000000ff */
[----:B------:R-:W-:Y:S01]  /*26d50*/  IMAD.SHL.U32 R14, R13, 0x100, RZ ;  /* 0x000001000d0e7824 */ /* 0x000fe200078e00ff */
[----:B------:R-:W-:Y:S02]  /*26d60*/  PRMT R23, R23, 0x7773, RZ ;  /* 0x0000777317177816 */ /* 0x000fe400000000ff */
[----:B------:R-:W-:Y:S02]  /*26d70*/  LOP3.LUT R32, R22, R12, R3, 0xfe, !PT ;  /* 0x0000000c16207212 */ /* 0x000fe400078efe03 */
[----:B------:R-:W-:Y:S02]  /*26d80*/  LOP3.LUT R33, R23, R33, R0, 0xfe, !PT ;  /* 0x0000002117217212 */ /* 0x000fe400078efe00 */
[----:B------:R-:W-:-:S02]  /*26d90*/  LOP3.LUT R34, R34, R20, R15, 0xfe, !PT ;  /* 0x0000001422227212 */ /* 0x000fc400078efe0f */
[----:B------:R-:W-:-:S05]  /*26da0*/  LOP3.LUT R35, R35, R19, R14, 0xfe, !PT ;  /* 0x0000001323237212 */ /* 0x000fca00078efe0e */
[----:B------:R1:W-:Y:S04]  /*26db0*/  STL.128 [R73+0x10], R32 ;  /* 0x0000102049007387 */ /* 0x0003e80000100c00 */
        /* <DEDUP_REMOVED lines=18> */
[----:B-1----:R-:W-:Y:S01]  /*26ee0*/  IMAD R33, R3, 0x1000000, R0 ;  /* 0x0100000003217824 */ /* 0x002fe200078e0200 */
        /* <DEDUP_REMOVED lines=22> */
[----:B------:R-:W-:Y:S01]  /*27050*/  BSSY.RECONVERGENT B1, `(.L_x_192) ;  /* 0x00000e4000017945 */ /* 0x000fe20003800200 */
[----:B------:R-:W-:Y:S01]  /*27060*/  VIADD R44, R73, 0x24 ;  /* 0x00000024492c7836 */ /* 0x000fe20000000000 */
[----:B--2---:R-:W-:-:S02]  /*27070*/  PRMT R20, R14, 0x7771, RZ ;  /* 0x000077710e147816 */ /* 0x004fc400000000ff */
[----:B------:R-:W-:Y:S02]  /*27080*/  PRMT R18, R15, 0x7771, RZ ;  /* 0x000077710f127816 */ /* 0x000fe400000000ff */
[----:B---3--:R-:W-:Y:S02]  /*27090*/  PRMT R12, R22, 0x7771, RZ ;  /* 0x00007771160c7816 */ /* 0x008fe400000000ff */
[----:B------:R-:W-:Y:S01]  /*270a0*/  PRMT R0, R23, 0x7771, RZ ;  /* 0x0000777117007816 */ /* 0x000fe200000000ff */
[----:B------:R-:W-:Y:S02]  /*270b0*/  IMAD.U32 R20, R20, 0x10000, RZ ;  /* 0x0001000014147824 */ /* 0x000fe400078e00ff */
[----:B------:R-:W-:Y:S02]  /*270c0*/  IMAD.U32 R12, R12, 0x10000, RZ ;  /* 0x000100000c0c7824 */ /* 0x000fe400078e00ff */
[----:B------:R-:W-:Y:S02]  /*270d0*/  IMAD.U32 R18, R18, 0x10000, RZ ;  /* 0x0001000012127824 */ /* 0x000fe400078e00ff */
[----:B------:R-:W-:Y:S01]  /*270e0*/  IMAD.U32 R0, R0, 0x10000, RZ ;  /* 0x0001000000007824 */ /* 0x000fe200078e00ff */
[----:B------:R-:W-:-:S02]  /*270f0*/  PRMT R21, R14, 0x7770, RZ ;  /* 0x000077700e157816 */ /* 0x000fc400000000ff */
[----:B------:R-:W-:Y:S02]  /*27100*/  LOP3.LUT R20, R20, 0xff0000, RZ, 0xc0, !PT ;  /* 0x00ff000014147812 */ /* 0x000fe400078ec0ff */
[----:B------:R-:W-:Y:S02]  /*27110*/  PRMT R13, R22, 0x7770, RZ ;  /* 0x00007770160d7816 */ /* 0x000fe400000000ff */
[----:B------:R-:W-:Y:S02]  /*27120*/  PRMT R19, R15, 0x7770, RZ ;  /* 0x000077700f137816 */ /* 0x000fe400000000ff */
[----:B------:R-:W-:Y:S02]  /*27130*/  LOP3.LUT R12, R12, 0xff0000, RZ, 0xc0, !PT ;  /* 0x00ff00000c0c7812 */ /* 0x000fe400078ec0ff */
[----:B------:R-:W-:Y:S02]  /*27140*/  LOP3.LUT R18, R18, 0xff0000, RZ, 0xc0, !PT ;  /* 0x00ff000012127812 */ /* 0x000fe400078ec0ff */
[----:B------:R-:W-:-:S02]  /*27150*/  PRMT R3, R23, 0x7770, RZ ;  /* 0x0000777017037816 */ /* 0x000fc400000000ff */
[----:B------:R-:W-:Y:S01]  /*27160*/  LOP3.LUT R0, R0, 0xff0000, RZ, 0xc0, !PT ;  /* 0x00ff000000007812 */ /* 0x000fe200078ec0ff */
[----:B------:R-:W-:Y:S02]  /*27170*/  IMAD R20, R21, 0x1000000, R20 ;  /* 0x0100000015147824 */ /* 0x000fe400078e0214 */
[----:B------:R-:W-:Y:S02]  /*27180*/  IMAD R12, R13, 0x1000000, R12 ;  /* 0x010000000d0c7824 */ /* 0x000fe400078e020c */
[----:B------:R-:W-:Y:S01]  /*27190*/  IMAD R21, R19, 0x1000000, R18 ;  /* 0x0100000013157824 */ /* 0x000fe200078e0212 */
[C---:B------:R-:W-:Y:S01]  /*271a0*/  PRMT R18, R14.reuse, 0x7772, RZ ;  /* 0x000077720e127816 */ /* 0x040fe200000000ff */
[----:B------:R-:W-:Y:S01]  /*271b0*/  IMAD R13, R3, 0x1000000, R0 ;  /* 0x01000000030d7824 */ /* 0x000fe200078e0200 */
[----:B------:R-:W-:Y:S02]  /*271c0*/  PRMT R19, R14, 0x7773, RZ ;  /* 0x000077730e137816 */ /* 0x000fe400000000ff */
[----:B------:R-:W-:-:S02]  /*271d0*/  PRMT R3, R22, 0x7772, RZ ;  /* 0x0000777216037816 */ /* 0x000fc400000000ff */
[----:B------:R-:W-:Y:S02]  /*271e0*/  PRMT R0, R23, 0x7772, RZ ;  /* 0x0000777217007816 */ /* 0x000fe400000000ff */
[C---:B------:R-:W-:Y:S02]  /*271f0*/  PRMT R14, R15.reuse, 0x7772, RZ ;  /* 0x000077720f0e7816 */ /* 0x040fe400000000ff */
[----:B------:R-:W-:Y:S01]  /*27200*/  PRMT R26, R15, 0x7773, RZ ;  /* 0x000077730f1a7816 */ /* 0x000fe200000000ff */
[----:B------:R-:W-:Y:S01]  /*27210*/  IMAD.SHL.U32 R15, R18, 0x100, RZ ;  /* 0x00000100120f7824 */ /* 0x000fe200078e00ff */
[----:B------:R-:W-:Y:S01]  /*27220*/  PRMT R22, R22, 0x7773, RZ ;  /* 0x0000777316167816 */ /* 0x000fe200000000ff */
[----:B------:R-:W-:Y:S01]  /*27230*/  IMAD.SHL.U32 R0, R0, 0x100, RZ ;  /* 0x0000010000007824 */ /* 0x000fe200078e00ff */
[----:B------:R-:W-:Y:S01]  /*27240*/  PRMT R23, R23, 0x7773, RZ ;  /* 0x0000777317177816 */ /* 0x000fe200000000ff */
[----:B------:R-:W-:Y:S02]  /*27250*/  IMAD.SHL.U32 R3, R3, 0x100, RZ ;  /* 0x0000010003037824 */ /* 0x000fe400078e00ff */
[----:B------:R-:W-:Y:S01]  /*27260*/  IMAD.SHL.U32 R18, R14, 0x100, RZ ;  /* 0x000001000e127824 */ /* 0x000fe200078e00ff */
[----:B------:R-:W-:-:S02]  /*27270*/  LOP3.LUT R14, R19, R20, R15, 0xfe, !PT ;  /* 0x00000014130e7212 */ /* 0x000fc400078efe0f */
[----:B------:R-:W-:Y:S02]  /*27280*/  LOP3.LUT R13, R23, R13, R0, 0xfe, !PT ;  /* 0x0000000d170d7212 */ /* 0x000fe400078efe00 */
[----:B------:R-:W-:Y:S02]  /*27290*/  LOP3.LUT R12, R22, R12, R3, 0xfe, !PT ;  /* 0x0000000c160c7212 */ /* 0x000fe400078efe03 */
[----:B------:R-:W-:-:S05]  /*272a0*/  LOP3.LUT R15, R26, R21, R18, 0xfe, !PT ;  /* 0x000000151a0f7212 */ /* 0x000fca00078efe12 */
[----:B------:R1:W-:Y:S01]  /*272b0*/  STL.128 [R73+0x30], R12 ;  /* 0x0000300c49007387 */ /* 0x0003e20000100c00 */
[----:B------:R-:W-:-:S07]  /*272c0*/  IMAD.MOV.U32 R0, RZ, RZ, RZ ;  /* 0x000000ffff007224 */ /* 0x000fce00078e00ff */
.L_x_193:
[----:B------:R-:W2:Y:S04]  /*272d0*/  LDL R19, [R44+-0x20] ;  /* 0xffffe0002c137983 */ /* 0x000ea80000100800 */
[----:B------:R-:W3:Y:S04]  /*272e0*/  LDL.64 R26, [R44+-0x1c] ;  /* 0xffffe4002c1a7983 */ /* 0x000ee80000100a00 */
[----:B------:R-:W4:Y:S04]  /*272f0*/  LDL R18, [R44] ;  /* 0x000000002c127983 */ /* 0x000f280000100800 */
[----:B------:R-:W5:Y:S04]  /*27300*/  LDL.64 R22, [R44+0x4] ;  /* 0x000004002c167983 */ /* 0x000f680000100a00 */
[----:B------:R-:W5:Y:S04]  /*27310*/  LDL R31, [R44+-0x14] ;  /* 0xffffec002c1f7983 */ /* 0x000f680000100800 */
[----:B-1----:R-:W5:Y:S04]  /*27320*/  LDL R32, [R44+0x10] ;  /* 0x000010002c207983 */ /* 0x002f680000100800 */
        /* <DEDUP_REMOVED lines=51> */
[--C-:B------:R-:W-:Y:S02]  /*27660*/  SHF.L.W.U32.HI R14, R23, 0xf, R23.reuse ;  /* 0x0000000f170e7819 */ /* 0x100fe40000010e17 */
[----:B------:R-:W-:Y:S01]  /*27670*/  LOP3.LUT R12, R13, R3, R12, 0x96, !PT ;  /* 0x000000030d0c7212 */ /* 0x000fe200078e960c */
[----:B------:R-:W3:Y:S01]  /*27680*/  LDL R26, [R44+0x20] ;  /* 0x000020002c1a7983 */ /* 0x000ee20000100800 */
[--C-:B------:R-:W-:Y:S02]  /*27690*/  SHF.L.W.U32.HI R15, R23, 0xd, R23.reuse ;  /* 0x0000000d170f7819 */ /* 0x100fe40000010e17 */
[----:B------:R-:W-:Y:S01]  /*276a0*/  SHF.R.U32.HI R18, RZ, 0xa, R23 ;  /* 0x0000000aff127819 */ /* 0x000fe20000011617 */
[----:B------:R-:W4:Y:S01]  /*276b0*/  LDL.64 R40, [R44+0x24] ;  /* 0x000024002c287983 */ /* 0x000f220000100a00 */
[----:B------:R-:W-:-:S02]  /*276c0*/  IADD3 R31, PT, PT, R31, R12, R32 ;  /* 0x0000000c1f1f7210 */ /* 0x000fc40007ffe020 */
[----:B------:R-:W-:Y:S01]  /*276d0*/  LOP3.LUT R14, R18, R14, R15, 0x96, !PT ;  /* 0x0000000e120e7212 */ /* 0x000fe200078e960f */
[----:B------:R-:W5:Y:S01]  /*276e0*/  LDL R28, [R44+0x1c] ;  /* 0x00001c002c1c7983 */ /* 0x000f620000100800 */
[C-C-:B------:R-:W-:Y:S02]  /*276f0*/  SHF.L.W.U32.HI R3, R33.reuse, 0x19, R33.reuse ;  /* 0x0000001921037819 */ /* 0x140fe40000010e21 */
[--C-:B------:R-:W-:Y:S02]  /*27700*/  SHF.L.W.U32.HI R12, R33, 0xe, R33.reuse ;  /* 0x0000000e210c7819 */ /* 0x100fe40000010e21 */
[----:B------:R-:W-:Y:S02]  /*27710*/  SHF.R.U32.HI R13, RZ, 0x3, R33 ;  /* 0x00000003ff0d7819 */ /* 0x000fe40000011621 */
[C-C-:B------:R-:W-:Y:S02]  /*27720*/  SHF.L.W.U32.HI R15, R36.reuse, 0x19, R36.reuse ;  /* 0x00000019240f7819 */ /* 0x140fe40000010e24 */
[----:B------:R-:W-:-:S02]  /*27730*/  SHF.L.W.U32.HI R18, R36, 0xe, R36 ;  /* 0x0000000e24127819 */ /* 0x000fc40000010e24 */
[----:B------:R-:W-:Y:S02]  /*27740*/  SHF.R.U32.HI R19, RZ, 0x3, R36 ;  /* 0x00000003ff137819 */ /* 0x000fe40000011624 */
[----:B------:R-:W-:Y:S02]  /*27750*/  LOP3.LUT R12, R13, R3, R12, 0x96, !PT ;  /* 0x000000030d0c7212 */ /* 0x000fe400078e960c */
[----:B------:R-:W-:Y:S02]  /*27760*/  IADD3 R14, PT, PT, R33, R14, R34 ;  /* 0x0000000e210e7210 */ /* 0x000fe40007ffe022 */
[----:B------:R-:W-:Y:S01]  /*27770*/  LOP3.LUT R13, R19, R15, R18, 0x96, !PT ;  /* 0x0000000f130d7212 */ /* 0x000fe200078e9612 */
[----:B------:R-:W-:Y:S01]  /*27780*/  IMAD.IADD R12, R12, 0x1, R31 ;  /* 0x000000010c0c7824 */ /* 0x000fe200078e021f */
[----:B-1----:R-:W-:Y:S01]  /*27790*/  SHF.L.W.U32.HI R22, R38, 0xe, R38 ;  /* 0x0000000e26167819 */ /* 0x002fe20000010e26 */
[----:B------:R-:W5:Y:S02]  /*277a0*/  LDL.64 R32, [R44+0x14] ;  /* 0x000014002c207983 */ /* 0x000f640000100a00 */
[----:B------:R-:W-:Y:S01]  /*277b0*/  IMAD.IADD R13, R13, 0x1, R14 ;  /* 0x000000010d0d7824 */ /* 0x000fe200078e020e */
[----:B------:R-:W-:-:S02]  /*277c0*/  SHF.L.W.U32.HI R3, R12, 0xf, R12 ;  /* 0x0000000f0c037819 */ /* 0x000fc40000010e0c */
[--C-:B------:R-:W-:Y:S02]  /*277d0*/  SHF.L.W.U32.HI R14, R12, 0xd, R12.reuse ;  /* 0x0000000d0c0e7819 */ /* 0x100fe40000010e0c */
[----:B------:R-:W-:Y:S02]  /*277e0*/  SHF.R.U32.HI R15, RZ, 0xa, R12 ;  /* 0x0000000aff0f7819 */ /* 0x000fe4000001160c */
[C-C-:B------:R-:W-:Y:S02]  /*277f0*/  SHF.L.W.U32.HI R18, R13.reuse, 0xf, R13.reuse ;  /* 0x0000000f0d127819 */ /* 0x140fe40000010e0d */
[--C-:B------:R-:W-:Y:S02]  /*27800*/  SHF.L.W.U32.HI R19, R13, 0xd, R13.reuse ;  /* 0x0000000d0d137819 */ /* 0x100fe40000010e0d */
[----:B------:R-:W-:Y:S02]  /*27810*/  SHF.R.U32.HI R21, RZ, 0xa, R13 ;  /* 0x0000000aff157819 */ /* 0x000fe4000001160d */
[----:B------:R-:W-:-:S02]  /*27820*/  LOP3.LUT R3, R15, R3, R14, 0x96, !PT ;  /* 0x000000030f037212 */ /* 0x000fc400078e960e */
[----:B------:R-:W-:Y:S02]  /*27830*/  LOP3.LUT R19, R21, R18, R19, 0x96, !PT ;  /* 0x0000001215137212 */ /* 0x000fe400078e9613 */
[C-C-:B------:R-:W-:Y:S02]  /*27840*/  SHF.L.W.U32.HI R14, R37.reuse, 0x19, R37.reuse ;  /* 0x00000019250e7819 */ /* 0x140fe40000010e25 */
[--C-:B------:R-:W-:Y:S02]  /*27850*/  SHF.L.W.U32.HI R15, R37, 0xe, R37.reuse ;  /* 0x0000000e250f7819 */ /* 0x100fe40000010e25 */
[----:B------:R-:W-:Y:S02]  /*27860*/  SHF.R.U32.HI R18, RZ, 0x3, R37 ;  /* 0x00000003ff127819 */ /* 0x000fe40000011625 */
[--C-:B------:R-:W-:Y:S02]  /*27870*/  SHF.L.W.U32.HI R21, R38, 0x19, R38.reuse ;  /* 0x0000001926157819 */ /* 0x100fe40000010e26 */
[----:B------:R-:W-:-:S02]  /*27880*/  SHF.R.U32.HI R23, RZ, 0x3, R38 ;  /* 0x00000003ff177819 */ /* 0x000fc40000011626 */
[----:B------:R-:W-:Y:S02]  /*27890*/  LOP3.LUT R14, R18, R14, R15, 0x96, !PT ;  /* 0x0000000e120e7212 */ /* 0x000fe400078e960f */
[----:B------:R-:W-:Y:S02]  /*278a0*/  IADD3 R3, PT, PT, R36, R3, R35 ;  /* 0x0000000324037210 */ /* 0x000fe40007ffe023 */
[----:B------:R-:W-:Y:S02]  /*278b0*/  IADD3 R20, PT, PT, R37, R19, R20 ;  /* 0x0000001325147210 */ /* 0x000fe40007ffe014 */
[----:B------:R-:W-:Y:S01]  /*278c0*/  LOP3.LUT R15, R23, R21, R22, 0x96, !PT ;  /* 0x00000015170f7212 */ /* 0x000fe200078e9616 */
[----:B------:R-:W-:Y:S01]  /*278d0*/  IMAD.IADD R14, R14, 0x1, R3 ;  /* 0x000000010e0e7824 */ /* 0x000fe200078e0203 */
[----:B------:R-:W5:Y:S03]  /*278e0*/  LDL R19, [R44+0x10] ;  /* 0x000010002c137983 */ /* 0x000f660000100800 */
[----:B------:R-:W-:-:S05]  /*278f0*/  IMAD.IADD R15, R15, 0x1, R20 ;  /* 0x000000010f0f7824 */ /* 0x000fca00078e0214 */
[----:B------:R1:W-:Y:S04]  /*27900*/  STL.128 [R44+0x2c], R12 ;  /* 0x00002c0c2c007387 */ /* 0x0003e80000100c00 */
[----:B------:R-:W5:Y:S04]  /*27910*/  LDL R18, [R44+0x30] ;  /* 0x000030002c127983 */ /* 0x000f680000100800 */
[----:B------:R-:W5:Y:S01]  /*27920*/  LDL.64 R30, [R44+0x34] ;  /* 0x000034002c1e7983 */ /* 0x000f620000100a00 */
[C-C-:B------:R-:W-:Y:S02]  /*27930*/  SHF.L.W.U32.HI R22, R15.reuse, 0xf, R15.reuse ;  /* 0x0000000f0f167819 */ /* 0x140fe40000010e0f */
[----:B------:R-:W-:-:S02]  /*27940*/  SHF.L.W.U32.HI R23, R15, 0xd, R15 ;  /* 0x0000000d0f177819 */ /* 0x000fc40000010e0f */
[C-C-:B------:R-:W-:Y:S02]  /*27950*/  SHF.L.W.U32.HI R3, R14.reuse, 0xf, R14.reuse ;  /* 0x0000000f0e037819 */ /* 0x140fe40000010e0e */
[--C-:B------:R-:W-:Y:S02]  /*27960*/  SHF.L.W.U32.HI R20, R14, 0xd, R14.reuse ;  /* 0x0000000d0e147819 */ /* 0x100fe40000010e0e */
[----:B-1----:R-:W-:Y:S02]  /*27970*/  SHF.R.U32.HI R15, RZ, 0xa, R15 ;  /* 0x0000000aff0f7819 */ /* 0x002fe4000001160f */
[----:B------:R-:W-:Y:S02]  /*27980*/  SHF.R.U32.HI R21, RZ, 0xa, R14 ;  /* 0x0000000aff157819 */ /* 0x000fe4000001160e */
[----:B------:R-:W-:Y:S02]  /*27990*/  LOP3.LUT R22, R15, R22, R23, 0x96, !PT ;  /* 0x000000160f167212 */ /* 0x000fe400078e9617 */
[----:B------:R-:W-:-:S02]  /*279a0*/  LOP3.LUT R3, R21, R3, R20, 0x96, !PT ;  /* 0x0000000315037212 */ /* 0x000fc400078e9614 */
[C-C-:B------:R-:W-:Y:S02]  /*279b0*/  SHF.L.W.U32.HI R21, R42.reuse, 0x19, R42.reuse ;  /* 0x000000192a157819 */ /* 0x140fe40000010e2a */
[--C-:B------:R-:W-:Y:S02]  /*279c0*/  SHF.L.W.U32.HI R34, R42, 0xe, R42.reuse ;  /* 0x0000000e2a227819 */ /* 0x100fe40000010e2a */
[----:B------:R-:W-:-:S04]  /*279d0*/  SHF.R.U32.HI R23, RZ, 0x3, R42 ;  /* 0x00000003ff177819 */ /* 0x000fc8000001162a */
[----:B------:R-:W-:Y:S02]  /*279e0*/  LOP3.LUT R21, R23, R21, R34, 0x96, !PT ;  /* 0x0000001517157212 */ /* 0x000fe400078e9622 */
[----:B------:R-:W-:Y:S01]  /*279f0*/  SHF.R.U32.HI R23, RZ, 0x3, R43 ;  /* 0x00000003ff177819 */ /* 0x000fe2000001162b */
[----:B------:R-:W-:-:S05]  /*27a00*/  VIADD R0, R0, 0x10 ;  /* 0x0000001000007836 */ /* 0x000fca0000000000 */
[----:B------:R-:W-:Y:S02]  /*27a10*/  ISETP.NE.AND P0, PT, R0, 0x30, PT ;  /* 0x000000300000780c */ /* 0x000fe40003f05270 */
[C-C-:B--2---:R-:W-:Y:S02]  /*27a20*/  SHF.L.W.U32.HI R13, R27.reuse, 0x19, R27.reuse ;  /* 0x000000191b0d7819 */ /* 0x144fe40000010e1b */
[--C-:B------:R-:W-:Y:S02]  /*27a30*/  SHF.L.W.U32.HI R14, R27, 0xe, R27.reuse ;  /* 0x0000000e1b0e7819 */ /* 0x100fe40000010e1b */
[----:B------:R-:W-:-:S04]  /*27a40*/  SHF.R.U32.HI R15, RZ, 0x3, R27 ;  /* 0x00000003ff0f7819 */ /* 0x000fc8000001161b */
[----:B------:R-:W-:Y:S02]  /*27a50*/  LOP3.LUT R13, R15, R13, R14, 0x96, !PT ;  /* 0x0000000d0f0d7212 */ /* 0x000fe400078e960e */
[----:B---3--:R-:W-:Y:S02]  /*27a60*/  IADD3 R20, PT, PT, R38, R3, R26 ;  /* 0x0000000326147210 */ /* 0x008fe40007ffe01a */
[----:B----4-:R-:W-:-:S03]  /*27a70*/  IADD3 R22, PT, PT, R27, R22, R40 ;  /* 0x000000161b167210 */ /* 0x010fc60007ffe028 */
[----:B------:R-:W-:Y:S02]  /*27a80*/  IMAD.IADD R20, R13, 0x1, R20 ;  /* 0x000000010d147824 */ /* 0x000fe400078e0214 */
[----:B------:R-:W-:-:S03]  /*27a90*/  IMAD.IADD R21, R21, 0x1, R22 ;  /* 0x0000000115157824 */ /* 0x000fc600078e0216 */
[C-C-:B------:R-:W-:Y:S02]  /*27aa0*/  SHF.L.W.U32.HI R3, R20.reuse, 0xf, R20.reuse ;  /* 0x0000000f14037819 */ /* 0x140fe40000010e14 */
[--C-:B------:R-:W-:Y:S02]  /*27ab0*/  SHF.L.W.U32.HI R14, R20, 0xd, R20.reuse ;  /* 0x0000000d140e7819 */ /* 0x100fe40000010e14 */
[----:B------:R-:W-:Y:S02]  /*27ac0*/  SHF.R.U32.HI R13, RZ, 0xa, R20 ;  /* 0x0000000aff0d7819 */ /* 0x000fe40000011614 */
[C-C-:B------:R-:W-:Y:S02]  /*27ad0*/  SHF.L.W.U32.HI R15, R43.reuse, 0x19, R43.reuse ;  /* 0x000000192b0f7819 */ /* 0x140fe40000010e2b */
        /* <DEDUP_REMOVED lines=24> */
[--C-:B------:R-:W-:Y:S02]  /*27c60*/  SHF.L.W.U32.HI R12, R19, 0xe, R19.reuse ;  /* 0x0000000e130c7819 */ /* 0x100fe40000010e13 */
[----:B------:R-:W-:Y:S02]  /*27c70*/  SHF.R.U32.HI R13, RZ, 0x3, R19 ;  /* 0x00000003ff0d7819 */ /* 0x000fe40000011613 */
[----:B------:R-:W-:-:S02]  /*27c80*/  SHF.R.U32.HI R26, RZ, 0x3, R32 ;  /* 0x00000003ff1a7819 */ /* 0x000fc40000011620 */
[----:B------:R-:W-:Y:S02]  /*27c90*/  IADD3 R15, PT, PT, R39, R3, R18 ;  /* 0x00000003270f7210 */ /* 0x000fe40007ffe012 */
[----:B------:R-:W-:Y:S02]  /*27ca0*/  SHF.L.W.U32.HI R3, R19, 0x19, R19 ;  /* 0x0000001913037819 */ /* 0x000fe40000010e13 */
[----:B------:R-:W-:Y:S02]  /*27cb0*/  SHF.L.W.U32.HI R18, R32, 0x19, R32 ;  /* 0x0000001920127819 */ /* 0x000fe40000010e20 */
        /* <DEDUP_REMOVED lines=27> */
[----:B-1----:R-:W-:Y:S01]  /*27e70*/  VIADD R44, R44, 0x40 ;  /* 0x000000402c2c7836 */ /* 0x002fe20000000000 */
[----:B------:R-:W-:Y:S06]  /*27e80*/  @P0 BRA `(.L_x_193) ;  /* 0xfffffff400100947 */ /* 0x000fec000383ffff */
[----:B------:R-:W-:Y:S05]  /*27e90*/  BSYNC.RECONVERGENT B1 ;  /* 0x0000000000017941 */ /* 0x000fea0003800200 */
.L_x_192:
[----:B------:R-:W1:Y:S01]  /*27ea0*/  LDCU.64 UR4, c[0x4][0x20] ;  /* 0x01000400ff0477ac */ /* 0x000e620008000a00 */
        /* <DEDUP_REMOVED lines=9> */
[----:B-1----:R-:W-:Y:S01]  /*27f40*/  UIADD3 UR4, UP0, UPT, UR4, 0x8, URZ ;  /* 0x0000000804047890 */ /* 0x002fe2000ff1e0ff */
[----:B------:R-:W-:Y:S02]  /*27f50*/  IMAD.MOV.U32 R27, RZ, RZ, R10 ;  /* 0x000000ffff1b7224 */ /* 0x000fe400078e000a */
[----:B------:R-:W-:Y:S01]  /*27f60*/  IMAD.MOV.U32 R26, RZ, RZ, R11 ;  /* 0x000000ffff1a7224 */ /* 0x000fe200078e000b */
[----:B------:R-:W-:Y:S02]  /*27f70*/  UIADD3.X UR5, UPT, UPT, URZ, UR5, URZ, UP0, !UPT ;  /* 0x00000005ff057290 */ /* 0x000fe400087fe4ff */
[----:B------:R-:W-:-:S04]  /*27f80*/  IMAD.U32 R18, RZ, RZ, UR4 ;  /* 0x00000004ff127e24 */ /* 0x000fc8000f8e00ff */
[----:B------:R-:W-:-:S07]  /*27f90*/  IMAD.U32 R19, RZ, RZ, UR5 ;  /* 0x00000005ff137e24 */ /* 0x000fce000f8e00ff */
.L_x_195:
[----:B------:R1:W2:Y:S04]  /*27fa0*/  LDL.128 R12, [R35] ;  /* 0x00000000230c7983 */ /* 0x0002a80000100c00 */
[----:B------:R-:W2:Y:S04]  /*27fb0*/  LDG.E.CONSTANT R31, desc[UR36][R18.64+-0x8] ;  /* 0xfffff824121f7981 */ /* 0x000ea8000c1e9900 */
[----:B------:R-:W3:Y:S04]  /*27fc0*/  LDG.E.CONSTANT R32, desc[UR36][R18.64+-0x4] ;  /* 0xfffffc2412207981 */ /* 0x000ee8000c1e9900 */
[----:B------:R-:W4:Y:S04]  /*27fd0*/  LDG.E.CONSTANT R33, desc[UR36][R18.64] ;  /* 0x0000002412217981 */ /* 0x000f28000c1e9900 */
[----:B------:R5:W4:Y:S01]  /*27fe0*/  LDG.E.CONSTANT R34, desc[UR36][R18.64+0x4] ;  /* 0x0000042412227981 */ /* 0x000b22000c1e9900 */
[C-C-:B------:R-:W-:Y:S01]  /*27ff0*/  SHF.L.W.U32.HI R28, R27.reuse, 0x1a, R27.reuse ;  /* 0x0000001a1b1c7819 */ /* 0x140fe20000010e1b */
[----:B------:R-:W-:Y:S01]  /*28000*/  VIADD R36, R36, 0x4 ;  /* 0x0000000424247836 */ /* 0x000fe20000000000 */
[--C-:B------:R-:W-:Y:S01]  /*28010*/  SHF.L.W.U32.HI R29, R27, 0x15, R27.reuse ;  /* 0x000000151b1d7819 */ /* 0x100fe20000010e1b */
[----:B-1----:R-:W-:Y:S01]  /*28020*/  VIADD R35, R35, 0x10 ;  /* 0x0000001023237836 */ /* 0x002fe20000000000 */
[----:B------:R-:W-:-:S02]  /*28030*/  SHF.L.W.U32.HI R30, R27, 0x7, R27 ;  /* 0x000000071b1e7819 */ /* 0x000fc40000010e1b */
[----:B------:R-:W-:Y:S02]  /*28040*/  ISETP.NE.AND P0, PT, R36, 0x40, PT ;  /* 0x000000402400780c */ /* 0x000fe40003f05270 */
[----:B------:R-:W-:Y:S02]  /*28050*/  LOP3.LUT R29, R30, R28, R29, 0x96, !PT ;  /* 0x0000001c1e1d7212 */ /* 0x000fe400078e961d */
[----:B------:R-:W-:Y:S02]  /*28060*/  LOP3.LUT R28, R3, R27, R26, 0xb8, !PT ;  /* 0x0000001b031c7212 */ /* 0x000fe400078eb81a */
[----:B-----5:R-:W-:Y:S02]  /*28070*/  IADD3 R18, P1, PT, R18, 0x10, RZ ;  /* 0x0000001012127810 */ /* 0x020fe40007f3e0ff */
[----:B------:R-:W-:-:S03]  /*28080*/  IADD3 R29, PT, PT, R28, R0, R29 ;  /* 0x000000001c1d7210 */ /* 0x000fc60007ffe01d */
[----:B------:R-:W-:Y:S01]  /*28090*/  IMAD.X R19, RZ, RZ, R19, P1 ;  /* 0x000000ffff137224 */ /* 0x000fe200008e0613 */
        /* <DEDUP_REMOVED lines=8> */
[C-C-:B------:R-:W-:Y:S02]  /*28120*/  SHF.L.W.U32.HI R31, R21.reuse, 0x13, R21.reuse ;  /* 0x00000013151f7819 */ /* 0x140fe40000010e15 */
[C---:B------:R-:W-:Y:S02]  /*28130*/  SHF.L.W.U32.HI R22, R21.reuse, 0xa, R21 ;  /* 0x0000000a15167819 */ /* 0x040fe40000010e15 */
[----:B------:R-:W-:Y:S02]  /*28140*/  IADD3 R28, PT, PT, R30, R3, R28 ;  /* 0x000000031e1c7210 */ /* 0x000fe40007ffe01c */
[----:B------:R-:W-:Y:S02]  /*28150*/  LOP3.LUT R22, R22, R12, R31, 0x96, !PT ;  /* 0x0000000c16167212 */ /* 0x000fe400078e961f */
[----:B------:R-:W-:Y:S02]  /*28160*/  LOP3.LUT R3, R21, R20, R23, 0xe8, !PT ;  /* 0x0000001415037212 */ /* 0x000fe400078ee817 */
[----:B---3--:R-:W-:-:S02]  /*28170*/  IADD3 R28, PT, PT, R13, R28, R32 ;  /* 0x0000001c0d1c7210 */ /* 0x008fc40007ffe020 */
[----:B------:R-:W-:-:S03]  /*28180*/  IADD3 R22, PT, PT, R29, R22, R3 ;  /* 0x000000161d167210 */ /* 0x000fc60007ffe003 */
[----:B------:R-:W-:Y:S01]  /*28190*/  IMAD.IADD R3, R28, 0x1, R23 ;  /* 0x000000011c037824 */ /* 0x000fe200078e0217 */
[C-C-:B------:R-:W-:Y:S02]  /*281a0*/  SHF.L.W.U32.HI R12, R22.reuse, 0x1e, R22.reuse ;  /* 0x0000001e160c7819 */ /* 0x140fe40000010e16 */
[C-C-:B------:R-:W-:Y:S02]  /*281b0*/  SHF.L.W.U32.HI R13, R22.reuse, 0x13, R22.reuse ;  /* 0x00000013160d7819 */ /* 0x140fe40000010e16 */
[----:B------:R-:W-:Y:S02]  /*281c0*/  SHF.L.W.U32.HI R23, R22, 0xa, R22 ;  /* 0x0000000a16177819 */ /* 0x000fe40000010e16 */
[C-C-:B------:R-:W-:Y:S02]  /*281d0*/  SHF.L.W.U32.HI R29, R3.reuse, 0x1a, R3.reuse ;  /* 0x0000001a031d7819 */ /* 0x140fe40000010e03 */
[C-C-:B------:R-:W-:Y:S02]  /*281e0*/  SHF.L.W.U32.HI R30, R3.reuse, 0x15, R3.reuse ;  /* 0x00000015031e7819 */ /* 0x140fe40000010e03 */
[----:B------:R-:W-:-:S02]  /*281f0*/  SHF.L.W.U32.HI R31, R3, 0x7, R3 ;  /* 0x00000007031f7819 */ /* 0x000fc40000010e03 */
[----:B------:R-:W-:Y:S02]  /*28200*/  LOP3.LUT R23, R23, R12, R13, 0x96, !PT ;  /* 0x0000000c17177212 */ /* 0x000fe400078e960d */
[----:B------:R-:W-:Y:S02]  /*28210*/  LOP3.LUT R29, R31, R29, R30, 0x96, !PT ;  /* 0x0000001d1f1d7212 */ /* 0x000fe400078e961e */
[----:B------:R-:W-:Y:S02]  /*28220*/  LOP3.LUT R13, R27, R3, R0, 0xb8, !PT ;  /* 0x000000031b0d7212 */ /* 0x000fe400078eb800 */
[----:B------:R-:W-:Y:S02]  /*28230*/  LOP3.LUT R12, R22, R21, R20, 0xe8, !PT ;  /* 0x00000015160c7212 */ /* 0x000fe400078ee814 */
[----:B------:R-:W-:Y:S02]  /*28240*/  IADD3 R13, PT, PT, R13, R26, R29 ;  /* 0x0000001a0d0d7210 */ /* 0x000fe40007ffe01d */
[----:B------:R-:W-:-:S02]  /*28250*/  IADD3 R23, PT, PT, R28, R23, R12 ;  /* 0x000000171c177210 */ /* 0x000fc40007ffe00c */
[----:B----4-:R-:W-:Y:S02]  /*28260*/  IADD3 R13, PT, PT, R14, R13, R33 ;  /* 0x0000000d0e0d7210 */ /* 0x010fe40007ffe021 */
[C-C-:B------:R-:W-:Y:S02]  /*28270*/  SHF.L.W.U32.HI R12, R23.reuse, 0x1e, R23.reuse ;  /* 0x0000001e170c7819 */ /* 0x140fe40000010e17 */
[--C-:B------:R-:W-:Y:S01]  /*28280*/  SHF.L.W.U32.HI R29, R23, 0x13, R23.reuse ;  /* 0x00000013171d7819 */ /* 0x100fe20000010e17 */
[----:B------:R-:W-:Y:S01]  /*28290*/  IMAD.IADD R26, R13, 0x1, R20 ;  /* 0x000000010d1a7824 */ /* 0x000fe200078e0214 */
[C---:B------:R-:W-:Y:S02]  /*282a0*/  SHF.L.W.U32.HI R14, R23.reuse, 0xa, R23 ;  /* 0x0000000a170e7819 */ /* 0x040fe40000010e17 */
[----:B------:R-:W-:Y:S02]  /*282b0*/  LOP3.LUT R20, R23, R22, R21, 0xe8, !PT ;  /* 0x0000001617147212 */ /* 0x000fe400078ee815 */
[----:B------:R-:W-:-:S02]  /*282c0*/  LOP3.LUT R12, R14, R12, R29, 0x96, !PT ;  /* 0x0000000c0e0c7212 */ /* 0x000fc400078e961d */
[C-C-:B------:R-:W-:Y:S02]  /*282d0*/  SHF.L.W.U32.HI R14, R26.reuse, 0x1a, R26.reuse ;  /* 0x0000001a1a0e7819 */ /* 0x140fe40000010e1a */
[C-C-:B------:R-:W-:Y:S02]  /*282e0*/  SHF.L.W.U32.HI R29, R26.reuse, 0x15, R26.reuse ;  /* 0x000000151a1d7819 */ /* 0x140fe40000010e1a */
[----:B------:R-:W-:Y:S02]  /*282f0*/  SHF.L.W.U32.HI R28, R26, 0x7, R26 ;  /* 0x000000071a1c7819 */ /* 0x000fe40000010e1a */
[----:B------:R-:W-:Y:S02]  /*28300*/  IADD3 R20, PT, PT, R13, R12, R20 ;  /* 0x0000000c0d147210 */ /* 0x000fe40007ffe014 */
[----:B------:R-:W-:Y:S02]  /*28310*/  LOP3.LUT R14, R28, R14, R29, 0x96, !PT ;  /* 0x0000000e1c0e7212 */ /* 0x000fe400078e961d */
[----:B------:R-:W-:-:S02]  /*28320*/  LOP3.LUT R12, R0, R26, R3, 0xb8, !PT ;  /* 0x0000001a000c7212 */ /* 0x000fc400078eb803 */
[----:B------:R-:W-:Y:S02]  /*28330*/  SHF.L.W.U32.HI R13, R20, 0x1e, R20 ;  /* 0x0000001e140d7819 */ /* 0x000fe40000010e14 */
[----:B------:R-:W-:Y:S02]  /*28340*/  IADD3 R12, PT, PT, R12, R27, R14 ;  /* 0x0000001b0c0c7210 */ /* 0x000fe40007ffe00e */
[C-C-:B------:R-:W-:Y:S02]  /*28350*/  SHF.L.W.U32.HI R28, R20.reuse, 0x13, R20.reuse ;  /* 0x00000013141c7819 */ /* 0x140fe40000010e14 */
[----:B------:R-:W-:Y:S02]  /*28360*/  SHF.L.W.U32.HI R29, R20, 0xa, R20 ;  /* 0x0000000a141d7819 */ /* 0x000fe40000010e14 */
[----:B------:R-:W-:Y:S02]  /*28370*/  IADD3 R12, PT, PT, R15, R12, R34 ;  /* 0x0000000c0f0c7210 */ /* 0x000fe40007ffe022 */
[----:B------:R-:W-:-:S02]  /*28380*/  LOP3.LUT R13, R29, R13, R28, 0x96, !PT ;  /* 0x0000000d1d0d7212 */ /* 0x000fc400078e961c */
[----:B------:R-:W-:Y:S01]  /*28390*/  LOP3.LUT R14, R20, R23, R22, 0xe8, !PT ;  /* 0x00000017140e7212 */ /* 0x000fe200078ee816 */
[----:B------:R-:W-:-:S03]  /*283a0*/  IMAD.IADD R27, R12, 0x1, R21 ;  /* 0x000000010c1b7824 */ /* 0x000fc600078e0215 */
[----:B------:R-:W-:Y:S01]  /*283b0*/  IADD3 R21, PT, PT, R12, R13, R14 ;  /* 0x0000000d0c157210 */ /* 0x000fe20007ffe00e */
[----:B------:R-:W-:Y:S06]  /*283c0*/  @P0 BRA `(.L_x_195) ;  /* 0xfffffff800f40947 */ /* 0x000fec000383ffff */
[----:B------:R-:W-:Y:S05]  /*283d0*/  BSYNC.RECONVERGENT B1 ;  /* 0x0000000000017941 */ /* 0x000fea0003800200 */
.L_x_194:
[----:B0-----:R-:W-:Y:S02]  /*283e0*/  IMAD.IADD R6, R6, 0x1, R21 ;  /* 0x0000000106067824 */ /* 0x001fe400078e0215 */
[----:B------:R-:W-:Y:S02]  /*283f0*/  IMAD.IADD R7, R7, 0x1, R20 ;  /* 0x0000000107077824 */ /* 0x000fe400078e0214 */
[----:B------:R-:W-:Y:S02]  /*28400*/  IMAD.IADD R4, R4, 0x1, R3 ;  /* 0x0000000104047824 */ /* 0x000fe400078e0203 */
[----:B------:R-:W-:Y:S01]  /*28410*/  IMAD.IADD R8, R8, 0x1, R23 ;  /* 0x0000000108087824 */ /* 0x000fe200078e0217 */
[----:B------:R2:W-:Y:S01]  /*28420*/  STL.64 [R1+0x298], R6 ;  /* 0x0002980601007387 */ /* 0x0005e20000100a00 */
[----:B------:R-:W-:Y:S02]  /*28430*/  IMAD.IADD R9, R9, 0x1, R22 ;  /* 0x0000000109097824 */ /* 0x000fe400078e0216 */
[----:B------:R-:W-:-:S02]  /*28440*/  IMAD.IADD R10, R10, 0x1, R27 ;  /* 0x000000010a0a7824 */ /* 0x000fc400078e021b */
[----:B------:R-:W-:Y:S02]  /*28450*/  IMAD.IADD R11, R11, 0x1, R26 ;  /* 0x000000010b0b7824 */ /* 0x000fe400078e021a */
[----:B------:R-:W-:Y:S02]  /*28460*/  IMAD.IADD R5, R5, 0x1, R0 ;  /* 0x0000000105057824 */ /* 0x000fe400078e0200 */
[----:B------:R-:W-:Y:S01]  /*28470*/  IMAD.MOV.U32 R0, RZ, RZ, RZ ;  /* 0x000000ffff007224 */ /* 0x000fe200078e00ff */
[----:B------:R2:W-:Y:S04]  /*28480*/  STL.128 [R1+0x2a0], R8 ;  /* 0x0002a00801007387 */ /* 0x0005e80000100c00 */
[----:B------:R2:W-:Y:S02]  /*28490*/  STL.64 [R1+0x2b0], R4 ;  /* 0x0002b00401007387 */ /* 0x0005e40000100a00 */
.L_x_186:
[----:B------:R-:W-:Y:S05]  /*284a0*/  BSYNC.RECONVERGENT B0 ;  /* 0x0000000000007941 */ /* 0x000fea0003800200 */
.L_x_185:
[----:B------:R-:W-:Y:S01]  /*284b0*/  ISETP.NE.AND P0, PT, R0, 0x38, PT ;  /* 0x000000380000780c */ /* 0x000fe20003f05270 */
[----:B------:R-:W-:-:S12]  /*284c0*/  BSSY.RECONVERGENT B0, `(.L_x_196) ;  /* 0x0000031000007945 */ /* 0x000fd80003800200 */
[----:B------:R-:W-:Y:S05]  /*284d0*/  @!P0 BRA `(.L_x_197) ;  /* 0x0000000000bc8947 */ /* 0x000fea0003800000 */
[C---:B------:R-:W-:Y:S01]  /*284e0*/  IADD3 R18, PT, PT, -R0.reuse, 0x38, RZ ;  /* 0x0000003800127810 */ /* 0x040fe20007ffe1ff */
[----:B-1----:R-:W-:Y:S01]  /*284f0*/  IMAD.MOV.U32 R3, RZ, RZ, RZ ;  /* 0x000000ffff037224 */ /* 0x002fe200078e00ff */
[----:B------:R-:W-:Y:S01]  /*28500*/  IADD3 R14, PT, PT, R0, 0x290, R1 ;  /* 0x00000290000e7810 */ /* 0x000fe20007ffe001 */
[----:B------:R-:W-:Y:S01]  /*28510*/  IMAD.MOV.U32 R12, RZ, RZ, RZ ;  /* 0x000000ffff0c7224 */ /* 0x000fe200078e00ff */
[----:B------:R-:W-:Y:S01]  /*28520*/  ISETP.GT.U32.AND P0, PT, R18, RZ, PT ;  /* 0x000000ff1200720c */ /* 0x000fe20003f04070 */
[----:B------:R-:W-:Y:S03]  /*28530*/  BSSY.RECONVERGENT B1, `(.L_x_198) ;  /* 0x0000019000017945 */ /* 0x000fe60003800200 */
[----:B------:R-:W-:-:S13]  /*28540*/  ISETP.GT.U32.AND.EX P0, PT, RZ, RZ, PT, P0 ;  /* 0x000000ffff00720c */ /* 0x000fda0003f04100 */
[----:B------:R-:W-:Y:S02]  /*28550*/  @!P0 IMAD.IADD R0, R3, 0x1, R14 ;  /* 0x0000000103008824 */ /* 0x000fe400078e020e */
[----:B------:R-:W-:-:S03]  /*28560*/  @!P0 IMAD.MOV.U32 R3, RZ, RZ, 0x1 ;  /* 0x00000001ff038424 */ /* 0x000fc600078e00ff */
[----:B------:R1:W-:Y:S02]  /*28570*/  @!P0 STL.U8 [R0+0x28], RZ ;  /* 0x000028ff00008387 */ /* 0x0003e40000100000 */
[CC--:B------:R-:W-:Y:S02]  /*28580*/  IADD3 R13, P3, PT, R18.reuse, -R3.reuse, RZ ;  /* 0x80000003120d7210 */ /* 0x0c0fe40007f7e0ff */
[----:B------:R-:W-:Y:S02]  /*28590*/  ISETP.GT.U32.AND P1, PT, R18, R3, PT ;  /* 0x000000031200720c */ /* 0x000fe40003f24070 */
[----:B------:R-:W-:Y:S01]  /*285a0*/  ISETP.LE.U32.AND P2, PT, R13, 0x3, PT ;  /* 0x000000030d00780c */ /* 0x000fe20003f43070 */
[----:B------:R-:W-:Y:S01]  /*285b0*/  IMAD.X R13, RZ, RZ, ~R12, P3 ;  /* 0x000000ffff0d7224 */ /* 0x000fe200018e0e0c */
[----:B------:R-:W-:-:S04]  /*285c0*/  ISETP.GT.U32.AND.EX P1, PT, RZ, R12, PT, P1 ;  /* 0x0000000cff00720c */ /* 0x000fc80003f24110 */
[----:B------:R-:W-:-:S13]  /*285d0*/  ISETP.LE.U32.OR.EX P1, PT, R13, RZ, !P1, P2 ;  /* 0x000000ff0d00720c */ /* 0x000fda0004f23520 */
[----:B-1----:R-:W-:Y:S05]  /*285e0*/  @P1 BRA `(.L_x_199) ;  /* 0x0000000000341947 */ /* 0x002fea0003800000 */
[----:B------:R-:W-:Y:S02]  /*285f0*/  IADD3 R20, P1, PT, R18, -0x3, RZ ;  /* 0xfffffffd12147810 */ /* 0x000fe40007f3e0ff */
[----:B------:R-:W-:-:S03]  /*28600*/  PLOP3.LUT P0, PT, PT, PT, PT, 0x8, 0x80 ;  /* 0x000000000080781c */ /* 0x000fc60003f0e170 */
[----:B------:R-:W-:-:S10]  /*28610*/  IMAD.X R13, RZ, RZ, -0x1, P1 ;  /* 0xffffffffff0d7424 */ /* 0x000fd400008e06ff */
.L_x_200:
[C---:B-1----:R-:W-:Y:S01]  /*28620*/  IMAD.IADD R0, R3.reuse, 0x1, R14 ;  /* 0x0000000103007824 */ /* 0x042fe200078e020e */
        /* <DEDUP_REMOVED lines=9> */
.L_x_199:
[----:B------:R-:W-:Y:S05]  /*286c0*/  BSYNC.RECONVERGENT B1 ;  /* 0x0000000000017941 */ /* 0x000fea0003800200 */
.L_x_198:
[CC--:B-1----:R-:W-:Y:S02]  /*286d0*/  IADD3 R0, P3, PT, R18.reuse, -R3.reuse, RZ ;  /* 0x8000000312007210 */ /* 0x0c2fe40007f7e0ff */
        /* <DEDUP_REMOVED lines=10> */
[----:B------:R3:W-:Y:S04]  /*28780*/  @!P1 STL.U8 [R13+0x28], RZ ;  /* 0x000028ff0d009387 */ /* 0x0007e80000100000 */
[----:B------:R-:W-:Y:S01]  /*28790*/  ISETP.LT.U32.OR.EX P0, PT, R12, RZ, P0, P2 ;  /* 0x000000ff0c00720c */ /* 0x000fe20000701520 */
[----:B------:R3:W-:-:S12]  /*287a0*/  @!P1 STL.U8 [R13+0x29], RZ ;  /* 0x000029ff0d009387 */ /* 0x0007d80000100000 */
[----:B------:R-:W-:-:S05]  /*287b0*/  @P0 IMAD.IADD R0, R3, 0x1, R14 ;  /* 0x0000000103000824 */ /* 0x000fca00078e020e */
[----:B------:R3:W-:Y:S02]  /*287c0*/  @P0 STL.U8 [R0+0x28], RZ ;  /* 0x000028ff00000387 */ /* 0x0007e40000100000 */
.L_x_197:
[----:B------:R-:W-:Y:S05]  /*287d0*/  BSYNC.RECONVERGENT B0 ;  /* 0x0000000000007941 */ /* 0x000fea0003800200 */
.L_x_196:
[----:B------:R-:W4:Y:S04]  /*287e0*/  LDL.64 R22, [R1+0x2b8] ;  /* 0x0002b80001167983 */ /* 0x000f280000100a00 */
[----:B-1----:R-:W5:Y:S01]  /*287f0*/  LDL.64 R14, [R1+0x2c0] ;  /* 0x0002c000010e7983 */ /* 0x002f620000100a00 */
[C-C-:B------:R-:W-:Y:S02]  /*28800*/  SHF.R.U64 R39, R24.reuse, 0x15, R25.reuse ;  /* 0x0000001518277819 */ /* 0x140fe40000001219 */
[C-C-:B------:R-:W-:Y:S02]  /*28810*/  SHF.R.U64 R37, R24.reuse, 0x5, R25.reuse ;  /* 0x0000000518257819 */ /* 0x140fe40000001219 */
[C---:B------:R-:W-:Y:S02]  /*28820*/  SHF.R.U64 R36, R24.reuse, 0xd, R25 ;  /* 0x0000000d18247819 */ /* 0x040fe40000001219 */
[----:B------:R-:W-:-:S02]  /*28830*/  SHF.R.U64 R26, R24, 0x1d, RZ ;  /* 0x0000001d181a7819 */ /* 0x000fc400000012ff */
[----:B----4-:R-:W-:Y:S02]  /*28840*/  PRMT R12, R22, 0x7771, RZ ;  /* 0x00007771160c7816 */ /* 0x010fe400000000ff */
[----:B---3--:R-:W-:Y:S02]  /*28850*/  PRMT R0, R23, 0x7771, RZ ;  /* 0x0000777117007816 */ /* 0x008fe400000000ff */
[----:B-----5:R-:W-:Y:S01]  /*28860*/  PRMT R20, R14, 0x7771, RZ ;  /* 0x000077710e147816 */ /* 0x020fe200000000ff */
[----:B------:R-:W-:Y:S01]  /*28870*/  IMAD.U32 R12, R12, 0x10000, RZ ;  /* 0x000100000c0c7824 */ /* 0x000fe200078e00ff */
[----:B------:R-:W-:Y:S01]  /*28880*/  PRMT R18, R15, 0x7771, RZ ;  /* 0x000077710f127816 */ /* 0x000fe200000000ff */
[----:B------:R-:W-:Y:S01]  /*28890*/  IMAD.U32 R0, R0, 0x10000, RZ ;  /* 0x0001000000007824 */ /* 0x000fe200078e00ff */
[----:B------:R-:W-:Y:S01]  /*288a0*/  PRMT R13, R22, 0x7770, RZ ;  /* 0x00007770160d7816 */ /* 0x000fe200000000ff */
[----:B------:R-:W-:Y:S01]  /*288b0*/  IMAD.U32 R20, R20, 0x10000, RZ ;  /* 0x0001000014147824 */ /* 0x000fe200078e00ff */
[----:B------:R-:W-:Y:S01]  /*288c0*/  LOP3.LUT R12, R12, 0xff0000, RZ, 0xc0, !PT ;  /* 0x00ff00000c0c7812 */ /* 0x000fe200078ec0ff */
[----:B------:R-:W-:Y:S01]  /*288d0*/  IMAD.U32 R18, R18, 0x10000, RZ ;  /* 0x0001000012127824 */ /* 0x000fe200078e00ff */
[----:B------:R-:W-:-:S02]  /*288e0*/  PRMT R21, R14, 0x7770, RZ ;  /* 0x000077700e157816 */ /* 0x000fc400000000ff */
[----:B------:R-:W-:Y:S01]  /*288f0*/  LOP3.LUT R20, R20, 0xff0000, RZ, 0xc0, !PT ;  /* 0x00ff000014147812 */ /* 0x000fe200078ec0ff */
[----:B------:R-:W-:Y:S01]  /*28900*/  IMAD R28, R13, 0x1000000, R12 ;  /* 0x010000000d1c7824 */ /* 0x000fe200078e020c */
[----:B------:R-:W-:Y:S01]  /*28910*/  PRMT R3, R23, 0x7770, RZ ;  /* 0x0000777017037816 */ /* 0x000fe200000000ff */
[----:B------:R-:W-:Y:S01]  /*28920*/  IMAD.SHL.U32 R12, R24, 0x8, RZ ;  /* 0x00000008180c7824 */ /* 0x000fe200078e00ff */
[----:B------:R-:W-:Y:S01]  /*28930*/  PRMT R19, R15, 0x7770, RZ ;  /* 0x000077700f137816 */ /* 0x000fe200000000ff */
[----:B------:R-:W-:Y:S01]  /*28940*/  IMAD R30, R21, 0x1000000, R20 ;  /* 0x01000000151e7824 */ /* 0x000fe200078e0214 */
[----:B------:R-:W-:Y:S02]  /*28950*/  LOP3.LUT R0, R0, 0xff0000, RZ, 0xc0, !PT ;  /* 0x00ff000000007812 */ /* 0x000fe400078ec0ff */
[----:B------:R-:W-:Y:S02]  /*28960*/  LOP3.LUT R18, R18, 0xff0000, RZ, 0xc0, !PT ;  /* 0x00ff000012127812 */ /* 0x000fe400078ec0ff */
[----:B------:R-:W-:Y:S01]  /*28970*/  PRMT R20, R22, 0x7772, RZ ;  /* 0x0000777216147816 */ /* 0x000fe200000000ff */
[----:B------:R-:W-:Y:S01]  /*28980*/  IMAD R29, R3, 0x1000000, R0 ;  /* 0x01000000031d7824 */ /* 0x000fe200078e0200 */
[----:B------:R-:W-:Y:S01]  /*28990*/  PRMT R27, R14, 0x7772, RZ ;  /* 0x000077720e1b7816 */ /* 0x000fe200000000ff */
[----:B------:R-:W-:Y:S01]  /*289a0*/  IMAD R32, R19, 0x1000000, R18 ;  /* 0x0100000013207824 */ /* 0x000fe200078e0212 */
[----:B------:R-:W-:Y:S01]  /*289b0*/  PRMT R19, R23, 0x7772, RZ ;  /* 0x0000777217137816 */ /* 0x000fe200000000ff */
[----:B------:R-:W-:Y:S01]  /*289c0*/  IMAD.SHL.U32 R21, R20, 0x100, RZ ;  /* 0x0000010014157824 */ /* 0x000fe200078e00ff */
[----:B------:R-:W-:Y:S01]  /*289d0*/  PRMT R0, R37, 0x3340, R12 ;  /* 0x0000334025007816 */ /* 0x000fe2000000000c */
[----:B------:R-:W-:Y:S01]  /*289e0*/  IMAD.SHL.U32 R27, R27, 0x100, RZ ;  /* 0x000001001b1b7824 */ /* 0x000fe200078e00ff */
[----:B------:R-:W-:-:S02]  /*289f0*/  PRMT R3, R39, 0x3340, R36 ;  /* 0x0000334027037816 */ /* 0x000fc40000000024 */
[C---:B------:R-:W-:Y:S02]  /*28a00*/  PRMT R25, R15.reuse, 0x7772, RZ ;  /* 0x000077720f197816 */ /* 0x040fe400000000ff */
[----:B------:R-:W-:Y:S02]  /*28a10*/  PRMT R20, R15, 0x7773, RZ ;  /* 0x000077730f147816 */ /* 0x000fe400000000ff */
[----:B------:R-:W-:Y:S01]  /*28a20*/  PRMT R18, RZ, 0x3340, RZ ;  /* 0x00003340ff127816 */ /* 0x000fe200000000ff */
[----:B------:R-:W-:Y:S01]  /*28a30*/  IMAD.SHL.U32 R25, R25, 0x100, RZ ;  /* 0x0000010019197824 */ /* 0x000fe200078e00ff */
[----:B------:R-:W-:Y:S02]  /*28a40*/  PRMT R13, RZ, 0x3340, R26 ;  /* 0x00003340ff0d7816 */ /* 0x000fe4000000001a */
[----:B------:R-:W-:Y:S01]  /*28a50*/  PRMT R15, R3, 0x5410, R0 ;  /* 0x00005410030f7816 */ /* 0x000fe20000000000 */
[----:B------:R-:W-:Y:S01]  /*28a60*/  IMAD.SHL.U32 R0, R19, 0x100, RZ ;  /* 0x0000010013007824 */ /* 0x000fe200078e00ff */
[----:B------:R-:W-:-:S02]  /*28a70*/  PRMT R31, R14, 0x7773, RZ ;  /* 0x000077730e1f7816 */ /* 0x000fc400000000ff */
[----:B------:R-:W-:Y:S02]  /*28a80*/  PRMT R22, R22, 0x7773, RZ ;  /* 0x0000777316167816 */ /* 0x000fe400000000ff */
[----:B------:R-:W-:Y:S02]  /*28a90*/  PRMT R23, R23, 0x7773, RZ ;  /* 0x0000777317177816 */ /* 0x000fe400000000ff */
[----:B------:R-:W-:Y:S02]  /*28aa0*/  PRMT R14, R18, 0x5410, R13 ;  /* 0x00005410120e7816 */ /* 0x000fe4000000000d */
[----:B------:R-:W-:Y:S02]  /*28ab0*/  SHF.L.U64.HI R13, R24, 0x3, RZ ;  /* 0x00000003180d7819 */ /* 0x000fe400000102ff */
[----:B------:R-:W-:Y:S01]  /*28ac0*/  LOP3.LUT R30, R31, R30, R27, 0xfe, !PT ;  /* 0x0000001e1f1e7212 */ /* 0x000fe200078efe1b */
[----:B------:R-:W-:Y:S01]  /*28ad0*/  STL.64 [R1+0x2f0], R14 ;  /* 0x0002f00e01007387 */ /* 0x000fe20000100a00 */
[----:B------:R-:W-:-:S02]  /*28ae0*/  LOP3.LUT R28, R22, R28, R21, 0xfe, !PT ;  /* 0x0000001c161c7212 */ /* 0x000fc400078efe15 */
[----:B------:R-:W-:Y:S01]  /*28af0*/  LOP3.LUT R29, R23, R29, R0, 0xfe, !PT ;  /* 0x0000001d171d7212 */ /* 0x000fe200078efe00 */
[----:B------:R1:W-:Y:S01]  /*28b00*/  STL.64 [R1+0x290], R12 ;  /* 0x0002900c01007387 */ /* 0x0003e20000100a00 */
[----:B------:R-:W-:-:S05]  /*28b10*/  LOP3.LUT R31, R20, R32, R25, 0xfe, !PT ;  /* 0x00000020141f7212 */ /* 0x000fca00078efe19 */
[----:B------:R3:W-:Y:S04]  /*28b20*/  STL.128 [R73], R28 ;  /* 0x0000001c49007387 */ /* 0x0007e80000100c00 */
[----:B------:R-:W1:Y:S04]  /*28b30*/  LDL.64 R22, [R1+0x2d0] ;  /* 0x0002d00001167983 */ /* 0x000e680000100a00 */
[----:B------:R-:W4:Y:S01]  /*28b40*/  LDL.64 R18, [R1+0x2c8] ;  /* 0x0002c80001127983 */ /* 0x000f220000100a00 */
[----:B-1----:R-:W-:Y:S02]  /*28b50*/  PRMT R13, R23, 0x7771, RZ ;  /* 0x00007771170d7816 */ /* 0x002fe400000000ff */
[----:B----4-:R-:W-:-:S03]  /*28b60*/  PRMT R0, R19, 0x7771, RZ ;  /* 0x0000777113007816 */ /* 0x010fc600000000ff */
[----:B------:R-:W-:Y:S01]  /*28b70*/  IMAD.U32 R13, R13, 0x10000, RZ ;  /* 0x000100000d0d7824 */ /* 0x000fe200078e00ff */
[----:B------:R-:W-:Y:S02]  /*28b80*/  PRMT R20, R18, 0x7771, RZ ;  /* 0x0000777112147816 */ /* 0x000fe400000000ff */
[----:B------:R-:W-:Y:S01]  /*28b90*/  PRMT R24, R22, 0x7771, RZ ;  /* 0x0000777116187816 */ /* 0x000fe200000000ff */
[----:B------:R-:W-:Y:S01]  /*28ba0*/  IMAD.U32 R0, R0, 0x10000, RZ ;  /* 0x0001000000007824 */ /* 0x000fe200078e00ff */
[----:B------:R-:W-:Y:S02]  /*28bb0*/  PRMT R14, R23, 0x7770, RZ ;  /* 0x00007770170e7816 */ /* 0x000fe400000000ff */
[----:B------:R-:W-:Y:S01]  /*28bc0*/  LOP3.LUT R13, R13, 0xff0000, RZ, 0xc0, !PT ;  /* 0x00ff00000d0d7812 */ /* 0x000fe200078ec0ff */
[----:B------:R-:W-:Y:S01]  /*28bd0*/  IMAD.U32 R20, R20, 0x10000, RZ ;  /* 0x0001000014147824 */ /* 0x000fe200078e00ff */
[----:B------:R-:W-:Y:S01]  /*28be0*/  PRMT R3, R19, 0x7770, RZ ;  /* 0x0000777013037816 */ /* 0x000fe200000000ff */
[----:B------:R-:W-:Y:S01]  /*28bf0*/  IMAD.U32 R24, R24, 0x10000, RZ ;  /* 0x0001000018187824 */ /* 0x000fe200078e00ff */
[----:B------:R-:W-:Y:S01]  /*28c00*/  LOP3.LUT R0, R0, 0xff0000, RZ, 0xc0, !PT ;  /* 0x00ff000000007812 */ /* 0x000fe200078ec0ff */
[----:B------:R-:W-:Y:S01]  /*28c10*/  IMAD R35, R14, 0x1000000, R13 ;  /* 0x010000000e237824 */ /* 0x000fe200078e020d */
[----:B------:R-:W-:-:S02]  /*28c20*/  PRMT R14, R22, 0x7772, RZ ;  /* 0x00007772160e7816 */ /* 0x000fc400000000ff */
[----:B------:R-:W-:Y:S01]  /*28c30*/  PRMT R21, R18, 0x7770, RZ ;  /* 0x0000777012157816 */ /* 0x000fe200000000ff */
[----:B------:R-:W-:Y:S01]  /*28c40*/  IMAD R33, R3, 0x1000000, R0 ;  /* 0x0100000003217824 */ /* 0x000fe200078e0200 */
[----:B------:R-:W-:Y:S02]  /*28c50*/  PRMT R25, R22, 0x7770, RZ ;  /* 0x0000777016197816 */ /* 0x000fe400000000ff */
[----:B------:R-:W-:Y:S02]  /*28c60*/  LOP3.LUT R20, R20, 0xff0000, RZ, 0xc0, !PT ;  /* 0x00ff000014147812 */ /* 0x000fe400078ec0ff */
[----:B------:R-:W-:Y:S02]  /*28c70*/  LOP3.LUT R24, R24, 0xff0000, RZ, 0xc0, !PT ;  /* 0x00ff000018187812 */ /* 0x000fe400078ec0ff */
[----:B------:R-:W-:Y:S02]  /*28c80*/  PRMT R3, R18, 0x7772, RZ ;  /* 0x0000777212037816 */ /* 0x000fe400000000ff */
[----:B------:R-:W-:-:S02]  /*28c90*/  PRMT R0, R19, 0x7772, RZ ;  /* 0x0000777213007816 */ /* 0x000fc400000000ff */
[----:B------:R-:W-:Y:S01]  /*28ca0*/  PRMT R13, R23, 0x7772, RZ ;  /* 0x00007772170d7816 */ /* 0x000fe200000000ff */
[----:B------:R-:W-:Y:S01]  /*28cb0*/  IMAD.SHL.U32 R15, R14, 0x100, RZ ;  /* 0x000001000e0f7824 */ /* 0x000fe200078e00ff */
[----:B------:R-:W-:Y:S01]  /*28cc0*/  PRMT R18, R18, 0x7773, RZ ;  /* 0x0000777312127816 */ /* 0x000fe200000000ff */
[----:B------:R-:W-:Y:S01]  /*28cd0*/  IMAD R20, R21, 0x1000000, R20 ;  /* 0x0100000015147824 */ /* 0x000fe200078e0214 */
[----:B------:R-:W-:Y:S01]  /*28ce0*/  PRMT R19, R19, 0x7773, RZ ;  /* 0x0000777313137816 */ /* 0x000fe200000000ff */
[----:B------:R-:W-:Y:S01]  /*28cf0*/  IMAD R24, R25, 0x1000000, R24 ;  /* 0x0100000019187824 */ /* 0x000fe200078e0218 */
        /* <DEDUP_REMOVED lines=9> */
[----:B------:R1:W-:Y:S04]  /*28d90*/  STL.128 [R73+0x10], R32 ;  /* 0x0000102049007387 */ /* 0x0003e80000100c00 */
[----:B------:R-:W4:Y:S04]  /*28da0*/  LDL.64 R24, [R1+0x2d8] ;  /* 0x0002d80001187983 */ /* 0x000f280000100a00 */
[----:B------:R-:W5:Y:S01]  /*28db0*/  LDL.64 R18, [R1+0x2e0] ;  /* 0x0002e00001127983 */ /* 0x000f620000100a00 */
[----:B----4-:R-:W-:Y:S02]  /*28dc0*/  PRMT R0, R25, 0x7771, RZ ;  /* 0x0000777119007816 */ /* 0x010fe400000000ff */
[----:B-----5:R-:W-:-:S02]  /*28dd0*/  PRMT R21, R18, 0x7771, RZ ;  /* 0x0000777112157816 */ /* 0x020fc400000000ff */
[----:B------:R-:W-:Y:S01]  /*28de0*/  PRMT R15, R19, 0x7771, RZ ;  /* 0x00007771130f7816 */ /* 0x000fe200000000ff */
[----:B------:R-:W-:Y:S01]  /*28df0*/  IMAD.U32 R0, R0, 0x10000, RZ ;  /* 0x0001000000007824 */ /* 0x000fe200078e00ff */
[----:B------:R-:W-:Y:S01]  /*28e00*/  PRMT R13, R24, 0x7771, RZ ;  /* 0x00007771180d7816 */ /* 0x000fe200000000ff */
[----:B------:R-:W-:Y:S02]  /*28e10*/  IMAD.U32 R21, R21, 0x10000, RZ ;  /* 0x0001000015157824 */ /* 0x000fe400078e00ff */
[----:B------:R-:W-:Y:S01]  /*28e20*/  IMAD.U32 R23, R15, 0x10000, RZ ;  /* 0x000100000f177824 */ /* 0x000fe200078e00ff */
[----:B------:R-:W-:Y:S01]  /*28e30*/  PRMT R3, R25, 0x7770, RZ ;  /* 0x0000777019037816 */ /* 0x000fe200000000ff */
[----:B------:R-:W-:Y:S01]  /*28e40*/  IMAD.U32 R13, R13, 0x10000, RZ ;  /* 0x000100000d0d7824 */ /* 0x000fe200078e00ff */
[----:B------:R-:W-:Y:S02]  /*28e50*/  LOP3.LUT R0, R0, 0xff0000, RZ, 0xc0, !PT ;  /* 0x00ff000000007812 */ /* 0x000fe400078ec0ff */
[----:B------:R-:W-:-:S02]  /*28e60*/  PRMT R22, R18, 0x7770, RZ ;  /* 0x0000777012167816 */ /* 0x000fc400000000ff */
[----:B------:R-:W-:Y:S02]  /*28e70*/  PRMT R20, R19, 0x7770, RZ ;  /* 0x0000777013147816 */ /* 0x000fe400000000ff */
        /* <DEDUP_REMOVED lines=8> */
[----:B------:R-:W-:Y:S02]  /*28f00*/  PRMT R0, R25, 0x7772, RZ ;  /* 0x0000777219007816 */ /* 0x000fe400000000ff */
[----:B------:R-:W-:Y:S02]  /*28f10*/  PRMT R20, R18, 0x7772, RZ ;  /* 0x0000777212147816 */ /* 0x000fe400000000ff */
[----:B------:R-:W-:Y:S01]  /*28f20*/  PRMT R15, R19, 0x7772, RZ ;  /* 0x00007772130f7816 */ /* 0x000fe200000000ff */
[----:B------:R-:W-:Y:S02]  /*28f30*/  IMAD R13, R14, 0x1000000, R13 ;  /* 0x010000000e0d7824 */ /* 0x000fe400078e020d */
[----:B------:R-:W-:Y:S01]  /*28f40*/  IMAD.SHL.U32 R14, R3, 0x100, RZ ;  /* 0x00000100030e7824 */ /* 0x000fe200078e00ff */
[----:B------:R-:W-:Y:S01]  /*28f50*/  PRMT R24, R24, 0x7773, RZ ;  /* 0x0000777318187816 */ /* 0x000fe200000000ff */
[----:B------:R-:W-:Y:S01]  /*28f60*/  IMAD.SHL.U32 R0, R0, 0x100, RZ ;  /* 0x0000010000007824 */ /* 0x000fe200078e00ff */
[----:B------:R-:W-:Y:S01]  /*28f70*/  PRMT R25, R25, 0x7773, RZ ;  /* 0x0000777319197816 */ /* 0x000fe200000000ff */
[----:B------:R-:W-:Y:S01]  /*28f80*/  IMAD.SHL.U32 R3, R20, 0x100, RZ ;  /* 0x0000010014037824 */ /* 0x000fe200078e00ff */
[----:B------:R-:W-:Y:S01]  /*28f90*/  PRMT R18, R18, 0x7773, RZ ;  /* 0x0000777312127816 */ /* 0x000fe200000000ff */
[----:B---3--:R-:W-:Y:S01]  /*28fa0*/  IMAD.SHL.U32 R30, R15, 0x100, RZ ;  /* 0x000001000f1e7824 */ /* 0x008fe200078e00ff */
[----:B------:R-:W-:-:S02]  /*28fb0*/  PRMT R19, R19, 0x7773, RZ ;  /* 0x0000777313137816 */ /* 0x000fc400000000ff */
[----:B------:R-:W-:Y:S02]  /*28fc0*/  LOP3.LUT R20, R24, R13, R14, 0xfe, !PT ;  /* 0x0000000d18147212 */ /* 0x000fe400078efe0e */
[----:B------:R-:W-:Y:S02]  /*28fd0*/  LOP3.LUT R21, R25, R21, R0, 0xfe, !PT ;  /* 0x0000001519157212 */ /* 0x000fe400078efe00 */
[----:B------:R-:W-:Y:S02]  /*28fe0*/  LOP3.LUT R22, R18, R22, R3, 0xfe, !PT ;  /* 0x0000001612167212 */ /* 0x000fe400078efe03 */
[----:B------:R-:W-:-:S05]  /*28ff0*/  LOP3.LUT R23, R19, R23, R30, 0xfe, !PT ;  /* 0x0000001713177212 */ /* 0x000fca00078efe1e */
[----:B------:R1:W-:Y:S04]  /*29000*/  STL.128 [R73+0x20], R20 ;  /* 0x0000201449007387 */ /* 0x0003e80000100c00 */
[----:B------:R-:W3:Y:S01]  /*29010*/  LDL.64 R24, [R1+0x2e8] ;  /* 0x0002e80001187983 */ /* 0x000ee20000100a00 */
[----:B------:R-:W-:-:S05]  /*29020*/  IMAD.U32 R13, R36, 0x10000, RZ ;  /* 0x00010000240d7824 */ /* 0x000fca00078e00ff */
[----:B------:R-:W-:Y:S02]  /*29030*/  LOP3.LUT R18, R13, 0xff0000, RZ, 0xc0, !PT ;  /* 0x00ff00000d127812 */ /* 0x000fe400078ec0ff */
[----:B------:R-:W-:-:S03]  /*29040*/  LOP3.LUT R12, R12, 0xf8, RZ, 0xc0, !PT ;  /* 0x000000f80c0c7812 */ /* 0x000fc600078ec0ff */
[----:B------:R-:W-:Y:S01]  /*29050*/  IMAD R18, R39, 0x1000000, R18 ;  /* 0x0100000027127824 */ /* 0x000fe200078e0212 */
[----:B------:R-:W-:Y:S01]  /*29060*/  BSSY.RECONVERGENT B0, `(.L_x_201) ;  /* 0x00000d5000007945 */ /* 0x000fe20003800200 */
[----:B------:R-:W-:Y:S01]  /*29070*/  VIADD R42, R73, 0x24 ;  /* 0x00000024492a7836 */ /* 0x000fe20000000000 */
[----:B---3--:R-:W-:Y:S02]  /*29080*/  PRMT R3, R24, 0x7771, RZ ;  /* 0x0000777118037816 */ /* 0x008fe400000000ff */
[----:B------:R-:W-:-:S03]  /*29090*/  PRMT R0, R25, 0x7771, RZ ;  /* 0x0000777119007816 */ /* 0x000fc600000000ff */
[----:B------:R-:W-:Y:S02]  /*290a0*/  IMAD.U32 R13, R3, 0x10000, RZ ;  /* 0x00010000030d7824 */ /* 0x000fe400078e00ff */
[----:B------:R-:W-:Y:S01]  /*290b0*/  IMAD.U32 R15, R0, 0x10000, RZ ;  /* 0x00010000000f7824 */ /* 0x000fe200078e00ff */
[----:B------:R-:W-:Y:S02]  /*290c0*/  PRMT R3, R24, 0x7770, RZ ;  /* 0x0000777018037816 */ /* 0x000fe400000000ff */
[----:B------:R-:W-:Y:S02]  /*290d0*/  PRMT R0, R25, 0x7770, RZ ;  /* 0x0000777019007816 */ /* 0x000fe400000000ff */
[----:B------:R-:W-:Y:S02]  /*290e0*/  LOP3.LUT R14, R13, 0xff0000, RZ, 0xc0, !PT ;  /* 0x00ff00000d0e7812 */ /* 0x000fe400078ec0ff */
[----:B------:R-:W-:Y:S01]  /*290f0*/  LOP3.LUT R15, R15, 0xff0000, RZ, 0xc0, !PT ;  /* 0x00ff00000f0f7812 */ /* 0x000fe200078ec0ff */
[----:B------:R-:W-:-:S02]  /*29100*/  IMAD.SHL.U32 R13, R37, 0x100, RZ ;  /* 0x00000100250d7824 */ /* 0x000fc400078e00ff */
[----:B------:R-:W-:Y:S01]  /*29110*/  IMAD R14, R3, 0x1000000, R14 ;  /* 0x01000000030e7824 */ /* 0x000fe200078e020e */
[----:B------:R-:W-:Y:S01]  /*29120*/  PRMT R3, R24, 0x7772, RZ ;  /* 0x0000777218037816 */ /* 0x000fe200000000ff */
[----:B------:R-:W-:Y:S01]  /*29130*/  IMAD R15, R0, 0x1000000, R15 ;  /* 0x01000000000f7824 */ /* 0x000fe200078e020f */
[----:B------:R-:W-:Y:S02]  /*29140*/  PRMT R0, R25, 0x7772, RZ ;  /* 0x0000777219007816 */ /* 0x000fe400000000ff */
[----:B------:R-:W-:Y:S01]  /*29150*/  PRMT R24, R24, 0x7773, RZ ;  /* 0x0000777318187816 */ /* 0x000fe200000000ff */
[----:B------:R-:W-:Y:S01]  /*29160*/  IMAD.SHL.U32 R3, R3, 0x100, RZ ;  /* 0x0000010003037824 */ /* 0x000fe200078e00ff */
[----:B------:R-:W-:Y:S01]  /*29170*/  PRMT R25, R25, 0x7773, RZ ;  /* 0x0000777319197816 */ /* 0x000fe200000000ff */
[----:B------:R-:W-:Y:S01]  /*29180*/  IMAD.SHL.U32 R0, R0, 0x100, RZ ;  /* 0x0000010000007824 */ /* 0x000fe200078e00ff */
[----:B------:R-:W-:Y:S02]  /*29190*/  LOP3.LUT R13, R13, 0xff00, RZ, 0xc0, !PT ;  /* 0x0000ff000d0d7812 */ /* 0x000fe400078ec0ff */
[----:B------:R-:W-:-:S02]  /*291a0*/  LOP3.LUT R24, R24, R14, R3, 0xfe, !PT ;  /* 0x0000000e18187212 */ /* 0x000fc400078efe03 */
[----:B------:R-:W-:Y:S02]  /*291b0*/  LOP3.LUT R25, R25, R15, R0, 0xfe, !PT ;  /* 0x0000000f19197212 */ /* 0x000fe400078efe00 */
[----:B------:R-:W-:-:S05]  /*291c0*/  IADD3 R27, PT, PT, R12, R18, R13 ;  /* 0x000000120c1b7210 */ /* 0x000fca0007ffe00d */
[----:B------:R1:W-:Y:S01]  /*291d0*/  STL.128 [R73+0x30], R24 ;  /* 0x0000301849007387 */ /* 0x0003e20000100c00 */
[----:B------:R-:W-:-:S07]  /*291e0*/  IMAD.MOV.U32 R0, RZ, RZ, RZ ;  /* 0x000000ffff007224 */ /* 0x000fce00078e00ff */
.L_x_202:
[----:B------:R-:W3:Y:S04]  /*291f0*/  LDL R15, [R42+-0x20] ;  /* 0xffffe0002a0f7983 */ /* 0x000ee80000100800 */
[----:B-1----:R-:W4:Y:S04]  /*29200*/  LDL.64 R22, [R42+-0x1c] ;  /* 0xffffe4002a167983 */ /* 0x002f280000100a00 */
[----:B------:R-:W5:Y:S04]  /*29210*/  LDL R13, [R42] ;  /* 0x000000002a0d7983 */ /* 0x000f680000100800 */
[----:B------:R-:W2:Y:S04]  /*29220*/  LDL.64 R20, [R42+0x4] ;  /* 0x000004002a147983 */ /* 0x000ea80000100a00 */
[----:B------:R-:W2:Y:S04]  /*29230*/  LDL R29, [R42+-0x14] ;  /* 0xffffec002a1d7983 */ /* 0x000ea80000100800 */
[----:B------:R-:W2:Y:S04]  /*29240*/  LDL R30, [R42+0x10] ;  /* 0x000010002a1e7983 */ /* 0x000ea80000100800 */
[----:B------:R-:W2:Y:S04]  /*29250*/  LDL R31, [R42+-0x10] ;  /* 0xfffff0002a1f7983 */ /* 0x000ea80000100800 */
[----:B------:R-:W2:Y:S04]  /*29260*/  LDL.64 R34, [R42+-0xc] ;  /* 0xfffff4002a227983 */ /* 0x000ea80000100a00 */
[----:B------:R-:W2:Y:S04]  /*29270*/  LDL.64 R32, [R42+0x14] ;  /* 0x000014002a207983 */ /* 0x000ea80000100a00 */
[----:B------:R-:W2:Y:S01]  /*29280*/  LDL R36, [R42+-0x4] ;  /* 0xfffffc002a247983 */ /* 0x000ea20000100800 */
[----:B------:R-:W-:-:S02]  /*29290*/  SHF.R.U32.HI R12, RZ, 0xa, R26 ;  /* 0x0000000aff0c7819 */ /* 0x000fc4000001161a */
[C-C-:B------:R-:W-:Y:S01]  /*292a0*/  SHF.L.W.U32.HI R3, R26.reuse, 0xf, R26.reuse ;  /* 0x0000000f1a037819 */ /* 0x140fe20000010e1a */
[----:B------:R-:W2:Y:S01]  /*292b0*/  LDL R37, [R42] ;  /* 0x000000002a257983 */ /* 0x000ea20000100800 */
[--C-:B------:R-:W-:Y:S02]  /*292c0*/  SHF.R.U32.HI R18, RZ, 0xa, R27.reuse ;  /* 0x0000000aff127819 */ /* 0x100fe4000001161b */
[C-C-:B------:R-:W-:Y:S01]  /*292d0*/  SHF.L.W.U32.HI R14, R27.reuse, 0xf, R27.reuse ;  /* 0x0000000f1b0e7819 */ /* 0x140fe20000010e1b */
[----:B------:R-:W2:Y:S01]  /*292e0*/  LDL.64 R40, [R42+0x4] ;  /* 0x000004002a287983 */ /* 0x000ea20000100a00 */
[----:B------:R-:W-:Y:S02]  /*292f0*/  SHF.L.W.U32.HI R26, R26, 0xd, R26 ;  /* 0x0000000d1a1a7819 */ /* 0x000fe40000010e1a */
[----:B------:R-:W-:Y:S02]  /*29300*/  SHF.L.W.U32.HI R27, R27, 0xd, R27 ;  /* 0x0000000d1b1b7819 */ /* 0x000fe40000010e1b */
[----:B------:R-:W-:-:S02]  /*29310*/  LOP3.LUT R3, R12, R3, R26, 0x96, !PT ;  /* 0x000000030c037212 */ /* 0x000fc400078e961a */
[----:B------:R-:W-:Y:S02]  /*29320*/  LOP3.LUT R18, R18, R14, R27, 0x96, !PT ;  /* 0x0000000e12127212 */ /* 0x000fe400078e961b */
[C-C-:B---3--:R-:W-:Y:S02]  /*29330*/  SHF.L.W.U32.HI R12, R15.reuse, 0x19, R15.reuse ;  /* 0x000000190f0c7819 */ /* 0x148fe40000010e0f */
[--C-:B------:R-:W-:Y:S02]  /*29340*/  SHF.L.W.U32.HI R19, R15, 0xe, R15.reuse ;  /* 0x0000000e0f137819 */ /* 0x100fe40000010e0f */
[----:B------:R-:W-:Y:S02]  /*29350*/  SHF.R.U32.HI R14, RZ, 0x3, R15 ;  /* 0x00000003ff0e7819 */ /* 0x000fe4000001160f */
[C-C-:B----4-:R-:W-:Y:S02]  /*29360*/  SHF.L.W.U32.HI R25, R22.reuse, 0x19, R22.reuse ;  /* 0x0000001916197819 */ /* 0x150fe40000010e16 */
[----:B------:R-:W-:-:S02]  /*29370*/  SHF.L.W.U32.HI R26, R22, 0xe, R22 ;  /* 0x0000000e161a7819 */ /* 0x000fc40000010e16 */
[----:B------:R-:W-:Y:S02]  /*29380*/  SHF.R.U32.HI R27, RZ, 0x3, R22 ;  /* 0x00000003ff1b7819 */ /* 0x000fe40000011616 */
[----:B-----5:R-:W-:Y:S02]  /*29390*/  IADD3 R3, PT, PT, R28, R3, R13 ;  /* 0x000000031c037210 */ /* 0x020fe40007ffe00d */
[----:B------:R-:W-:Y:S02]  /*293a0*/  LOP3.LUT R12, R14, R12, R19, 0x96, !PT ;  /* 0x0000000c0e0c7212 */ /* 0x000fe400078e9613 */
[----:B--2---:R-:W-:Y:S02]  /*293b0*/  IADD3 R18, PT, PT, R15, R18, R20 ;  /* 0x000000120f127210 */ /* 0x004fe40007ffe014 */
[----:B------:R-:W-:Y:S01]  /*293c0*/  LOP3.LUT R13, R27, R25, R26, 0x96, !PT ;  /* 0x000000191b0d7212 */ /* 0x000fe200078e961a */
[----:B------:R-:W-:Y:S01]  /*293d0*/  IMAD.IADD R12, R12, 0x1, R3 ;  /* 0x000000010c0c7824 */ /* 0x000fe200078e0203 */
[----:B------:R-:W-:-:S02]  /*293e0*/  SHF.L.W.U32.HI R19, R23, 0xe, R23 ;  /* 0x0000000e17137819 */ /* 0x000fc40000010e17 */
[--C-:B------:R-:W-:Y:S01]  /*293f0*/  SHF.R.U32.HI R20, RZ, 0x3, R23.reuse ;  /* 0x00000003ff147819 */ /* 0x100fe20000011617 */
[----:B------:R-:W-:Y:S01]  /*29400*/  IMAD.IADD R13, R13, 0x1, R18 ;  /* 0x000000010d0d7824 */ /* 0x000fe200078e0212 */
[C-C-:B------:R-:W-:Y:S02]  /*29410*/  SHF.L.W.U32.HI R3, R12.reuse, 0xf, R12.reuse ;  /* 0x0000000f0c037819 */ /* 0x140fe40000010e0c */
[--C-:B------:R-:W-:Y:S02]  /*29420*/  SHF.L.W.U32.HI R14, R12, 0xd, R12.reuse ;  /* 0x0000000d0c0e7819 */ /* 0x100fe40000010e0c */
[----:B------:R-:W-:Y:S02]  /*29430*/  SHF.R.U32.HI R15, RZ, 0xa, R12 ;  /* 0x0000000aff0f7819 */ /* 0x000fe4000001160c */
        /* <DEDUP_REMOVED lines=14> */
[----:B------:R-:W-:Y:S01]  /*29520*/  SHF.R.U32.HI R23, RZ, 0x3, R36 ;  /* 0x00000003ff177819 */ /* 0x000fe20000011624 */
[----:B------:R-:W2:Y:S02]  /*29530*/  LDL R25, [R42+0x10] ;  /* 0x000010002a197983 */ /* 0x000ea40000100800 */
[----:B------:R-:W-:Y:S01]  /*29540*/  IMAD.IADD R15, R15, 0x1, R24 ;  /* 0x000000010f0f7824 */ /* 0x000fe200078e0218 */
[----:B------:R-:W-:-:S02]  /*29550*/  SHF.L.W.U32.HI R3, R14, 0xf, R14 ;  /* 0x0000000f0e037819 */ /* 0x000fc40000010e0e */
[--C-:B------:R-:W-:Y:S02]  /*29560*/  SHF.L.W.U32.HI R18, R14, 0xd, R14.reuse ;  /* 0x0000000d0e127819 */ /* 0x100fe40000010e0e */
[----:B------:R-:W-:Y:S01]  /*29570*/  SHF.R.U32.HI R19, RZ, 0xa, R14 ;  /* 0x0000000aff137819 */ /* 0x000fe2000001160e */
[----:B------:R1:W-:Y:S01]  /*29580*/  STL.128 [R42+0x1c], R12 ;  /* 0x00001c0c2a007387 */ /* 0x0003e20000100c00 */
[C-C-:B------:R-:W-:Y:S02]  /*29590*/  SHF.L.W.U32.HI R20, R15.reuse, 0xf, R15.reuse ;  /* 0x0000000f0f147819 */ /* 0x140fe40000010e0f */
[--C-:B------:R-:W-:Y:S01]  /*295a0*/  SHF.L.W.U32.HI R21, R15, 0xd, R15.reuse ;  /* 0x0000000d0f157819 */ /* 0x100fe20000010e0f */
[----:B------:R-:W3:Y:S01]  /*295b0*/  LDL.64 R38, [R42+0x24] ;  /* 0x000024002a267983 */ /* 0x000ee20000100a00 */
[----:B------:R-:W-:Y:S02]  /*295c0*/  SHF.R.U32.HI R22, RZ, 0xa, R15 ;  /* 0x0000000aff167819 */ /* 0x000fe4000001160f */
[----:B------:R-:W-:Y:S01]  /*295d0*/  LOP3.LUT R18, R19, R3, R18, 0x96, !PT ;  /* 0x0000000313127212 */ /* 0x000fe200078e9612 */
[----:B------:R-:W4:Y:S01]  /*295e0*/  LDL R28, [R42+0x1c] ;  /* 0x00001c002a1c7983 */ /* 0x000f220000100800 */
[----:B------:R-:W-:-:S02]  /*295f0*/  LOP3.LUT R21, R22, R20, R21, 0x96, !PT ;  /* 0x0000001416157212 */ /* 0x000fc400078e9615 */
[----:B------:R-:W-:Y:S02]  /*29600*/  IADD3 R20, PT, PT, R29, R18, R30 ;  /* 0x000000121d147210 */ /* 0x000fe40007ffe01e */
[----:B------:R-:W5:Y:S01]  /*29610*/  LDL R29, [R42+0x20] ;  /* 0x000020002a1d7983 */ /* 0x000f620000100800 */
[C-C-:B------:R-:W-:Y:S02]  /*29620*/  SHF.L.W.U32.HI R3, R31.reuse, 0x19, R31.reuse ;  /* 0x000000191f037819 */ /* 0x140fe40000010e1f */
[--C-:B------:R-:W-:Y:S02]  /*29630*/  SHF.L.W.U32.HI R18, R31, 0xe, R31.reuse ;  /* 0x0000000e1f127819 */ /* 0x100fe40000010e1f */
[----:B------:R-:W-:Y:S02]  /*29640*/  SHF.R.U32.HI R19, RZ, 0x3, R31 ;  /* 0x00000003ff137819 */ /* 0x000fe4000001161f */
[C-C-:B------:R-:W-:Y:S02]  /*29650*/  SHF.L.W.U32.HI R22, R34.reuse, 0x19, R34.reuse ;  /* 0x0000001922167819 */ /* 0x140fe40000010e22 */
[----:B-1----:R-:W-:-:S02]  /*29660*/  SHF.L.W.U32.HI R13, R34, 0xe, R34 ;  /* 0x0000000e220d7819 */ /* 0x002fc40000010e22 */
[----:B------:R-:W-:Y:S02]  /*29670*/  SHF.R.U32.HI R14, RZ, 0x3, R34 ;  /* 0x00000003ff0e7819 */ /* 0x000fe40000011622 */
[----:B------:R-:W-:Y:S02]  /*29680*/  LOP3.LUT R3, R19, R3, R18, 0x96, !PT ;  /* 0x0000000313037212 */ /* 0x000fe400078e9612 */
[----:B------:R-:W-:Y:S02]  /*29690*/  IADD3 R32, PT, PT, R31, R21, R32 ;  /* 0x000000151f207210 */ /* 0x000fe40007ffe020 */
[----:B------:R-:W-:Y:S01]  /*296a0*/  LOP3.LUT R13, R14, R22, R13, 0x96, !PT ;  /* 0x000000160e0d7212 */ /* 0x000fe200078e960d */
[----:B------:R-:W-:Y:S01]  /*296b0*/  IMAD.IADD R20, R3, 0x1, R20 ;  /* 0x0000000103147824 */ /* 0x000fe200078e0214 */
[----:B------:R-:W-:Y:S01]  /*296c0*/  SHF.L.W.U32.HI R24, R36, 0xe, R36 ;  /* 0x0000000e24187819 */ /* 0x000fe20000010e24 */
[----:B------:R-:W4:Y:S02]  /*296d0*/  LDL.64 R30, [R42+0x14] ;  /* 0x000014002a1e7983 */ /* 0x000f240000100a00 */
[----:B------:R-:W-:Y:S01]  /*296e0*/  IMAD.IADD R21, R13, 0x1, R32 ;  /* 0x000000010d157824 */ /* 0x000fe200078e0220 */
[C-C-:B------:R-:W-:Y:S01]  /*296f0*/  SHF.L.W.U32.HI R3, R20.reuse, 0xf, R20.reuse ;  /* 0x0000000f14037819 */ /* 0x140fe20000010e14 */
[----:B------:R-:W2:Y:S01]  /*29700*/  LDL R32, [R42+0xc] ;  /* 0x00000c002a207983 */ /* 0x000ea20000100800 */
[----:B------:R-:W-:-:S02]  /*29710*/  SHF.L.W.U32.HI R14, R20, 0xd, R20 ;  /* 0x0000000d140e7819 */ /* 0x000fc40000010e14 */
[----:B------:R-:W-:Y:S02]  /*29720*/  SHF.R.U32.HI R13, RZ, 0xa, R20 ;  /* 0x0000000aff0d7819 */ /* 0x000fe40000011614 */
[C-C-:B------:R-:W-:Y:S02]  /*29730*/  SHF.L.W.U32.HI R15, R21.reuse, 0xf, R21.reuse ;  /* 0x0000000f150f7819 */ /* 0x140fe40000010e15 */
[--C-:B------:R-:W-:Y:S02]  /*29740*/  SHF.L.W.U32.HI R18, R21, 0xd, R21.reuse ;  /* 0x0000000d15127819 */ /* 0x100fe40000010e15 */
[----:B------:R-:W-:Y:S02]  /*29750*/  SHF.R.U32.HI R19, RZ, 0xa, R21 ;  /* 0x0000000aff137819 */ /* 0x000fe40000011615 */
[----:B------:R-:W-:Y:S02]  /*29760*/  LOP3.LUT R3, R13, R3, R14, 0x96, !PT ;  /* 0x000000030d037212 */ /* 0x000fe400078e960e */
[----:B------:R-:W-:-:S02]  /*29770*/  LOP3.LUT R18, R19, R15, R18, 0x96, !PT ;  /* 0x0000000f13127212 */ /* 0x000fc400078e9612 */
[C-C-:B------:R-:W-:Y:S02]  /*29780*/  SHF.L.W.U32.HI R13, R35.reuse, 0x19, R35.reuse ;  /* 0x00000019230d7819 */ /* 0x140fe40000010e23 */
[--C-:B------:R-:W-:Y:S02]  /*29790*/  SHF.L.W.U32.HI R14, R35, 0xe, R35.reuse ;  /* 0x0000000e230e7819 */ /* 0x100fe40000010e23 */
[----:B------:R-:W-:Y:S02]  /*297a0*/  SHF.R.U32.HI R15, RZ, 0x3, R35 ;  /* 0x00000003ff0f7819 */ /* 0x000fe40000011623 */
[----:B------:R-:W-:Y:S02]  /*297b0*/  SHF.L.W.U32.HI R19, R36, 0x19, R36 ;  /* 0x0000001924137819 */ /* 0x000fe40000010e24 */
[----:B------:R-:W-:Y:S02]  /*297c0*/  LOP3.LUT R13, R15, R13, R14, 0x96, !PT ;  /* 0x0000000d0f0d7212 */ /* 0x000fe400078e960e */
[----:B------:R-:W-:-:S02]  /*297d0*/  IADD3 R22, PT, PT, R34, R3, R33 ;  /* 0x0000000322167210 */ /* 0x000fc40007ffe021 */
[----:B------:R-:W-:Y:S02]  /*297e0*/  IADD3 R18, PT, PT, R35, R18, R12 ;  /* 0x0000001223127210 */ /* 0x000fe40007ffe00c */
[----:B------:R-:W-:Y:S01]  /*297f0*/  LOP3.LUT R23, R23, R19, R24, 0x96, !PT ;  /* 0x0000001317177212 */ /* 0x000fe200078e9618 */
[----:B------:R-:W-:-:S04]  /*29800*/  IMAD.IADD R22, R13, 0x1, R22 ;  /* 0x000000010d167824 */ /* 0x000fc800078e0216 */
[----:B------:R-:W-:-:S05]  /*29810*/  IMAD.IADD R23, R23, 0x1, R18 ;  /* 0x0000000117177824 */ /* 0x000fca00078e0212 */
[----:B------:R1:W-:Y:S04]  /*29820*/  STL.128 [R42+0x2c], R20 ;  /* 0x00002c142a007387 */ /* 0x0003e80000100c00 */
[----:B------:R-:W4:Y:S04]  /*29830*/  LDL R24, [R42+0x30] ;  /* 0x000030002a187983 */ /* 0x000f280000100800 */
[----:B------:R-:W4:Y:S01]  /*29840*/  LDL.64 R26, [R42+0x34] ;  /* 0x000034002a1a7983 */ /* 0x000f220000100a00 */
[C-C-:B------:R-:W-:Y:S02]  /*29850*/  SHF.L.W.U32.HI R14, R23.reuse, 0xf, R23.reuse ;  /* 0x0000000f170e7819 */ /* 0x140fe40000010e17 */
[----:B------:R-:W-:-:S02]  /*29860*/  SHF.L.W.U32.HI R15, R23, 0xd, R23 ;  /* 0x0000000d170f7819 */ /* 0x000fc40000010e17 */
[C-C-:B------:R-:W-:Y:S02]  /*29870*/  SHF.L.W.U32.HI R3, R22.reuse, 0xf, R22.reuse ;  /* 0x0000000f16037819 */ /* 0x140fe40000010e16 */
[--C-:B------:R-:W-:Y:S02]  /*29880*/  SHF.L.W.U32.HI R12, R22, 0xd, R22.reuse ;  /* 0x0000000d160c7819 */ /* 0x100fe40000010e16 */
[----:B------:R-:W-:Y:S02]  /*29890*/  SHF.R.U32.HI R13, RZ, 0xa, R22 ;  /* 0x0000000aff0d7819 */ /* 0x000fe40000011616 */
[----:B-1----:R-:W-:Y:S02]  /*298a0*/  SHF.R.U32.HI R23, RZ, 0xa, R23 ;  /* 0x0000000aff177819 */ /* 0x002fe40000011617 */
[----:B------:R-:W-:Y:S02]  /*298b0*/  LOP3.LUT R3, R13, R3, R12, 0x96, !PT ;  /* 0x000000030d037212 */ /* 0x000fe400078e960c */
[----:B------:R-:W-:-:S02]  /*298c0*/  LOP3.LUT R15, R23, R14, R15, 0x96, !PT ;  /* 0x0000000e170f7212 */ /* 0x000fc400078e960f */
        /* <DEDUP_REMOVED lines=10> */
[----:B------:R-:W-:Y:S01]  /*29970*/  SHF.R.U32.HI R21, RZ, 0x3, R41 ;  /* 0x00000003ff157819 */ /* 0x000fe20000011629 */
[----:B------:R-:W-:-:S05]  /*29980*/  VIADD R0, R0, 0x10 ;  /* 0x0000001000007836 */ /* 0x000fca0000000000 */
[----:B------:R-:W-:Y:S02]  /*29990*/  ISETP.NE.AND P0, PT, R0, 0x30, PT ;  /* 0x000000300000780c */ /* 0x000fe40003f05270 */
[----:B---3--:R-:W-:Y:S02]  /*299a0*/  IADD3 R38, PT, PT, R37, R15, R38 ;  /* 0x0000000f25267210 */ /* 0x008fe40007ffe026 */
[----:B-----5:R-:W-:-:S03]  /*299b0*/  IADD3 R3, PT, PT, R36, R3, R29 ;  /* 0x0000000324037210 */ /* 0x020fc60007ffe01d */
[----:B------:R-:W-:Y:S02]  /*299c0*/  IMAD.IADD R13, R13, 0x1, R38 ;  /* 0x000000010d0d7824 */ /* 0x000fe400078e0226 */
[----:B------:R-:W-:-:S03]  /*299d0*/  IMAD.IADD R12, R12, 0x1, R3 ;  /* 0x000000010c0c7824 */ /* 0x000fc600078e0203 */
[C-C-:B------:R-:W-:Y:S02]  /*299e0*/  SHF.L.W.U32.HI R22, R13.reuse, 0xf, R13.reuse ;  /* 0x0000000f0d167819 */ /* 0x140fe40000010e0d */
[C-C-:B------:R-:W-:Y:S02]  /*299f0*/  SHF.L.W.U32.HI R3, R12.reuse, 0xf, R12.reuse ;  /* 0x0000000f0c037819 */ /* 0x140fe40000010e0c */
[--C-:B------:R-:W-:Y:S02]  /*29a00*/  SHF.L.W.U32.HI R14, R12, 0xd, R12.reuse ;  /* 0x0000000d0c0e7819 */ /* 0x100fe40000010e0c */
[----:B------:R-:W-:Y:S02]  /*29a10*/  SHF.R.U32.HI R15, RZ, 0xa, R12 ;  /* 0x0000000aff0f7819 */ /* 0x000fe4000001160c */
[--C-:B------:R-:W-:Y:S02]  /*29a20*/  SHF.L.W.U32.HI R23, R13, 0xd, R13.reuse ;  /* 0x0000000d0d177819 */ /* 0x100fe40000010e0d */
[----:B------:R-:W-:-:S02]  /*29a30*/  SHF.R.U32.HI R29, RZ, 0xa, R13 ;  /* 0x0000000aff1d7819 */ /* 0x000fc4000001160d */
[----:B------:R-:W-:Y:S02]  /*29a40*/  LOP3.LUT R3, R15, R3, R14, 0x96, !PT ;  /* 0x000000030f037212 */ /* 0x000fe400078e960e */
[----:B------:R-:W-:Y:S02]  /*29a50*/  LOP3.LUT R14, R21, R18, R19, 0x96, !PT ;  /* 0x00000012150e7212 */ /* 0x000fe400078e9613 */
[----:B------:R-:W-:Y:S02]  /*29a60*/  LOP3.LUT R22, R29, R22, R23, 0x96, !PT ;  /* 0x000000161d167212 */ /* 0x000fe400078e9617 */
[C-C-:B--2---:R-:W-:Y:S02]  /*29a70*/  SHF.L.W.U32.HI R15, R32.reuse, 0x19, R32.reuse ;  /* 0x00000019200f7819 */ /* 0x144fe40000010e20 */
[--C-:B------:R-:W-:Y:S02]  /*29a80*/  SHF.L.W.U32.HI R18, R32, 0xe, R32.reuse ;  /* 0x0000000e20127819 */ /* 0x100fe40000010e20 */
[----:B------:R-:W-:-:S02]  /*29a90*/  SHF.R.U32.HI R19, RZ, 0x3, R32 ;  /* 0x00000003ff137819 */ /* 0x000fc40000011620 */
        /* <DEDUP_REMOVED lines=13> */
[--C-:B------:R-:W-:Y:S02]  /*29b70*/  SHF.L.W.U32.HI R18, R25, 0xe, R25.reuse ;  /* 0x0000000e19127819 */ /* 0x100fe40000010e19 */
[----:B------:R-:W-:Y:S02]  /*29b80*/  SHF.R.U32.HI R19, RZ, 0x3, R25 ;  /* 0x00000003ff137819 */ /* 0x000fe40000011619 */
[C-C-:B----4-:R-:W-:Y:S02]  /*29b90*/  SHF.L.W.U32.HI R21, R30.reuse, 0x19, R30.reuse ;  /* 0x000000191e157819 */ /* 0x150fe40000010e1e */
        /* <DEDUP_REMOVED lines=34> */
.L_x_201:
        /* <DEDUP_REMOVED lines=11> */
[----:B------:R-:W-:-:S03]  /*29e70*/  IMAD.MOV.U32 R24, RZ, RZ, R11 ;  /* 0x000000ffff187224 */ /* 0x000fc600078e000b */
[----:B------:R-:W-:Y:S02]  /*29e80*/  UIADD3.X UR5, UPT, UPT, URZ, UR5, URZ, UP0, !UPT ;  /* 0x00000005ff057290 */ /* 0x000fe400087fe4ff */
[----:B------:R-:W-:-:S04]  /*29e90*/  IMAD.U32 R18, RZ, RZ, UR4 ;  /* 0x00000004ff127e24 */ /* 0x000fc8000f8e00ff */
[----:B------:R-:W-:-:S07]  /*29ea0*/  IMAD.U32 R19, RZ, RZ, UR5 ;  /* 0x00000005ff137e24 */ /* 0x000fce000f8e00ff */
.L_x_204:
[----:B------:R1:W2:Y:S04]  /*29eb0*/  LDL.128 R12, [R73] ;  /* 0x00000000490c7983 */ /* 0x0002a80000100c00 */
[----:B------:R-:W2:Y:S04]  /*29ec0*/  LDG.E.CONSTANT R29, desc[UR36][R18.64+-0x8] ;  /* 0xfffff824121d7981 */ /* 0x000ea8000c1e9900 */
[----:B------:R-:W3:Y:S04]  /*29ed0*/  LDG.E.CONSTANT R30, desc[UR36][R18.64+-0x4] ;  /* 0xfffffc24121e7981 */ /* 0x000ee8000c1e9900 */
[----:B------:R-:W4:Y:S04]  /*29ee0*/  LDG.E.CONSTANT R31, desc[UR36][R18.64] ;  /* 0x00000024121f7981 */ /* 0x000f28000c1e9900 */
[----:B------:R5:W4:Y:S01]  /*29ef0*/  LDG.E.CONSTANT R32, desc[UR36][R18.64+0x4] ;  /* 0x0000042412207981 */ /* 0x000b22000c1e9900 */
[--C-:B------:R-:W-:Y:S01]  /*29f00*/  SHF.L.W.U32.HI R26, R25, 0x1a, R25.reuse ;  /* 0x0000001a191a7819 */ /* 0x100fe20000010e19 */
        /* <DEDUP_REMOVED lines=62> */
.L_x_203:
[----:B------:R-:W-:Y:S01]  /*2a2f0*/  IMAD.IADD R36, R23, 0x1, R8 ;  /* 0x0000000117247824 */ /* 0x000fe200078e0208 */
[----:B------:R-:W-:Y:S01]  /*2a300*/  MOV R32, 0x0 ;  /* 0x0000000000207802 */ /* 0x000fe20000000f00 */
[----:B------:R-:W-:Y:S01]  /*2a310*/  IMAD.IADD R37, R22, 0x1, R9 ;  /* 0x0000000116257824 */ /* 0x000fe200078e0209 */
[----:B------:R-:W-:Y:S01]  /*2a320*/  STL.64 [R1+0x290], RZ ;  /* 0x000290ff01007387 */ /* 0x000fe20000100a00 */
[----:B------:R-:W-:Y:S01]  /*2a330*/  IMAD.IADD R38, R25, 0x1, R10 ;  /* 0x0000000119267824 */ /* 0x000fe200078e020a */
[----:B------:R-:W1:Y:S01]  /*2a340*/  LDCU.64 UR4, c[0x4][0x50] ;  /* 0x01000a00ff0477ac */ /* 0x000e620008000a00 */
[----:B------:R-:W-:Y:S01]  /*2a350*/  IMAD.IADD R39, R24, 0x1, R11 ;  /* 0x0000000118277824 */ /* 0x000fe200078e020b */
[--C-:B------:R-:W-:Y:S01]  /*2a360*/  SHF.R.U32.HI R26, RZ, 0x18, R36.reuse ;  /* 0x00000018ff1a7819 */ /* 0x100fe20000011624 */
[----:B0-----:R-:W-:Y:S01]  /*2a370*/  IMAD.MOV.U32 R8, RZ, RZ, 0x6a09e667 ;  /* 0x6a09e667ff087424 */ /* 0x001fe200078e00ff */
[----:B------:R-:W0:Y:S01]  /*2a380*/  LDCU UR6, c[0x0][0x2f8] ;  /* 0x00005f00ff0677ac */ /* 0x000e220008000800 */
[----:B------:R-:W-:Y:S01]  /*2a390*/  IMAD.MOV.U32 R9, RZ, RZ, -0x4498517b ;  /* 0xbb67ae85ff097424 */ /* 0x000fe200078e00ff */
[--C-:B------:R-:W-:Y:S01]  /*2a3a0*/  SHF.R.U32.HI R42, RZ, 0x10, R36.reuse ;  /* 0x00000010ff2a7819 */ /* 0x100fe20000011624 */
[----:B------:R-:W-:Y:S01]  /*2a3b0*/  IMAD.MOV.U32 R12, RZ, RZ, 0x3c6ef372 ;  /* 0x3c6ef372ff0c7424 */ /* 0x000fe200078e00ff */
[----:B------:R-:W-:Y:S01]  /*2a3c0*/  SHF.R.U32.HI R43, RZ, 0x8, R36 ;  /* 0x00000008ff2b7819 */ /* 0x000fe20000011624 */
[----:B------:R-:W-:Y:S01]  /*2a3d0*/  IMAD.MOV.U32 R13, RZ, RZ, -0x5ab00ac6 ;  /* 0xa54ff53aff0d7424 */ /* 0x000fe200078e00ff */
[----:B------:R2:W-:Y:S01]  /*2a3e0*/  STL.64 [R1+0x298], R8 ;  /* 0x0002980801007387 */ /* 0x0005e20000100a00 */
[----:B------:R-:W-:Y:S01]  /*2a3f0*/  IMAD.MOV.U32 R14, RZ, RZ, 0x510e527f ;  /* 0x510e527fff0e7424 */ /* 0x000fe200078e00ff */
[--C-:B------:R-:W-:Y:S01]  /*2a400*/  SHF.R.U32.HI R27, RZ, 0x18, R37.reuse ;  /* 0x00000018ff1b7819 */ /* 0x100fe20000011625 */
[----:B------:R-:W-:Y:S01]  /*2a410*/  IMAD.MOV.U32 R15, RZ, RZ, -0x64fa9774 ;  /* 0x9b05688cff0f7424 */ /* 0x000fe200078e00ff */
[--C-:B------:R-:W-:Y:S01]  /*2a420*/  SHF.R.U32.HI R44, RZ, 0x10, R37.reuse ;  /* 0x00000010ff2c7819 */ /* 0x100fe20000011625 */
[----:B------:R-:W-:Y:S01]  /*2a430*/  IMAD.MOV.U32 R10, RZ, RZ, 0x1f83d9ab ;  /* 0x1f83d9abff0a7424 */ /* 0x000fe200078e00ff */
[----:B------:R-:W-:Y:S01]  /*2a440*/  SHF.R.U32.HI R45, RZ, 0x8, R37 ;  /* 0x00000008ff2d7819 */ /* 0x000fe20000011625 */
[----:B------:R-:W-:Y:S01]  /*2a450*/  IMAD.MOV.U32 R11, RZ, RZ, 0x5be0cd19 ;  /* 0x5be0cd19ff0b7424 */ /* 0x000fe200078e00ff */
[----:B------:R3:W-:Y:S01]  /*2a460*/  STL.128 [R1+0x2a0], R12 ;  /* 0x0002a00c01007387 */ /* 0x0007e20000100c00 */
[----:B------:R-:W-:Y:S01]  /*2a470*/  IMAD.IADD R34, R21, 0x1, R6 ;  /* 0x0000000115227824 */ /* 0x000fe200078e0206 */
[----:B------:R-:W-:Y:S01]  /*2a480*/  SHF.R.U32.HI R28, RZ, 0x18, R38 ;  /* 0x00000018ff1c7819 */ /* 0x000fe20000011626 */
[----:B------:R-:W-:Y:S01]  /*2a490*/  IMAD.IADD R35, R20, 0x1, R7 ;  /* 0x0000000114237824 */ /* 0x000fe200078e0207 */
[----:B------:R3:W-:Y:S01]  /*2a4a0*/  STL.64 [R1+0x2b0], R10 ;  /* 0x0002b00a01007387 */ /* 0x0007e20000100a00 */
[----:B--2---:R3:W2:Y:S01]  /*2a4b0*/  LDC.64 R8, c[0x4][R32] ;  /* 0x0100000020087b82 */ /* 0x0046a20000000a00 */
[----:B------:R-:W-:Y:S01]  /*2a4c0*/  IMAD.IADD R40, R3, 0x1, R4 ;  /* 0x0000000103287824 */ /* 0x000fe200078e0204 */
[----:B------:R-:W-:Y:S01]  /*2a4d0*/  CS2R R6, SRZ ;  /* 0x0000000000067805 */ /* 0x000fe2000001ff00 */
[----:B------:R-:W-:Y:S01]  /*2a4e0*/  IMAD.IADD R41, R0, 0x1, R5 ;  /* 0x0000000100297824 */ /* 0x000fe200078e0205 */
[--C-:B------:R-:W-:Y:S01]  /*2a4f0*/  SHF.R.U32.HI R18, RZ, 0x18, R34.reuse ;  /* 0x00000018ff127819 */ /* 0x100fe20000011622 */
[----:B-1----:R-:W-:Y:S01]  /*2a500*/  IMAD.U32 R4, RZ, RZ, UR4 ;  /* 0x00000004ff047e24 */ /* 0x002fe2000f8e00ff */
[--C-:B------:R-:W-:Y:S01]  /*2a510*/  SHF.R.U32.HI R19, RZ, 0x10, R34.reuse ;  /* 0x00000010ff137819 */ /* 0x100fe20000011622 */
[----:B------:R-:W-:Y:S01]  /*2a520*/  IMAD.U32 R5, RZ, RZ, UR5 ;  /* 0x00000005ff057e24 */ /* 0x000fe2000f8e00ff */
[----:B------:R-:W-:Y:S01]  /*2a530*/  SHF.R.U32.HI R22, RZ, 0x8, R34 ;  /* 0x00000008ff167819 */ /* 0x000fe20000011622 */
[----:B0-----:R-:W-:Y:S01]  /*2a540*/  VIADD R33, R16, -UR6 ;  /* 0x8000000610217c36 */ /* 0x001fe20008000000 */
[----:B------:R-:W-:-:S02]  /*2a550*/  SHF.R.U32.HI R23, RZ, 0x18, R35 ;  /* 0x00000018ff177819 */ /* 0x000fc40000011623 */
[--C-:B------:R-:W-:Y:S02]  /*2a560*/  SHF.R.U32.HI R24, RZ, 0x10, R35.reuse ;  /* 0x00000010ff187819 */ /* 0x100fe40000011623 */
[----:B------:R-:W-:Y:S02]  /*2a570*/  SHF.R.U32.HI R25, RZ, 0x8, R35 ;  /* 0x00000008ff197819 */ /* 0x000fe40000011623 */
[--C-:B------:R-:W-:Y:S02]  /*2a580*/  SHF.R.U32.HI R46, RZ, 0x10, R38.reuse ;  /* 0x00000010ff2e7819 */ /* 0x100fe40000011626 */
[----:B------:R-:W-:Y:S02]  /*2a590*/  SHF.R.U32.HI R47, RZ, 0x8, R38 ;  /* 0x00000008ff2f7819 */ /* 0x000fe40000011626 */
[--C-:B------:R-:W-:Y:S02]  /*2a5a0*/  SHF.R.U32.HI R29, RZ, 0x18, R39.reuse ;  /* 0x00000018ff1d7819 */ /* 0x100fe40000011627 */
[----:B------:R-:W-:-:S02]  /*2a5b0*/  SHF.R.U32.HI R48, RZ, 0x10, R39 ;  /* 0x00000010ff307819 */ /* 0x000fc40000011627 */
[----:B------:R-:W-:Y:S02]  /*2a5c0*/  SHF.R.U32.HI R49, RZ, 0x8, R39 ;  /* 0x00000008ff317819 */ /* 0x000fe40000011627 */
[--C-:B------:R-:W-:Y:S02]  /*2a5d0*/  SHF.R.U32.HI R30, RZ, 0x18, R40.reuse ;  /* 0x00000018ff1e7819 */ /* 0x100fe40000011628 */
[--C-:B------:R-:W-:Y:S02]  /*2a5e0*/  SHF.R.U32.HI R50, RZ, 0x10, R40.reuse ;  /* 0x00000010ff327819 */ /* 0x100fe40000011628 */
[----:B------:R-:W-:Y:S02]  /*2a5f0*/  SHF.R.U32.HI R51, RZ, 0x8, R40 ;  /* 0x00000008ff337819 */ /* 0x000fe40000011628 */
[--C-:B------:R-:W-:Y:S02]  /*2a600*/  SHF.R.U32.HI R31, RZ, 0x18, R41.reuse ;  /* 0x00000018ff1f7819 */ /* 0x100fe40000011629 */
[----:B------:R-:W-:-:S02]  /*2a610*/  SHF.R.U32.HI R52, RZ, 0x10, R41 ;  /* 0x00000010ff347819 */ /* 0x000fc40000011629 */
[----:B---3--:R-:W-:-:S07]  /*2a620*/  SHF.R.U32.HI R53, RZ, 0x8, R41 ;  /* 0x00000008ff357819 */ /* 0x008fce0000011629 */
[----:B------:R-:W-:-:S07]  /*2a630*/  LEPC R20, `(.L_x_205) ;  /* 0x000000001014794e */ /* 0x000fce0000000000 */
[----:B--2---:R-:W-:Y:S05]  /*2a640*/  CALL.ABS.NOINC R8 ;  /* 0x0000000008007343 */ /* 0x004fea0003c00000 */
.L_x_205:
        /* <DEDUP_REMOVED lines=11> */
.L_x_206:
[----:B------:R-:W0:Y:S01]  /*2a700*/  LDC.64 R8, c[0x4][0x30] ;  /* 0x01000c00ff087b82 */ /* 0x000e220000000a00 */
[----:B------:R-:W-:Y:S01]  /*2a710*/  LOP3.LUT R0, R19, 0xff, RZ, 0xc0, !PT ;  /* 0x000000ff13007812 */ /* 0x000fe200078ec0ff */
[----:B------:R-:W1:Y:S01]  /*2a720*/  LDCU.64 UR4, c[0x4][0x38] ;  /* 0x01000700ff0477ac */ /* 0x000e620008000a00 */
[----:B------:R-:W-:Y:S02]  /*2a730*/  IMAD.MOV.U32 R6, RZ, RZ, R16 ;  /* 0x000000ffff067224 */ /* 0x000fe400078e0010 */
[----:B------:R-:W-:Y:S01]  /*2a740*/  IMAD.MOV.U32 R7, RZ, RZ, R17 ;  /* 0x000000ffff077224 */ /* 0x000fe200078e0011 */
[----:B------:R2:W-:Y:S02]  /*2a750*/  STL [R33], R0 ;  /* 0x0000000021007387 */ /* 0x0005e40000100800 */
[----:B------:R2:W3:Y:S01]  /*2a760*/  LDC.64 R10, c[0x4][R32] ;  /* 0x01000000200a7b82 */ /* 0x0004e20000000a00 */
[----:B-1----:R-:W-:Y:S02]  /*2a770*/  IMAD.U32 R4, RZ, RZ, UR4 ;  /* 0x00000004ff047e24 */ /* 0x002fe4000f8e00ff */
[----:B------:R-:W-:Y:S01]  /*2a780*/  IMAD.U32 R5, RZ, RZ, UR5 ;  /* 0x00000005ff057e24 */ /* 0x000fe2000f8e00ff */
[----:B0-----:R2:W-:Y:S06]  /*2a790*/  STL.64 [R33+0x8], R8 ;  /* 0x0000080821007387 */ /* 0x0015ec0000100a00 */
[----:B------:R-:W-:-:S07]  /*2a7a0*/  LEPC R20, `(.L_x_207) ;  /* 0x000000001014794e */ /* 0x000fce0000000000 */
[----:B--23--:R-:W-:Y:S05]  /*2a7b0*/  CALL.ABS.NOINC R10 ;  /* 0x000000000a007343 */ /* 0x00cfea0003c00000 */
.L_x_207:
        /* <DEDUP_REMOVED lines=12> */
.L_x_208:
        /* <DEDUP_REMOVED lines=12> */
.L_x_209:
        /* <DEDUP_REMOVED lines=11> */
.L_x_210:
        /* <DEDUP_REMOVED lines=12> */
.L_x_211:
        /* <DEDUP_REMOVED lines=12> */
.L_x_212:
        /* <DEDUP_REMOVED lines=12> */
.L_x_213:
        /* <DEDUP_REMOVED lines=11> */
.L_x_214:
        /* <DEDUP_REMOVED lines=12> */
.L_x_215:
        /* <DEDUP_REMOVED lines=12> */
.L_x_216:
        /* <DEDUP_REMOVED lines=12> */
.L_x_217:
        /* <DEDUP_REMOVED lines=11> */
.L_x_218:
        /* <DEDUP_REMOVED lines=12> */
.L_x_219:
        /* <DEDUP_REMOVED lines=12> */
.L_x_220:
        /* <DEDUP_REMOVED lines=12> */
.L_x_221:
        /* <DEDUP_REMOVED lines=11> */
.L_x_222:
        /* <DEDUP_REMOVED lines=12> */
.L_x_223:
        /* <DEDUP_REMOVED lines=12> */
.L_x_224:
        /* <DEDUP_REMOVED lines=12> */
.L_x_225:
        /* <DEDUP_REMOVED lines=11> */
.L_x_226:
        /* <DEDUP_REMOVED lines=12> */
.L_x_227:
        /* <DEDUP_REMOVED lines=12> */
.L_x_228:
        /* <DEDUP_REMOVED lines=12> */
.L_x_229:
        /* <DEDUP_REMOVED lines=11> */
.L_x_230:
        /* <DEDUP_REMOVED lines=12> */
.L_x_231:
        /* <DEDUP_REMOVED lines=12> */
.L_x_232:
        /* <DEDUP_REMOVED lines=12> */
.L_x_233:
        /* <DEDUP_REMOVED lines=11> */
.L_x_234:
        /* <DEDUP_REMOVED lines=12> */
.L_x_235:
        /* <DEDUP_REMOVED lines=12> */
.L_x_236:
        /* <DEDUP_REMOVED lines=12> */
.L_x_237:
[----:B------:R0:W1:Y:S01]  /*2bdd0*/  LDC.64 R8, c[0x4][R32] ;  /* 0x0100000020087b82 */ /* 0x0000620000000a00 */
[----:B------:R-:W2:Y:S01]  /*2bde0*/  LDCU.64 UR4, c[0x4][0x40] ;  /* 0x01000800ff0477ac */ /* 0x000ea20008000a00 */
[----:B------:R-:W-:Y:S01]  /*2bdf0*/  CS2R R6, SRZ ;  /* 0x0000000000067805 */ /* 0x000fe2000001ff00 */
[----:B--2---:R-:W-:Y:S02]  /*2be00*/  IMAD.U32 R4, RZ, RZ, UR4 ;  /* 0x00000004ff047e24 */ /* 0x004fe4000f8e00ff */
[----:B0-----:R-:W-:-:S07]  /*2be10*/  IMAD.U32 R5, RZ, RZ, UR5 ;  /* 0x00000005ff057e24 */ /* 0x001fce000f8e00ff */
[----:B------:R-:W-:-:S07]  /*2be20*/  LEPC R20, `(.L_x_238) ;  /* 0x000000001014794e */ /* 0x000fce0000000000 */
[----:B-1----:R-:W-:Y:S05]  /*2be30*/  CALL.ABS.NOINC R8 ;  /* 0x0000000008007343 */ /* 0x002fea0003c00000 */
.L_x_238:
[----:B------:R-:W-:Y:S01]  /*2be40*/  IMAD.MOV.U32 R0, RZ, RZ, 0x40 ;  /* 0x00000040ff007424 */ /* 0x000fe200078e00ff */
[----:B------:R-:W0:Y:S01]  /*2be50*/  LDC.64 R32, c[0x4][R32] ;  /* 0x0100000020207b82 */ /* 0x000e220000000a00 */
[----:B------:R-:W1:Y:S01]  /*2be60*/  LDCU.64 UR4, c[0x4][0x60] ;  /* 0x01000c00ff0477ac */ /* 0x000e620008000a00 */
[----:B------:R-:W-:Y:S02]  /*2be70*/  IMAD.MOV.U32 R6, RZ, RZ, R2 ;  /* 0x000000ffff067224 */ /* 0x000fe400078e0002 */
[----:B------:R2:W-:Y:S01]  /*2be80*/  STL [R1], R0 ;  /* 0x0000000001007387 */ /* 0x0005e20000100800 */
[----:B------:R-:W-:Y:S02]  /*2be90*/  IMAD.MOV.U32 R7, RZ, RZ, R74 ;  /* 0x000000ffff077224 */ /* 0x000fe400078e004a */
[----:B-1----:R-:W-:Y:S02]  /*2bea0*/  IMAD.U32 R4, RZ, RZ, UR4 ;  /* 0x00000004ff047e24 */ /* 0x002fe4000f8e00ff */
[----:B--2---:R-:W-:-:S07]  /*2beb0*/  IMAD.U32 R5, RZ, RZ, UR5 ;  /* 0x00000005ff057e24 */ /* 0x004fce000f8e00ff */
[----:B------:R-:W-:-:S07]  /*2bec0*/  LEPC R20, `(.L_x_239) ;  /* 0x000000001014794e */ /* 0x000fce0000000000 */
[----:B0-----:R-:W-:Y:S05]  /*2bed0*/  CALL.ABS.NOINC R32 ;  /* 0x0000000020007343 */ /* 0x001fea0003c00000 */
.L_x_239:
[----:B------:R-:W-:Y:S01]  /*2bee0*/  BSSY.RECONVERGENT B0, `(.L_x_240) ;  /* 0x000000d000007945 */ /* 0x000fe20003800200 */
[----:B------:R-:W-:Y:S02]  /*2bef0*/  IMAD.MOV.U32 R0, RZ, RZ, 0x59 ;  /* 0x00000059ff007424 */ /* 0x000fe400078e00ff */
[----:B------:R-:W-:-:S07]  /*2bf00*/  IMAD.MOV.U32 R5, RZ, RZ, RZ ;  /* 0x000000ffff057224 */ /* 0x000fce00078e00ff */
.L_x_241:
[----:B------:R-:W-:Y:S01]  /*2bf10*/  IMAD.IADD R3, R1, 0x1, R0 ;  /* 0x0000000101037824 */ /* 0x000fe200078e0200 */
[----:B------:R-:W-:-:S04]  /*2bf20*/  IADD3 R4, P1, PT, R0, -0x59, RZ ;  /* 0xffffffa700047810 */ /* 0x000fc80007f3e0ff */
[----:B------:R0:W-:Y:S01]  /*2bf30*/  STL.U8 [R3+0x290], RZ ;  /* 0x000290ff03007387 */ /* 0x0001e20000100000 */
[----:B------:R-:W-:Y:S02]  /*2bf40*/  ISETP.GE.U32.AND P0, PT, R4, 0x26, PT ;  /* 0x000000260400780c */ /* 0x000fe40003f06070 */
[----:B------:R-:W-:Y:S02]  /*2bf50*/  IADD3.X R4, PT, PT, R5, -0x1, RZ, P1, !PT ;  /* 0xffffffff05047810 */ /* 0x000fe40000ffe4ff */
[----:B------:R-:W-:Y:S02]  /*2bf60*/  IADD3 R0, P1, PT, R0, 0x1, RZ ;  /* 0x0000000100007810 */ /* 0x000fe40007f3e0ff */
[----:B------:R-:W-:-:S03]  /*2bf70*/  ISETP.GE.U32.AND.EX P0, PT, R4, RZ, PT, P0 ;  /* 0x000000ff0400720c */ /* 0x000fc60003f06100 */
[----:B------:R-:W-:-:S04]  /*2bf80*/  IMAD.X R4, RZ, RZ, R5, P1 ;  /* 0x000000ffff047224 */ /* 0x000fc800008e0605 */
[----:B------:R-:W-:-:S06]  /*2bf90*/  IMAD.MOV.U32 R5, RZ, RZ, R4 ;  /* 0x000000ffff057224 */ /* 0x000fcc00078e0004 */
[----:B0-----:R-:W-:Y:S05]  /*2bfa0*/  @!P0 BRA `(.L_x_241) ;  /* 0xfffffffc00d88947 */ /* 0x001fea000383ffff */
[----:B------:R-:W-:Y:S05]  /*2bfb0*/  BSYNC.RECONVERGENT B0 ;  /* 0x0000000000007941 */ /* 0x000fea0003800200 */
.L_x_240:
[----:B------:R-:W-:Y:S01]  /*2bfc0*/  IMAD.MOV.U32 R16, RZ, RZ, 0x3f28351e ;  /* 0x3f28351eff107424 */ /* 0x000fe200078e00ff */
[----:B------:R-:W-:Y:S01]  /*2bfd0*/  BSSY.RECONVERGENT B0, `(.L_x_242) ;  /* 0x0000106000007945 */ /* 0x000fe20003800200 */
[----:B------:R-:W-:Y:S02]  /*2bfe0*/  IMAD.MOV.U32 R17, RZ, RZ, 0x7c323533 ;  /* 0x7c323533ff117424 */ /* 0x000fe400078e00ff */
[----:B------:R-:W-:Y:S02]  /*2bff0*/  IMAD.MOV.U32 R18, RZ, RZ, 0x3839392f ;  /* 0x3839392fff127424 */ /* 0x000fe400078e00ff */
[----:B------:R-:W-:Y:S02]  /*2c000*/  IMAD.MOV.U32 R19, RZ, RZ, 0x5c5c5c5c ;  /* 0x5c5c5c5cff137424 */ /* 0x000fe400078e00ff */
[----:B------:R-:W-:Y:S02]  /*2c010*/  IMAD.MOV.U32 R4, RZ, RZ, 0x5c5c5c5c ;  /* 0x5c5c5c5cff047424 */ /* 0x000fe400078e00ff */
[----:B------:R-:W-:Y:S01]  /*2c020*/  IMAD.MOV.U32 R5, RZ, RZ, 0x5c5c5c5c ;  /* 0x5c5c5c5cff057424 */ /* 0x000fe200078e00ff */
[----:B------:R0:W-:Y:S01]  /*2c030*/  STL.128 [R1+0x290], R16 ;  /* 0x0002901001007387 */ /* 0x0001e20000100c00 */
[----:B------:R-:W-:-:S02]  /*2c040*/  IMAD.MOV.U32 R6, RZ, RZ, 0x5c5c5c5c ;  /* 0x5c5c5c5cff067424 */ /* 0x000fc400078e00ff */
[----:B------:R-:W-:Y:S02]  /*2c050*/  IMAD.MOV.U32 R7, RZ, RZ, 0x5c5c5c5c ;  /* 0x5c5c5c5cff077424 */ /* 0x000fe400078e00ff */
[----:B------:R-:W-:Y:S02]  /*2c060*/  IMAD.MOV.U32 R34, RZ, RZ, -0xc4336f8 ;  /* 0xf3bcc908ff227424 */ /* 0x000fe400078e00ff */
[----:B------:R-:W-:Y:S01]  /*2c070*/  IMAD.MOV.U32 R35, RZ, RZ, 0x6a09e667 ;  /* 0x6a09e667ff237424 */ /* 0x000fe200078e00ff */
[----:B------:R-:W-:Y:S01]  /*2c080*/  STL.128 [R1+0x2a0], R4 ;  /* 0x0002a00401007387 */ /* 0x000fe20000100c00 */
[----:B------:R-:W-:Y:S02]  /*2c090*/  IMAD.MOV.U32 R32, RZ, RZ, 0x137e2179 ;  /* 0x137e2179ff207424 */ /* 0x000fe400078e00ff */
[----:B------:R-:W-:Y:S01]  /*2c0a0*/  IMAD.MOV.U32 R33, RZ, RZ, 0x5be0cd19 ;  /* 0x5be0cd19ff217424 */ /* 0x000fe200078e00ff */
[----:B------:R-:W-:Y:S01]  /*2c0b0*/  STL.128 [R1+0x2b0], R4 ;  /* 0x0002b00401007387 */ /* 0x000fe20000100c00 */
[----:B------:R-:W-:-:S02]  /*2c0c0*/  IMAD.MOV.U32 R8, RZ, RZ, 0x80 ;  /* 0x00000080ff087424 */ /* 0x000fc400078e00ff */
[----:B------:R-:W-:Y:S01]  /*2c0d0*/  IMAD.MOV.U32 R9, RZ, RZ, 0x0 ;  /* 0x00000000ff097424 */ /* 0x000fe200078e00ff */
[----:B------:R-:W-:Y:S01]  /*2c0e0*/  STL.128 [R1+0x2c0], R4 ;  /* 0x0002c00401007387 */ /* 0x000fe20000100c00 */
[----:B------:R-:W-:Y:S02]  /*2c0f0*/  IMAD.MOV.U32 R28, RZ, RZ, -0x7b3558c5 ;  /* 0x84caa73bff1c7424 */ /* 0x000fe400078e00ff */
[----:B------:R-:W-:Y:S01]  /*2c100*/  IMAD.MOV.U32 R29, RZ, RZ, -0x4498517b ;  /* 0xbb67ae85ff1d7424 */ /* 0x000fe200078e00ff */
[----:B------:R-:W-:Y:S01]  /*2c110*/  STL.128 [R1+0x2d0], R4 ;  /* 0x0002d00401007387 */ /* 0x000fe20000100c00 */
[----:B------:R-:W-:Y:S02]  /*2c120*/  IMAD.MOV.U32 R30, RZ, RZ, -0x16b07d5 ;  /* 0xfe94f82bff1e7424 */ /* 0x000fe400078e00ff */
[----:B------:R-:W-:Y:S01]  /*2c130*/  IMAD.MOV.U32 R31, RZ, RZ, 0x3c6ef372 ;  /* 0x3c6ef372ff1f7424 */ /* 0x000fe200078e00ff */
[----:B------:R-:W-:Y:S01]  /*2c140*/  STL.128 [R1+0x2e0], R4 ;  /* 0x0002e00401007387 */ /* 0x000fe20000100c00 */
[----:B------:R-:W-:-:S02]  /*2c150*/  IMAD.MOV.U32 R20, RZ, RZ, 0x5f1d36f1 ;  /* 0x5f1d36f1ff147424 */ /* 0x000fc400078e00ff */
[----:B------:R-:W-:Y:S01]  /*2c160*/  IMAD.MOV.U32 R21, RZ, RZ, -0x5ab00ac6 ;  /* 0xa54ff53aff157424 */ /* 0x000fe200078e00ff */
[----:B------:R-:W-:Y:S01]  /*2c170*/  STL.128 [R1+0x2f0], R4 ;  /* 0x0002f00401007387 */ /* 0x000fe20000100c00 */
[----:B------:R-:W-:Y:S02]  /*2c180*/  IMAD.MOV.U32 R22, RZ, RZ, -0x52197d2f ;  /* 0xade682d1ff167424 */ /* 0x000fe400078e00ff */
[----:B------:R-:W-:Y:S01]  /*2c190*/  IMAD.MOV.U32 R23, RZ, RZ, 0x510e527f ;  /* 0x510e527fff177424 */ /* 0x000fe200078e00ff */
[----:B------:R1:W-:Y:S01]  /*2c1a0*/  STL.128 [R1+0x300], R4 ;  /* 0x0003000401007387 */ /* 0x0003e20000100c00 */
[----:B------:R-:W-:Y:S02]  /*2c1b0*/  IMAD.MOV.U32 R24, RZ, RZ, 0x2b3e6c1f ;  /* 0x2b3e6c1fff187424 */ /* 0x000fe400078e00ff */
[----:B------:R-:W-:Y:S01]  /*2c1c0*/  IMAD.MOV.U32 R25, RZ, RZ, -0x64fa9774 ;  /* 0x9b05688cff197424 */ /* 0x000fe200078e00ff */
[----:B------:R2:W-:Y:S01]  /*2c1d0*/  STL.64 [R1+0x398], R34 ;  /* 0x0003982201007387 */ /* 0x0005e20000100a00 */
[----:B------:R-:W-:-:S02]  /*2c1e0*/  IMAD.MOV.U32 R26, RZ, RZ, -0x4be4295 ;  /* 0xfb41bd6bff1a7424 */ /* 0x000fc400078e00ff */
[----:B------:R-:W-:Y:S01]  /*2c1f0*/  IMAD.MOV.U32 R27, RZ, RZ, 0x1f83d9ab ;  /* 0x1f83d9abff1b7424 */ /* 0x000fe200078e00ff */
[----:B------:R2:W-:Y:S01]  /*2c200*/  STL.128 [R1+0x3a0], R28 ;  /* 0x0003a01c01007387 */ /* 0x0005e20000100c00 */
[----:B------:R-:W-:Y:S02]  /*2c210*/  IMAD.MOV.U32 R12, RZ, RZ, 0x3335327c ;  /* 0x3335327cff0c7424 */ /* 0x000fe400078e00ff */
[----:B------:R-:W-:Y:S01]  /*2c220*/  IMAD.MOV.U32 R13, RZ, RZ, 0x1e35283f ;  /* 0x1e35283fff0d7424 */ /* 0x000fe200078e00ff */
[----:B------:R2:W-:Y:S01]  /*2c230*/  STL.128 [R1+0x3b0], R20 ;  /* 0x0003b01401007387 */ /* 0x0005e20000100c00 */
[----:B------:R-:W-:Y:S02]  /*2c240*/  IMAD.MOV.U32 R14, RZ, RZ, 0x5c5c5c5c ;  /* 0x5c5c5c5cff0e7424 */ /* 0x000fe400078e00ff */
[----:B------:R-:W-:Y:S01]  /*2c250*/  IMAD.MOV.U32 R15, RZ, RZ, 0x2f393938 ;  /* 0x2f393938ff0f7424 */ /* 0x000fe200078e00ff */
[----:B------:R2:W-:Y:S01]  /*2c260*/  STL.128 [R1+0x3c0], R24 ;  /* 0x0003c01801007387 */ /* 0x0005e20000100c00 */
[----:B0-----:R-:W-:-:S02]  /*2c270*/  IMAD.MOV.U32 R16, RZ, RZ, 0x5c5c5c5c ;  /* 0x5c5c5c5cff107424 */ /* 0x001fc400078e00ff */
[----:B------:R-:W-:Y:S01]  /*2c280*/  IMAD.MOV.U32 R17, RZ, RZ, 0x5c5c5c5c ;  /* 0x5c5c5c5cff117424 */ /* 0x000fe200078e00ff */
[----:B------:R2:W-:Y:S01]  /*2c290*/  STL.64 [R1+0x3d0], R32 ;  /* 0x0003d02001007387 */ /* 0x0005e20000100a00 */
[----:B------:R-:W-:Y:S02]  /*2c2a0*/  IMAD.MOV.U32 R18, RZ, RZ, 0x5c5c5c5c ;  /* 0x5c5c5c5cff127424 */ /* 0x000fe400078e00ff */
[----:B------:R-:W-:Y:S01]  /*2c2b0*/  IMAD.MOV.U32 R19, RZ, RZ, 0x5c5c5c5c ;  /* 0x5c5c5c5cff137424 */ /* 0x000fe200078e00ff */
[----:B------:R2:W-:Y:S01]  /*2c2c0*/  STL.64 [R1+0x390], R8 ;  /* 0x0003900801007387 */ /* 0x0005e20000100a00 */
[----:B------:R-:W-:Y:S02]  /*2c2d0*/  VIADD R0, R72, 0x48 ;  /* 0x0000004848007836 */ /* 0x000fe40000000000 */
[----:B-1----:R-:W-:Y:S01]  /*2c2e0*/  IMAD.MOV.U32 R4, RZ, RZ, 0x5c5c5c5c ;  /* 0x5c5c5c5cff047424 */ /* 0x002fe200078e00ff */
[----:B------:R2:W-:Y:S01]  /*2c2f0*/  STL.128 [R72], R12 ;  /* 0x0000000c48007387 */ /* 0x0005e20000100c00 */
[----:B------:R-:W-:-:S02]  /*2c300*/  IMAD.MOV.U32 R59, RZ, RZ, 0x5c5c5c5c ;  /* 0x5c5c5c5cff3b7424 */ /* 0x000fc400078e00ff */
[----:B------:R-:W-:Y:S01]  /*2c310*/  IMAD.MOV.U32 R3, RZ, RZ, RZ ;  /* 0x000000ffff037224 */ /* 0x000fe200078e00ff */
[----:B------:R2:W-:Y:S01]  /*2c320*/  STL.128 [R72+0x10], R16 ;  /* 0x0000101048007387 */ /* 0x0005e20000100c00 */
[----:B------:R-:W-:Y:S02]  /*2c330*/  IMAD.MOV.U32 R53, RZ, RZ, 0x5c5c5c5c ;  /* 0x5c5c5c5cff357424 */ /* 0x000fe400078e00ff */
[----:B------:R-:W-:Y:S01]  /*2c340*/  IMAD.MOV.U32 R54, RZ, RZ, 0x5c5c5c5c ;  /* 0x5c5c5c5cff367424 */ /* 0x000fe200078e00ff */
[----:B------:R2:W-:Y:S01]  /*2c350*/  STL.128 [R72+0x20], R16 ;  /* 0x0000201048007387 */ /* 0x0005e20000100c00 */
[----:B------:R-:W-:Y:S02]  /*2c360*/  IMAD.MOV.U32 R6, RZ, RZ, 0x3335327c ;  /* 0x3335327cff067424 */ /* 0x000fe400078e00ff */
[----:B------:R-:W-:Y:S01]  /*2c370*/  IMAD.MOV.U32 R7, RZ, RZ, 0x1e35283f ;  /* 0x1e35283fff077424 */ /* 0x000fe200078e00ff */
[----:B------:R2:W-:Y:S01]  /*2c380*/  STL.128 [R72+0x30], R16 ;  /* 0x0000301048007387 */ /* 0x0005e20000100c00 */
[----:B------:R-:W-:-:S03]  /*2c390*/  IMAD.MOV.U32 R63, RZ, RZ, R0 ;  /* 0x000000ffff3f7224 */ /* 0x000fc600078e0000 */
[----:B------:R2:W-:Y:S04]  /*2c3a0*/  STL.128 [R72+0x40], R16 ;  /* 0x0000401048007387 */ /* 0x0005e80000100c00 */
[----:B------:R2:W-:Y:S04]  /*2c3b0*/  STL.128 [R72+0x50], R16 ;  /* 0x0000501048007387 */ /* 0x0005e80000100c00 */
[----:B------:R2:W-:Y:S04]  /*2c3c0*/  STL.128 [R72+0x60], R16 ;  /* 0x0000601048007387 */ /* 0x0005e80000100c00 */
[----:B------:R2:W-:Y:S02]  /*2c3d0*/  STL.128 [R72+0x70], R16 ;  /* 0x0000701048007387 */ /* 0x0005e40000100c00 */
.L_x_243:
[----:B--2---:R-:W2:Y:S04]  /*2c3e0*/  LDL.64 R16, [R63] ;  /* 0x000000003f107983 */ /* 0x004ea80000100a00 */
        /* <DEDUP_REMOVED lines=12> */
[----:B------:R-:W-:Y:S02]  /*2c4b0*/  SHF.L.W.U32.HI R5, R54, 0xd, R53 ;  /* 0x0000000d36057819 */ /* 0x000fe40000010e35 */
[--C-:B------:R-:W-:Y:S01]  /*2c4c0*/  SHF.L.W.U32.HI R52, R53, 0x3, R54.reuse ;  /* 0x0000000335347819 */ /* 0x100fe20000010e36 */
[----:B------:R-:W5:Y:S01]  /*2c4d0*/  LDL.64 R10, [R63+-0x18] ;  /* 0xffffe8003f0a7983 */ /* 0x000f620000100a00 */
[----:B------:R-:W-:Y:S02]  /*2c4e0*/  SHF.R.U32.HI R57, RZ, 0x6, R54 ;  /* 0x00000006ff397819 */ /* 0x000fe40000011636 */
[C-C-:B------:R-:W-:Y:S01]  /*2c4f0*/  SHF.R.U64 R55, R4.reuse, 0x6, R59.reuse ;  /* 0x0000000604377819 */ /* 0x140fe2000000123b */
[----:B------:R-:W5:Y:S01]  /*2c500*/  LDL.64 R14, [R63+0x28] ;  /* 0x000028003f0e7983 */ /* 0x000f620000100a00 */
[----:B------:R-:W-:Y:S02]  /*2c510*/  SHF.L.W.U32.HI R53, R4, 0xd, R59 ;  /* 0x0000000d04357819 */ /* 0x000fe40000010e3b */
[----:B------:R-:W-:-:S02]  /*2c520*/  SHF.L.W.U32.HI R54, R59, 0x3, R4 ;  /* 0x000000033b367819 */ /* 0x000fc40000010e04 */
[----:B------:R-:W-:Y:S02]  /*2c530*/  LOP3.LUT R51, R56, R50, R51, 0x96, !PT ;  /* 0x0000003238337212 */ /* 0x000fe400078e9633 */
        /* <DEDUP_REMOVED lines=8> */
[--C-:B------:R-:W-:Y:S02]  /*2c5c0*/  SHF.R.U32.HI R54, RZ, 0x7, R19.reuse ;  /* 0x00000007ff367819 */ /* 0x100fe40000011613 */
[C-C-:B------:R-:W-:Y:S02]  /*2c5d0*/  SHF.L.W.U32.HI R5, R18.reuse, 0x1f, R19.reuse ;  /* 0x0000001f12057819 */ /* 0x140fe40000010e13 */
[----:B------:R-:W-:-:S02]  /*2c5e0*/  SHF.L.W.U32.HI R6, R18, 0x18, R19 ;  /* 0x0000001812067819 */ /* 0x000fc40000010e13 */
[----:B------:R-:W-:Y:S02]  /*2c5f0*/  SHF.R.U64 R57, R18, 0x7, R19 ;  /* 0x0000000712397819 */ /* 0x000fe40000001213 */
[----:B------:R-:W-:Y:S02]  /*2c600*/  LOP3.LUT R53, R50, R16, R53, 0x96, !PT ;  /* 0x0000001032357212 */ /* 0x000fe400078e9635 */
[----:B------:R-:W-:Y:S02]  /*2c610*/  IADD3.X R56, PT, PT, R7, R56, R17, P0, P1 ;  /* 0x0000003807387210 */ /* 0x000fe400007e2411 */
[C-C-:B----4-:R-:W-:Y:S02]  /*2c620*/  SHF.L.W.U32.HI R7, R42.reuse, 0x1f, R43.reuse ;  /* 0x0000001f2a077819 */ /* 0x150fe40000010e2b */
[C-C-:B------:R-:W-:Y:S02]  /*2c630*/  SHF.L.W.U32.HI R16, R42.reuse, 0x18, R43.reuse ;  /* 0x000000182a107819 */ /* 0x140fe40000010e2b */
[----:B------:R-:W-:-:S02]  /*2c640*/  SHF.R.U64 R50, R42, 0x7, R43 ;  /* 0x000000072a327819 */ /* 0x000fc4000000122b */
[----:B------:R-:W-:Y:S02]  /*2c650*/  LOP3.LUT R51, R54, R4, R51, 0x96, !PT ;  /* 0x0000000436337212 */ /* 0x000fe400078e9633 */
        /* <DEDUP_REMOVED lines=8> */
[----:B------:R-:W-:Y:S02]  /*2c6e0*/  LOP3.LUT R6, R18, R6, R17, 0x96, !PT ;  /* 0x0000000612067212 */ /* 0x000fe400078e9611 */
[----:B------:R-:W-:Y:S01]  /*2c6f0*/  IADD3 R54, P1, PT, R54, R7, RZ ;  /* 0x0000000736367210 */ /* 0x000fe20007f3e0ff */
[----:B------:R-:W3:Y:S01]  /*2c700*/  LDL.64 R16, [R63+0x30] ;  /* 0x000030003f107983 */ /* 0x000ee20000100a00 */
[----:B------:R-:W-:-:S03]  /*2c710*/  IADD3 R52, P0, PT, R52, R57, RZ ;  /* 0x0000003934347210 */ /* 0x000fc60007f1e0ff */
[----:B------:R-:W-:Y:S02]  /*2c720*/  IMAD.X R61, R61, 0x1, R6, P1 ;  /* 0x000000013d3d7824 */ /* 0x000fe400008e0606 */
[----:B------:R-:W-:Y:S01]  /*2c730*/  IMAD.X R53, R56, 0x1, R51, P0 ;  /* 0x0000000138357824 */ /* 0x000fe200000e0633 */
[----:B------:R-:W4:Y:S01]  /*2c740*/  LDL.64 R6, [R63+-0x8] ;  /* 0xfffff8003f067983 */ /* 0x000f220000100a00 */
        /* <DEDUP_REMOVED lines=13> */
[----:B------:R-:W-:Y:S02]  /*2c820*/  SHF.L.W.U32.HI R52, R61, 0xd, R54 ;  /* 0x0000000d3d347819 */ /* 0x000fe40000010e36 */
        /* <DEDUP_REMOVED lines=47> */
[--C-:B------:R-:W-:Y:S02]  /*2cb20*/  SHF.R.U32.HI R36, RZ, 0x7, R13.reuse ;  /* 0x00000007ff247819 */ /* 0x100fe4000001160d */
[C-C-:B------:R-:W-:Y:S02]  /*2cb30*/  SHF.L.W.U32.HI R41, R12.reuse, 0x1f, R13.reuse ;  /* 0x0000001f0c297819 */ /* 0x140fe40000010e0d */
[C-C-:B------:R-:W-:Y:S02]  /*2cb40*/  SHF.L.W.U32.HI R42, R12.reuse, 0x18, R13.reuse ;  /* 0x000000180c2a7819 */ /* 0x140fe40000010e0d */
[----:B------:R-:W-:Y:S02]  /*2cb50*/  SHF.R.U64 R49, R12, 0x7, R13 ;  /* 0x000000070c317819 */ /* 0x000fe4000000120d */
        /* <DEDUP_REMOVED lines=40> */
[----:B------:R-:W-:Y:S02]  /*2cde0*/  LOP3.LUT R45, R45, R13, R14, 0x96, !PT ;  /* 0x0000000d2d2d7212 */ /* 0x000fe400078e960e */
[----:B---3--:R-:W-:Y:S02]  /*2cdf0*/  IADD3 R16, P0, P1, R10, R47, R16 ;  /* 0x0000002f0a107210 */ /* 0x008fe4000791e010 */
[----:B------:R-:W-:Y:S02]  /*2ce00*/  SHF.R.U32.HI R10, RZ, 0x7, R5 ;  /* 0x00000007ff0a7819 */ /* 0x000fe40000011605 */
[----:B------:R-:W-:Y:S02]  /*2ce10*/  IADD3.X R17, PT, PT, R11, R49, R17, P0, P1 ;  /* 0x000000310b117210 */ /* 0x000fe400007e2411 */
[----:B------:R-:W-:Y:S02]  /*2ce20*/  LOP3.LUT R36, R10, R12, R15, 0x96, !PT ;  /* 0x0000000c0a247212 */ /* 0x000fe400078e960f */
[----:B----4-:R-:W-:-:S02]  /*2ce30*/  SHF.L.W.U32.HI R11, R6, 0x1f, R7 ;  /* 0x0000001f060b7819 */ /* 0x010fc40000010e07 */
[C-C-:B------:R-:W-:Y:S02]  /*2ce40*/  SHF.L.W.U32.HI R12, R6.reuse, 0x18, R7.reuse ;  /* 0x00000018060c7819 */ /* 0x140fe40000010e07 */
[--C-:B------:R-:W-:Y:S02]  /*2ce50*/  SHF.R.U64 R14, R6, 0x7, R7.reuse ;  /* 0x00000007060e7819 */ /* 0x100fe40000001207 */
[C-C-:B------:R-:W-:Y:S02]  /*2ce60*/  SHF.L.W.U32.HI R10, R7.reuse, 0x1f, R6.reuse ;  /* 0x0000001f070a7819 */ /* 0x140fe40000010e06 */
[----:B------:R-:W-:Y:S02]  /*2ce70*/  SHF.L.W.U32.HI R13, R7, 0x18, R6 ;  /* 0x00000018070d7819 */ /* 0x000fe40000010e06 */
[----:B------:R-:W-:Y:S02]  /*2ce80*/  SHF.R.U32.HI R15, RZ, 0x7, R7 ;  /* 0x00000007ff0f7819 */ /* 0x000fe40000011607 */
[----:B------:R-:W-:-:S02]  /*2ce90*/  IADD3 R53, P0, PT, R16, R45, RZ ;  /* 0x0000002d10357210 */ /* 0x000fc40007f1e0ff */
[----:B-----5:R-:W-:Y:S02]  /*2cea0*/  IADD3 R4, P1, P2, R4, R43, R18 ;  /* 0x0000002b04047210 */ /* 0x020fe40007a3e012 */
[----:B------:R-:W-:Y:S01]  /*2ceb0*/  LOP3.LUT R11, R14, R11, R12, 0x96, !PT ;  /* 0x0000000b0e0b7212 */ /* 0x000fe200078e960c */
[----:B------:R-:W-:Y:S01]  /*2cec0*/  IMAD.MOV.U32 R12, RZ, RZ, R52 ;  /* 0x000000ffff0c7224 */ /* 0x000fe200078e0034 */
[----:B------:R-:W-:Y:S01]  /*2ced0*/  LOP3.LUT R10, R15, R10, R13, 0x96, !PT ;  /* 0x0000000a0f0a7212 */ /* 0x000fe200078e960d */
[----:B------:R-:W-:Y:S02]  /*2cee0*/  IMAD.MOV.U32 R13, RZ, RZ, R57 ;  /* 0x000000ffff0d7224 */ /* 0x000fe400078e0039 */
[----:B------:R-:W-:Y:S02]  /*2cef0*/  IMAD.MOV.U32 R14, RZ, RZ, R50 ;  /* 0x000000ffff0e7224 */ /* 0x000fe400078e0032 */
[----:B------:R-:W-:Y:S01]  /*2cf00*/  IMAD.MOV.U32 R15, RZ, RZ, R55 ;  /* 0x000000ffff0f7224 */ /* 0x000fe200078e0037 */
[----:B------:R-:W-:Y:S01]  /*2cf10*/  IADD3.X R5, PT, PT, R5, R37, R19, P1, P2 ;  /* 0x0000002505057210 */ /* 0x000fe20000fe4413 */
[----:B------:R-:W-:Y:S01]  /*2cf20*/  IMAD.X R54, R17, 0x1, R36, P0 ;  /* 0x0000000111367824 */ /* 0x000fe200000e0624 */
[----:B------:R-:W-:-:S02]  /*2cf30*/  IADD3 R4, P1, PT, R4, R11, RZ ;  /* 0x0000000b04047210 */ /* 0x000fc40007f3e0ff */
[----:B------:R-:W-:Y:S01]  /*2cf40*/  ISETP.NE.AND P0, PT, R3, 0x40, PT ;  /* 0x000000400300780c */ /* 0x000fe20003f05270 */
[----:B------:R0:W-:Y:S02]  /*2cf50*/  STL.128 [R63+0x48], R12 ;  /* 0x0000480c3f007387 */ /* 0x0001e40000100c00 */
        /* <DEDUP_REMOVED lines=14> */
.L_x_242:
        /* <DEDUP_REMOVED lines=20> */
.L_x_245:
        /* <DEDUP_REMOVED lines=15> */
[----:B0-----:R-:W-:Y:S02]  /*2d270*/  LOP3.LUT R11, R42, R54, R55, 0xb8, !PT ;  /* 0x000000362a0b7212 */ /* 0x001fe400078eb837 */
[----:B------:R-:W-:-:S02]  /*2d280*/  LOP3.LUT R16, R17, R3, R16, 0x96, !PT ;  /* 0x0000000311107212 */ /* 0x000fc400078e9610 */
[----:B------:R-:W-:-:S04]  /*2d290*/  IADD3 R17, P0, P1, R18, R36, R19 ;  /* 0x0000002412117210 */ /* 0x000fc8000791e013 */
[----:B------:R-:W-:Y:S02]  /*2d2a0*/  IADD3.X R11, PT, PT, R11, R38, R16, P0, P1 ;  /* 0x000000260b0b7210 */ /* 0x000fe400007e2410 */
[C---:B------:R-:W-:Y:S02]  /*2d2b0*/  SHF.L.W.U32.HI R3, R43.reuse, 0x4, R44 ;  /* 0x000000042b037819 */ /* 0x040fe40000010e2c */
[C---:B------:R-:W-:Y:S02]  /*2d2c0*/  SHF.L.W.U32.HI R10, R44.reuse, 0x19, R43 ;  /* 0x000000192c0a7819 */ /* 0x040fe40000010e2b */
[----:B------:R-:W-:Y:S02]  /*2d2d0*/  LOP3.LUT R16, R43, R46, R47, 0xe8, !PT ;  /* 0x0000002e2b107212 */ /* 0x000fe400078ee82f */
[----:B------:R-:W-:Y:S01]  /*2d2e0*/  LOP3.LUT R19, R44, R45, R48, 0xe8, !PT ;  /* 0x0000002d2c137212 */ /* 0x000fe200078ee830 */
[----:B------:R-:W-:Y:S02]  /*2d2f0*/  VIADD R59, R59, 0x2 ;  /* 0x000000023b3b7836 */ /* 0x000fe40000000000 */
[----:B------:R-:W-:-:S02]  /*2d300*/  IMAD.MOV.U32 R57, RZ, RZ, R56 ;  /* 0x000000ffff397224 */ /* 0x000fc400078e0038 */
        /* <DEDUP_REMOVED lines=28> */
[----:B------:R-:W-:Y:S02]  /*2d4d0*/  IADD3 R53, P0, PT, R47, R6, RZ ;  /* 0x000000062f357210 */ /* 0x000fe40007f1e0ff */
[----:B------:R-:W-:Y:S02]  /*2d4e0*/  SHF.L.W.U32.HI R4, R16, 0x4, R19 ;  /* 0x0000000410047819 */ /* 0x000fe40000010e13 */
[C-C-:B------:R-:W-:Y:S02]  /*2d4f0*/  SHF.L.W.U32.HI R5, R19.reuse, 0x1e, R16.reuse ;  /* 0x0000001e13057819 */ /* 0x140fe40000010e10 */
[C---:B------:R-:W-:Y:S01]  /*2d500*/  SHF.L.W.U32.HI R12, R19.reuse, 0x19, R16 ;  /* 0x00000019130c7819 */ /* 0x040fe20000010e10 */
[----:B------:R-:W-:Y:S01]  /*2d510*/  IMAD.MOV.U32 R42, RZ, RZ, R54 ;  /* 0x000000ffff2a7224 */ /* 0x000fe200078e0036 */
[----:B------:R-:W-:Y:S01]  /*2d520*/  SHF.L.W.U32.HI R3, R19, 0x4, R16 ;  /* 0x0000000413037819 */ /* 0x000fe20000010e10 */
[----:B------:R-:W-:Y:S01]  /*2d530*/  IMAD.X R54, R48, 0x1, R7, P0 ;  /* 0x0000000130367824 */ /* 0x000fe200000e0607 */
[----:B------:R-:W-:-:S02]  /*2d540*/  SHF.L.W.U32.HI R10, R16, 0x1e, R19 ;  /* 0x0000001e100a7819 */ /* 0x000fc40000010e13 */
[----:B------:R-:W-:Y:S02]  /*2d550*/  SHF.L.W.U32.HI R11, R16, 0x19, R19 ;  /* 0x00000019100b7819 */ /* 0x000fe40000010e13 */
[----:B------:R-:W-:Y:S02]  /*2d560*/  LOP3.LUT R5, R12, R4, R5, 0x96, !PT ;  /* 0x000000040c057212 */ /* 0x000fe400078e9605 */
[----:B------:R-:W-:Y:S02]  /*2d570*/  ISETP.NE.AND P0, PT, R59, 0x50, PT ;  /* 0x000000503b00780c */ /* 0x000fe40003f05270 */
[----:B------:R-:W-:Y:S02]  /*2d580*/  LOP3.LUT R4, R16, R43, R46, 0xe8, !PT ;  /* 0x0000002b10047212 */ /* 0x000fe400078ee82e */
[----:B------:R-:W-:Y:S01]  /*2d590*/  LOP3.LUT R10, R11, R3, R10, 0x96, !PT ;  /* 0x000000030b0a7212 */ /* 0x000fe200078e960a */
[----:B------:R-:W-:Y:S01]  /*2d5a0*/  IMAD.MOV.U32 R11, RZ, RZ, R43 ;  /* 0x000000ffff0b7224 */ /* 0x000fe200078e002b */
[----:B------:R-:W-:-:S02]  /*2d5b0*/  IADD3 R43, P1, P2, R6, R5, R4 ;  /* 0x00000005062b7210 */ /* 0x000fc40007a3e004 */
[----:B------:R-:W-:Y:S01]  /*2d5c0*/  LOP3.LUT R3, R19, R44, R45, 0xe8, !PT ;  /* 0x0000002c13037212 */ /* 0x000fe200078ee82d */
[----:B------:R-:W-:-:S03]  /*2d5d0*/  IMAD.MOV.U32 R12, RZ, RZ, R44 ;  /* 0x000000ffff0c7224 */ /* 0x000fc600078e002c */
[----:B------:R-:W-:Y:S02]  /*2d5e0*/  IADD3.X R44, PT, PT, R7, R10, R3, P1, P2 ;  /* 0x0000000a072c7210 */ /* 0x000fe40000fe4403 */
[----:B------:R-:W-:Y:S01]  /*2d5f0*/  IADD3 R39, P1, PT, R39, 0x10, RZ ;  /* 0x0000001027277810 */ /* 0x000fe20007f3e0ff */
[----:B------:R-:W-:Y:S02]  /*2d600*/  IMAD.MOV.U32 R52, RZ, RZ, R46 ;  /* 0x000000ffff347224 */ /* 0x000fe400078e002e */
[----:B------:R-:W-:Y:S02]  /*2d610*/  IMAD.MOV.U32 R49, RZ, RZ, R45 ;  /* 0x000000ffff317224 */ /* 0x000fe400078e002d */
[----:B------:R-:W-:Y:S02]  /*2d620*/  IMAD.MOV.U32 R36, RZ, RZ, R57 ;  /* 0x000000ffff247224 */ /* 0x000fe400078e0039 */
[----:B------:R-:W-:Y:S02]  /*2d630*/  IMAD.X R40, RZ, RZ, R40, P1 ;  /* 0x000000ffff287224 */ /* 0x000fe400008e0628 */
        /* <DEDUP_REMOVED lines=9> */
.L_x_244:
[----:B------:R-:W-:Y:S01]  /*2d6d0*/  IADD3 R4, P0, PT, R46, -0x7b3558c5, RZ ;  /* 0x84caa73b2e047810 */ /* 0x000fe20007f1e0ff */
[----:B------:R0:W-:Y:S01]  /*2d6e0*/  STL.64 [R1+0x390], R8 ;  /* 0x0003900801007387 */ /* 0x0001e20000100a00 */
[----:B------:R-:W-:Y:S01]  /*2d6f0*/  IADD3 R6, P1, PT, R11, -0x16b07d5, RZ ;  /* 0xfe94f82b0b067810 */ /* 0x000fe20007f3e0ff */
[----:B------:R-:W-:Y:S01]  /*2d700*/  IMAD.MOV.U32 R16, RZ, RZ, 0x36363636 ;  /* 0x36363636ff107424 */ /* 0x000fe200078e00ff */
[----:B------:R-:W-:Y:S01]  /*2d710*/  IADD3.X R5, PT, PT, R45, -0x4498517b, RZ, P0, !PT ;  /* 0xbb67ae852d057810 */ /* 0x000fe200007fe4ff */
[----:B------:R-:W-:Y:S01]  /*2d720*/  IMAD.MOV.U32 R17, RZ, RZ, 0x36363636 ;  /* 0x36363636ff117424 */ /* 0x000fe200078e00ff */
[----:B------:R-:W-:Y:S01]  /*2d730*/  IADD3.X R7, PT, PT, R12, 0x3c6ef372, RZ, P1, !PT ;  /* 0x3c6ef3720c077810 */ /* 0x000fe20000ffe4ff */
[----:B------:R-:W-:Y:S01]  /*2d740*/  IMAD.MOV.U32 R18, RZ, RZ, 0x36363636 ;  /* 0x36363636ff127424 */ /* 0x000fe200078e00ff */
[----:B------:R-:W-:Y:S01]  /*2d750*/  IADD3 R10, P1, PT, R53, -0x52197d2f, RZ ;  /* 0xade682d1350a7810 */ /* 0x000fe20007f3e0ff */
[----:B------:R-:W-:Y:S01]  /*2d760*/  IMAD.MOV.U32 R19, RZ, RZ, 0x36363636 ;  /* 0x36363636ff137424 */ /* 0x000fe200078e00ff */
[----:B------:R-:W-:Y:S01]  /*2d770*/  IADD3 R12, P2, PT, R56, 0x2b3e6c1f, RZ ;  /* 0x2b3e6c1f380c7810 */ /* 0x000fe20007f5e0ff */
[----:B------:R-:W-:Y:S01]  /*2d780*/  IMAD.MOV.U32 R3, RZ, RZ, 0x55425f74 ;  /* 0x55425f74ff037424 */ /* 0x000fe200078e00ff */
[----:B------:R-:W-:Y:S01]  /*2d790*/  IADD3.X R11, PT, PT, R54, 0x510e527f, RZ, P1, !PT ;  /* 0x510e527f360b7810 */ /* 0x000fe20000ffe4ff */
[----:B------:R-:W-:Y:S01]  /*2d7a0*/  IMAD.MOV.U32 R37, RZ, RZ, 0x16585f59 ;  /* 0x16585f59ff257424 */ /* 0x000fe200078e00ff */
[----:B0-----:R-:W-:Y:S01]  /*2d7b0*/  IADD3 R8, P0, PT, R52, 0x5f1d36f1, RZ ;  /* 0x5f1d36f134087810 */ /* 0x001fe20007f1e0ff */
[----:B------:R-:W-:Y:S01]  /*2d7c0*/  STL.128 [R1+0x2a0], R16 ;  /* 0x0002a01001007387 */ /* 0x000fe20000100c00 */
[----:B------:R-:W-:Y:S01]  /*2d7d0*/  IADD3 R14, P1, PT, R41, -0x4be4295, RZ ;  /* 0xfb41bd6b290e7810 */ /* 0x000fe20007f3e0ff */
[----:B------:R-:W-:Y:S01]  /*2d7e0*/  IMAD.MOV.U32 R38, RZ, RZ, 0x52535345 ;  /* 0x52535345ff267424 */ /* 0x000fe200078e00ff */
[----:B------:R-:W-:Y:S01]  /*2d7f0*/  IADD3.X R9, PT, PT, R49, -0x5ab00ac6, RZ, P0, !PT ;  /* 0xa54ff53a31097810 */ /* 0x000fe200007fe4ff */
[----:B------:R-:W-:Y:S01]  /*2d800*/  STL.128 [R1+0x2b0], R16 ;  /* 0x0002b01001007387 */ /* 0x000fe20000100c00 */
[----:B------:R-:W-:Y:S01]  /*2d810*/  IMAD.MOV.U32 R39, RZ, RZ, 0x36363636 ;  /* 0x36363636ff277424 */ /* 0x000fe200078e00ff */
[----:B------:R-:W-:Y:S01]  /*2d820*/  IADD3.X R13, PT, PT, R55, -0x64fa9774, RZ, P2, !PT ;  /* 0x9b05688c370d7810 */ /* 0x000fe200017fe4ff */
[----:B------:R-:W-:Y:S01]  /*2d830*/  IMAD.MOV.U32 R36, RZ, RZ, R3 ;  /* 0x000000ffff247224 */ /* 0x000fe200078e0003 */
[----:B------:R-:W-:Y:S01]  /*2d840*/  STL.128 [R1+0x2c0], R16 ;  /* 0x0002c01001007387 */ /* 0x000fe20000100c00 */
[----:B------:R-:W-:Y:S01]  /*2d850*/  IADD3.X R15, PT, PT, R42, 0x1f83d9ab, RZ, P1, !PT ;  /* 0x1f83d9ab2a0f7810 */ /* 0x000fe20000ffe4ff */
[----:B------:R-:W-:Y:S01]  /*2d860*/  IMAD.MOV.U32 R40, RZ, RZ, R6 ;  /* 0x000000ffff287224 */ /* 0x000fe200078e0006 */
[----:B------:R-:W-:Y:S01]  /*2d870*/  BSSY.RECONVERGENT B0, `(.L_x_246) ;  /* 0x0000100000007945 */ /* 0x000fe20003800200 */
[----:B------:R-:W-:Y:S01]  /*2d880*/  STL.128 [R1+0x2d0], R16 ;  /* 0x0002d01001007387 */ /* 0x000fe20000100c00 */
[----:B------:R-:W-:-:S02]  /*2d890*/  IMAD.MOV.U32 R41, RZ, RZ, R7 ;  /* 0x000000ffff297224 */ /* 0x000fc400078e0007 */
[----:B------:R-:W-:Y:S01]  /*2d8a0*/  IMAD.MOV.U32 R42, RZ, RZ, R8 ;  /* 0x000000ffff2a7224 */ /* 0x000fe200078e0008 */
[----:B------:R-:W-:Y:S01]  /*2d8b0*/  STL.128 [R1+0x2e0], R16 ;  /* 0x0002e01001007387 */ /* 0x000fe20000100c00 */
[----:B------:R-:W-:Y:S02]  /*2d8c0*/  IMAD.MOV.U32 R45, RZ, RZ, R11 ;  /* 0x000000ffff2d7224 */ /* 0x000fe400078e000b */
[----:B------:R-:W-:Y:S01]  /*2d8d0*/  IMAD.MOV.U32 R46, RZ, RZ, R12 ;  /* 0x000000ffff2e7224 */ /* 0x000fe200078e000c */
[----:B------:R-:W-:Y:S01]  /*2d8e0*/  STL.128 [R1+0x2f0], R16 ;  /* 0x0002f01001007387 */ /* 0x000fe20000100c00 */
[----:B------:R-:W-:Y:S02]  /*2d8f0*/  IMAD.MOV.U32 R47, RZ, RZ, R13 ;  /* 0x000000ffff2f7224 */ /* 0x000fe400078e000d */
[----:B------:R-:W-:Y:S01]  /*2d900*/  IMAD.MOV.U32 R3, RZ, RZ, RZ ;  /* 0x000000ffff037224 */ /* 0x000fe200078e00ff */
[----:B------:R0:W-:Y:S01]  /*2d910*/  STL.128 [R1+0x300], R16 ;  /* 0x0003001001007387 */ /* 0x0001e20000100c00 */
[----:B------:R-:W-:-:S02]  /*2d920*/  IMAD.MOV.U32 R63, RZ, RZ, R0 ;  /* 0x000000ffff3f7224 */ /* 0x000fc400078e0000 */
[----:B------:R-:W-:Y:S01]  /*2d930*/  IMAD.MOV.U32 R53, RZ, RZ, 0x36363636 ;  /* 0x36363636ff357424 */ /* 0x000fe200078e00ff */
[----:B------:R-:W-:Y:S04]  /*2d940*/  STL.128 [R1+0x3b0], R8 ;  /* 0x0003b00801007387 */ /* 0x000fe80000100c00 */
[----:B------:R1:W-:Y:S04]  /*2d950*/  STL.128 [R1+0x3b0], R20 ;  /* 0x0003b01401007387 */ /* 0x0003e80000100c00 */
[----:B------:R-:W-:Y:S01]  /*2d960*/  STL.128 [R1+0x3a0], R4 ;  /* 0x0003a00401007387 */ /* 0x000fe20000100c00 */
[----:B0-----:R-:W-:-:S03]  /*2d970*/  IADD3 R16, P0, PT, R43, -0xc4336f8, RZ ;  /* 0xf3bcc9082b107810 */ /* 0x001fc60007f1e0ff */
[----:B------:R0:W-:Y:S01]  /*2d980*/  STL.128 [R1+0x290], R36 ;  /* 0x0002902401007387 */ /* 0x0001e20000100c00 */
[----:B------:R-:W-:Y:S01]  /*2d990*/  IMAD.MOV.U32 R43, RZ, RZ, R9 ;  /* 0x000000ffff2b7224 */ /* 0x000fe200078e0009 */
[----:B------:R-:W-:Y:S02]  /*2d9a0*/  IADD3.X R17, PT, PT, R44, 0x6a09e667, RZ, P0, !PT ;  /* 0x6a09e6672c117810 */ /* 0x000fe400007fe4ff */
[----:B------:R2:W-:Y:S01]  /*2d9b0*/  STL.128 [R1+0x3a0], R28 ;  /* 0x0003a01c01007387 */ /* 0x0005e20000100c00 */
[----:B------:R-:W-:Y:S01]  /*2d9c0*/  IMAD.MOV.U32 R44, RZ, RZ, R10 ;  /* 0x000000ffff2c7224 */ /* 0x000fe200078e000a */
[----:B-1----:R-:W-:Y:S01]  /*2d9d0*/  IADD3 R22, P0, PT, R57, 0x137e2179, RZ ;  /* 0x137e217939167810 */ /* 0x002fe20007f1e0ff */
[----:B------:R-:W-:Y:S01]  /*2d9e0*/  IMAD.MOV.U32 R18, RZ, RZ, R4 ;  /* 0x000000ffff127224 */ /* 0x000fe200078e0004 */
[----:B------:R-:W-:Y:S01]  /*2d9f0*/  STL.128 [R1+0x3c0], R12 ;  /* 0x0003c00c01007387 */ /* 0x000fe20000100c00 */
[----:B------:R-:W-:Y:S01]  /*2da00*/  IMAD.MOV.U32 R19, RZ, RZ, R5 ;  /* 0x000000ffff137224 */ /* 0x000fe200078e0005 */
[----:B------:R-:W-:Y:S01]  /*2da10*/  IADD3.X R23, PT, PT, R58, 0x5be0cd19, RZ, P0, !PT ;  /* 0x5be0cd193a177810 */ /* 0x000fe200007fe4ff */
[----:B------:R-:W-:Y:S01]  /*2da20*/  IMAD.MOV.U32 R20, RZ, RZ, R14 ;  /* 0x000000ffff147224 */ /* 0x000fe200078e000e */
[----:B------:R-:W-:Y:S01]  /*2da30*/  STL.64 [R1+0x398], R16 ;  /* 0x0003981001007387 */ /* 0x000fe20000100a00 */
[----:B------:R-:W-:-:S02]  /*2da40*/  IMAD.MOV.U32 R21, RZ, RZ, R15 ;  /* 0x000000ffff157224 */ /* 0x000fc400078e000f */
[----:B0-----:R-:W-:Y:S01]  /*2da50*/  IMAD.MOV.U32 R36, RZ, RZ, 0x36363636 ;  /* 0x36363636ff247424 */ /* 0x001fe200078e00ff */
[----:B------:R-:W-:Y:S01]  /*2da60*/  STL.64 [R1+0x3d0], R22 ;  /* 0x0003d01601007387 */ /* 0x000fe20000100a00 */
[----:B------:R-:W-:Y:S02]  /*2da70*/  IMAD.MOV.U32 R37, RZ, RZ, 0x36363636 ;  /* 0x36363636ff257424 */ /* 0x000fe400078e00ff */
[----:B--2---:R-:W-:Y:S01]  /*2da80*/  IMAD.MOV.U32 R28, RZ, RZ, 0x595f5816 ;  /* 0x595f5816ff1c7424 */ /* 0x004fe200078e00ff */
[----:B------:R0:W-:Y:S01]  /*2da90*/  STL.128 [R1+0x3c0], R24 ;  /* 0x0003c01801007387 */ /* 0x0001e20000100c00 */
[----:B------:R-:W-:Y:S02]  /*2daa0*/  IMAD.MOV.U32 R29, RZ, RZ, 0x745f4255 ;  /* 0x745f4255ff1d7424 */ /* 0x000fe400078e00ff */
[----:B------:R-:W-:Y:S01]  /*2dab0*/  IMAD.MOV.U32 R30, RZ, RZ, 0x36363636 ;  /* 0x36363636ff1e7424 */ /* 0x000fe200078e00ff */
[----:B------:R-:W-:Y:S01]  /*2dac0*/  STL.128 [R1+0x360], R40 ;  /* 0x0003602801007387 */ /* 0x000fe20000100c00 */
[----:B------:R-:W-:-:S02]  /*2dad0*/  IMAD.MOV.U32 R31, RZ, RZ, 0x45535352 ;  /* 0x45535352ff1f7424 */ /* 0x000fc400078e00ff */
[----:B------:R-:W-:Y:S01]  /*2dae0*/  IMAD.MOV.U32 R38, RZ, RZ, 0x36363636 ;  /* 0x36363636ff267424 */ /* 0x000fe200078e00ff */
[----:B------:R-:W-:Y:S01]  /*2daf0*/  STL.128 [R1+0x370], R44 ;  /* 0x0003702c01007387 */ /* 0x000fe20000100c00 */
[----:B------:R-:W-:Y:S02]  /*2db00*/  IMAD.MOV.U32 R39, RZ, RZ, 0x36363636 ;  /* 0x36363636ff277424 */ /* 0x000fe400078e00ff */
[----:B------:R-:W-:Y:S01]  /*2db10*/  IMAD.MOV.U32 R58, RZ, RZ, 0x36363636 ;  /* 0x36363636ff3a7424 */ /* 0x000fe200078e00ff */
[----:B------:R-:W-:Y:S04]  /*2db20*/  STL.64 [R1+0x398], R34 ;  /* 0x0003982201007387 */ /* 0x000fe80000100a00 */
[----:B------:R-:W-:Y:S01]  /*2db30*/  STL.64 [R1+0x3d0], R32 ;  /* 0x0003d02001007387 */ /* 0x000fe20000100a00 */
[----:B0-----:R-:W-:-:S02]  /*2db40*/  IMAD.MOV.U32 R24, RZ, RZ, 0x36363636 ;  /* 0x36363636ff187424 */ /* 0x001fc400078e00ff */
[----:B------:R-:W-:Y:S01]  /*2db50*/  IMAD.MOV.U32 R25, RZ, RZ, 0x36363636 ;  /* 0x36363636ff197424 */ /* 0x000fe200078e00ff */
[----:B------:R0:W-:Y:S04]  /*2db60*/  STL.128 [R1+0x350], R16 ;  /* 0x0003501001007387 */ /* 0x0001e80000100c00 */
[----:B------:R1:W-:Y:S04]  /*2db70*/  STL.128 [R1+0x380], R20 ;  /* 0x0003801401007387 */ /* 0x0003e80000100c00 */
[----:B------:R1:W-:Y:S04]  /*2db80*/  STL.128 [R72], R28 ;  /* 0x0000001c48007387 */ /* 0x0003e80000100c00 */
[----:B------:R1:W-:Y:S04]  /*2db90*/  STL.128 [R72+0x10], R36 ;  /* 0x0000102448007387 */ /* 0x0003e80000100c00 */
[----:B------:R1:W-:Y:S01]  /*2dba0*/  STL.128 [R72+0x20], R36 ;  /* 0x0000202448007387 */ /* 0x0003e20000100c00 */
[----:B0-----:R-:W-:-:S02]  /*2dbb0*/  IMAD.MOV.U32 R18, RZ, RZ, 0x595f5816 ;  /* 0x595f5816ff127424 */ /* 0x001fc400078e00ff */
[----:B------:R-:W-:Y:S01]  /*2dbc0*/  IMAD.MOV.U32 R19, RZ, RZ, 0x745f4255 ;  /* 0x745f4255ff137424 */ /* 0x000fe200078e00ff */
[----:B------:R1:W-:Y:S04]  /*2dbd0*/  STL.128 [R72+0x30], R36 ;  /* 0x0000302448007387 */ /* 0x0003e80000100c00 */
[----:B------:R1:W-:Y:S04]  /*2dbe0*/  STL.128 [R72+0x40], R36 ;  /* 0x0000402448007387 */ /* 0x0003e80000100c00 */
[----:B------:R1:W-:Y:S04]  /*2dbf0*/  STL.128 [R72+0x50], R36 ;  /* 0x0000502448007387 */ /* 0x0003e80000100c00 */
[----:B------:R1:W-:Y:S04]  /*2dc00*/  STL.128 [R72+0x60], R36 ;  /* 0x0000602448007387 */ /* 0x0003e80000100c00 */
[----:B------:R1:W-:Y:S02]  /*2dc10*/  STL.128 [R72+0x70], R36 ;  /* 0x0000702448007387 */ /* 0x0003e40000100c00 */
.L_x_247:
[----:B-1----:R-:W2:Y:S04]  /*2dc20*/  LDL.64 R30, [R63] ;  /* 0x000000003f1e7983 */ /* 0x002ea80000100a00 */
        /* <DEDUP_REMOVED lines=16> */
[----:B------:R-:W-:-:S02]  /*2dd30*/  LOP3.LUT R49, R57, R49, R52, 0x96, !PT ;  /* 0x0000003139317212 */ /* 0x000fc400078e9634 */
[C-C-:B------:R-:W-:Y:S01]  /*2dd40*/  SHF.R.U64 R56, R24.reuse, 0x6, R25.reuse ;  /* 0x0000000618387819 */ /* 0x140fe20000001219 */
[----:B------:R-:W5:Y:S01]  /*2dd50*/  LDL.64 R28, [R63+0x28] ;  /* 0x000028003f1c7983 */ /* 0x000f620000100a00 */
[----:B------:R-:W-:Y:S02]  /*2dd60*/  SHF.L.W.U32.HI R54, R24, 0xd, R25 ;  /* 0x0000000d18367819 */ /* 0x000fe40000010e19 */
[----:B------:R-:W-:Y:S02]  /*2dd70*/  SHF.L.W.U32.HI R55, R25, 0x3, R24 ;  /* 0x0000000319377819 */ /* 0x000fe40000010e18 */
[----:B------:R-:W-:Y:S02]  /*2dd80*/  LOP3.LUT R58, R58, R48, R53, 0x96, !PT ;  /* 0x000000303a3a7212 */ /* 0x000fe400078e9635 */
[--C-:B------:R-:W-:Y:S02]  /*2dd90*/  SHF.L.W.U32.HI R53, R24, 0x3, R25.reuse ;  /* 0x0000000318357819 */ /* 0x100fe40000010e19 */
[----:B------:R-:W-:-:S02]  /*2dda0*/  SHF.R.U32.HI R48, RZ, 0x6, R25 ;  /* 0x00000006ff307819 */ /* 0x000fc40000011619 */
[----:B------:R-:W-:Y:S02]  /*2ddb0*/  LOP3.LUT R55, R56, R54, R55, 0x96, !PT ;  /* 0x0000003638377212 */ /* 0x000fe400078e9637 */
        /* <DEDUP_REMOVED lines=10> */
[----:B----4-:R-:W-:-:S02]  /*2de60*/  SHF.L.W.U32.HI R19, R44, 0x1f, R45 ;  /* 0x0000001f2c137819 */ /* 0x010fc40000010e2d */
[C-C-:B------:R-:W-:Y:S02]  /*2de70*/  SHF.L.W.U32.HI R30, R44.reuse, 0x18, R45.reuse ;  /* 0x000000182c1e7819 */ /* 0x140fe40000010e2d */
[----:B------:R-:W-:Y:S02]  /*2de80*/  SHF.R.U64 R48, R44, 0x7, R45 ;  /* 0x000000072c307819 */ /* 0x000fe4000000122d */
[----:B------:R-:W-:Y:S02]  /*2de90*/  LOP3.LUT R49, R54, R24, R49, 0x96, !PT ;  /* 0x0000001836317212 */ /* 0x000fe400078e9631 */
[----:B------:R-:W-:Y:S02]  /*2dea0*/  LOP3.LUT R57, R57, R18, R25, 0x96, !PT ;  /* 0x0000001239397212 */ /* 0x000fe400078e9619 */
[----:B-----5:R-:W-:Y:S01]  /*2deb0*/  IADD3 R54, P1, P2, R32, R55, R42 ;  /* 0x0000003720367210 */ /* 0x020fe20007a3e02a */
[----:B------:R-:W2:Y:S01]  /*2dec0*/  LDL.64 R24, [R63+-0x10] ;  /* 0xfffff0003f187983 */ /* 0x000ea20000100a00 */
[----:B------:R-:W-:-:S02]  /*2ded0*/  SHF.L.W.U32.HI R18, R45, 0x1f, R44 ;  /* 0x0000001f2d127819 */ /* 0x000fc40000010e2c */
[----:B------:R-:W-:Y:S02]  /*2dee0*/  SHF.L.W.U32.HI R31, R45, 0x18, R44 ;  /* 0x000000182d1f7819 */ /* 0x000fe40000010e2c */
[----:B------:R-:W-:Y:S02]  /*2def0*/  SHF.R.U32.HI R32, RZ, 0x7, R45 ;  /* 0x00000007ff207819 */ /* 0x000fe4000001162d */
        /* <DEDUP_REMOVED lines=124> */
[----:B-----5:R-:W-:Y:S02]  /*2e6c0*/  IADD3 R24, P1, P2, R24, R41, R30 ;  /* 0x0000002918187210 */ /* 0x020fe40007a3e01e */
[----:B------:R-:W-:-:S02]  /*2e6d0*/  SHF.R.U32.HI R29, RZ, 0x7, R19 ;  /* 0x00000007ff1d7819 */ /* 0x000fc40000011613 */
[----:B------:R-:W-:Y:S01]  /*2e6e0*/  IADD3 R53, P0, PT, R32, R43, RZ ;  /* 0x0000002b20357210 */ /* 0x000fe20007f1e0ff */
[----:B------:R-:W-:Y:S01]  /*2e6f0*/  IMAD.MOV.U32 R30, RZ, RZ, R48 ;  /* 0x000000ffff1e7224 */ /* 0x000fe200078e0030 */
[----:B------:R-:W-:Y:S01]  /*2e700*/  LOP3.LUT R21, R28, R21, R26, 0x96, !PT ;  /* 0x000000151c157212 */ /* 0x000fe200078e961a */
[----:B------:R-:W-:Y:S01]  /*2e710*/  IMAD.MOV.U32 R28, RZ, RZ, R52 ;  /* 0x000000ffff1c7224 */ /* 0x000fe200078e0034 */
[----:B------:R-:W-:Y:S01]  /*2e720*/  IADD3.X R25, PT, PT, R25, R35, R31, P1, P2 ;  /* 0x0000002319197210 */ /* 0x000fe20000fe441f */
[----:B------:R-:W-:Y:S01]  /*2e730*/  IMAD.MOV.U32 R31, RZ, RZ, R55 ;  /* 0x000000ffff1f7224 */ /* 0x000fe200078e0037 */
[----:B------:R-:W-:Y:S01]  /*2e740*/  LOP3.LUT R20, R29, R20, R27, 0x96, !PT ;  /* 0x000000141d147212 */ /* 0x000fe200078e961b */
[----:B------:R-:W-:Y:S01]  /*2e750*/  IMAD.MOV.U32 R29, RZ, RZ, R57 ;  /* 0x000000ffff1d7224 */ /* 0x000fe200078e0039 */
[----:B------:R-:W-:Y:S01]  /*2e760*/  IADD3 R24, P1, PT, R24, R21, RZ ;  /* 0x0000001518187210 */ /* 0x000fe20007f3e0ff */
        /* <DEDUP_REMOVED lines=17> */
.L_x_246:
        /* <DEDUP_REMOVED lines=20> */
.L_x_249:
[C---:B------:R-:W-:Y:S01]  /*2e9c0*/  IADD3 R18, P0, PT, R37.reuse, R50, RZ ;  /* 0x0000003225127210 */ /* 0x040fe20007f1e0ff */
[----:B------:R-:W-:-:S04]  /*2e9d0*/  IMAD.IADD R24, R37, 0x1, R72 ;  /* 0x0000000125187824 */ /* 0x000fc800078e0248 */
[----:B------:R-:W-:Y:S02]  /*2e9e0*/  IMAD.X R19, R38, 0x1, R51, P0 ;  /* 0x0000000126137824 */ /* 0x000fe400000e0633 */
[----:B------:R-:W2:Y:S04]  /*2e9f0*/  LDL.128 R24, [R24] ;  /* 0x0000000018187983 */ /* 0x000ea80000100c00 */
[----:B------:R-:W2:Y:S04]  /*2ea00*/  LDG.E.64.CONSTANT R20, desc[UR36][R18.64] ;  /* 0x0000002412147981 */ /* 0x000ea8000c1e9b00 */
[----:B------:R0:W3:Y:S01]  /*2ea10*/  LDG.E.64.CONSTANT R28, desc[UR36][R18.64+0x8] ;  /* 0x00000824121c7981 */ /* 0x0000e2000c1e9b00 */
[C-C-:B------:R-:W-:Y:S01]  /*2ea20*/  SHF.L.W.U32.HI R3, R49.reuse, 0x12, R84.reuse ;  /* 0x0000001231037819 */ /* 0x140fe20000010e54 */
[----:B------:R-:W-:Y:S01]  /*2ea30*/  VIADD R52, R52, 0x2 ;  /* 0x0000000234347836 */ /* 0x000fe20000000000 */
[----:B------:R-:W-:Y:S01]  /*2ea40*/  SHF.L.W.U32.HI R30, R49, 0xe, R84 ;  /* 0x0000000e311e7819 */ /* 0x000fe20000010e54 */
[----:B------:R-:W-:Y:S01]  /*2ea50*/  IMAD.MOV.U32 R87, RZ, RZ, R53 ;  /* 0x000000ffff577224 */ /* 0x000fe200078e0035 */
[----:B------:R-:W-:Y:S01]  /*2ea60*/  SHF.L.W.U32.HI R31, R84, 0x17, R49 ;  /* 0x00000017541f7819 */ /* 0x000fe20000010e31 */
[----:B------:R-:W-:Y:S01]  /*2ea70*/  IMAD.MOV.U32 R55, RZ, RZ, R43 ;  /* 0x000000ffff377224 */ /* 0x000fe200078e002b */
[----:B------:R-:W-:-:S02]  /*2ea80*/  LOP3.LUT R32, R39, R49, R86, 0xb8, !PT ;  /* 0x0000003127207212 */ /* 0x000fc400078eb856 */
[----:B------:R-:W-:Y:S02]  /*2ea90*/  LOP3.LUT R33, R31, R3, R30, 0x96, !PT ;  /* 0x000000031f217212 */ /* 0x000fe400078e961e */
[C-C-:B------:R-:W-:Y:S02]  /*2eaa0*/  SHF.L.W.U32.HI R3, R84.reuse, 0x12, R49.reuse ;  /* 0x0000001254037819 */ /* 0x140fe40000010e31 */
[----:B------:R-:W-:Y:S02]  /*2eab0*/  SHF.L.W.U32.HI R30, R84, 0xe, R49 ;  /* 0x0000000e541e7819 */ /* 0x000fe40000010e31 */
[----:B------:R-:W-:Y:S02]  /*2eac0*/  SHF.L.W.U32.HI R31, R49, 0x17, R84 ;  /* 0x00000017311f7819 */ /* 0x000fe40000010e54 */
[----:B0-----:R-:W-:Y:S02]  /*2ead0*/  SHF.L.W.U32.HI R18, R42, 0x1e, R41 ;  /* 0x0000001e2a127819 */ /* 0x001fe40000010e29 */
[----:B------:R-:W-:-:S02]  /*2eae0*/  LOP3.LUT R30, R31, R3, R30, 0x96, !PT ;  /* 0x000000031f1e7212 */ /* 0x000fc400078e961e */
[----:B------:R-:W-:Y:S02]  /*2eaf0*/  IADD3 R31, P0, P1, R32, R34, R33 ;  /* 0x00000022201f7210 */ /* 0x000fe4000791e021 */
[----:B------:R-:W-:Y:S02]  /*2eb00*/  LOP3.LUT R33, R40, R84, R53, 0xb8, !PT ;  /* 0x0000005428217212 */ /* 0x000fe400078eb835 */
[----:B------:R-:W-:Y:S02]  /*2eb10*/  SHF.L.W.U32.HI R3, R41, 0x4, R42 ;  /* 0x0000000429037819 */ /* 0x000fe40000010e2a */
[----:B------:R-:W-:Y:S02]  /*2eb20*/  IADD3.X R33, PT, PT, R33, R36, R30, P0, P1 ;  /* 0x0000002421217210 */ /* 0x000fe400007e241e */
[----:B------:R-:W-:Y:S02]  /*2eb30*/  SHF.L.W.U32.HI R19, R42, 0x19, R41 ;  /* 0x000000192a137819 */ /* 0x000fe40000010e29 */
[----:B------:R-:W-:-:S02]  /*2eb40*/  LOP3.LUT R30, R41, R44, R46, 0xe8, !PT ;  /* 0x0000002c291e7212 */ /* 0x000fc400078ee82e */
[----:B--2---:R-:W-:-:S04]  /*2eb50*/  IADD3 R31, P0, P1, R24, R31, R20 ;  /* 0x0000001f181f7210 */ /* 0x004fc8000791e014 */
[----:B------:R-:W-:Y:S02]  /*2eb60*/  IADD3.X R36, PT, PT, R25, R33, R21, P0, P1 ;  /* 0x0000002119247210 */ /* 0x000fe400007e2415 */
[----:B------:R-:W-:Y:S02]  /*2eb70*/  IADD3 R32, P0, PT, R48, R31, RZ ;  /* 0x0000001f30207210 */ /* 0x000fe40007f1e0ff */
[----:B------:R-:W-:Y:S02]  /*2eb80*/  LOP3.LUT R25, R19, R3, R18, 0x96, !PT ;  /* 0x0000000313197212 */ /* 0x000fe400078e9612 */
[----:B------:R-:W-:Y:S01]  /*2eb90*/  SHF.L.W.U32.HI R3, R42, 0x4, R41 ;  /* 0x000000042a037819 */ /* 0x000fe20000010e29 */
[----:B------:R-:W-:Y:S01]  /*2eba0*/  IMAD.X R35, R47, 0x1, R36, P0 ;  /* 0x000000012f237824 */ /* 0x000fe200000e0624 */
[C-C-:B------:R-:W-:Y:S01]  /*2ebb0*/  SHF.L.W.U32.HI R18, R41.reuse, 0x1e, R42.reuse ;  /* 0x0000001e29127819 */ /* 0x140fe20000010e2a */
[----:B------:R-:W-:Y:S01]  /*2ebc0*/  IMAD.MOV.U32 R47, RZ, RZ, R55 ;  /* 0x000000ffff2f7224 */ /* 0x000fe200078e0037 */
[----:B------:R-:W-:-:S02]  /*2ebd0*/  SHF.L.W.U32.HI R19, R41, 0x19, R42 ;  /* 0x0000001929137819 */ /* 0x000fc40000010e2a */
[C-C-:B------:R-:W-:Y:S02]  /*2ebe0*/  SHF.L.W.U32.HI R20, R32.reuse, 0x12, R35.reuse ;  /* 0x0000001220147819 */ /* 0x140fe40000010e23 */
[----:B------:R-:W-:Y:S02]  /*2ebf0*/  SHF.L.W.U32.HI R21, R32, 0xe, R35 ;  /* 0x0000000e20157819 */ /* 0x000fe40000010e23 */
[----:B------:R-:W-:Y:S02]  /*2ec00*/  SHF.L.W.U32.HI R24, R35, 0x17, R32 ;  /* 0x0000001723187819 */ /* 0x000fe40000010e20 */
[----:B------:R-:W-:Y:S02]  /*2ec10*/  LOP3.LUT R34, R19, R3, R18, 0x96, !PT ;  /* 0x0000000313227212 */ /* 0x000fe400078e9612 */
[----:B------:R-:W-:Y:S02]  /*2ec20*/  IADD3 R30, P0, P1, R31, R25, R30 ;  /* 0x000000191f1e7210 */ /* 0x000fe4000791e01e */
[----:B------:R-:W-:-:S02]  /*2ec30*/  LOP3.LUT R33, R42, R43, R45, 0xe8, !PT ;  /* 0x0000002b2a217212 */ /* 0x000fc400078ee82d */
[----:B------:R-:W-:Y:S02]  /*2ec40*/  LOP3.LUT R20, R24, R20, R21, 0x96, !PT ;  /* 0x0000001418147212 */ /* 0x000fe400078e9615 */
[C-C-:B------:R-:W-:Y:S02]  /*2ec50*/  SHF.L.W.U32.HI R3, R35.reuse, 0x12, R32.reuse ;  /* 0x0000001223037819 */ /* 0x140fe40000010e20 */
[----:B------:R-:W-:Y:S02]  /*2ec60*/  SHF.L.W.U32.HI R18, R35, 0xe, R32 ;  /* 0x0000000e23127819 */ /* 0x000fe40000010e20 */
[----:B------:R-:W-:Y:S02]  /*2ec70*/  SHF.L.W.U32.HI R19, R32, 0x17, R35 ;  /* 0x0000001720137819 */ /* 0x000fe40000010e23 */
[----:B------:R-:W-:Y:S02]  /*2ec80*/  LOP3.LUT R25, R86, R32, R49, 0xb8, !PT ;  /* 0x0000002056197212 */ /* 0x000fe400078eb831 */
[----:B------:R-:W-:Y:S01]  /*2ec90*/  IADD3.X R33, PT, PT, R36, R34, R33, P0, P1 ;  /* 0x0000002224217210 */ /* 0x000fe200007e2421 */
[----:B------:R-:W-:Y:S01]  /*2eca0*/  IMAD.MOV.U32 R34, RZ, RZ, R86 ;  /* 0x000000ffff227224 */ /* 0x000fe200078e0056 */
[----:B------:R-:W-:Y:S01]  /*2ecb0*/  LOP3.LUT R24, R19, R3, R18, 0x96, !PT ;  /* 0x0000000313187212 */ /* 0x000fe200078e9612 */
[----:B------:R-:W-:Y:S01]  /*2ecc0*/  IMAD.MOV.U32 R36, RZ, RZ, R87 ;  /* 0x000000ffff247224 */ /* 0x000fe200078e0057 */
[----:B------:R-:W-:Y:S01]  /*2ecd0*/  IADD3 R25, P0, P1, R25, R39, R20 ;  /* 0x0000002719197210 */ /* 0x000fe2000791e014 */
[----:B------:R-:W-:Y:S01]  /*2ece0*/  IMAD.MOV.U32 R39, RZ, RZ, R49 ;  /* 0x000000ffff277224 */ /* 0x000fe200078e0031 */
[----:B------:R-:W-:Y:S01]  /*2ecf0*/  LOP3.LUT R31, R53, R35, R84, 0xb8, !PT ;  /* 0x00000023351f7212 */ /* 0x000fe200078eb854 */
[----:B------:R-:W-:Y:S01]  /*2ed00*/  IMAD.MOV.U32 R86, RZ, RZ, R32 ;  /* 0x000000ffff567224 */ /* 0x000fe200078e0020 */
[----:B------:R-:W-:Y:S01]  /*2ed10*/  SHF.L.W.U32.HI R18, R30, 0x4, R33 ;  /* 0x000000041e127819 */ /* 0x000fe20000010e21 */
[----:B------:R-:W-:Y:S01]  /*2ed20*/  IMAD.MOV.U32 R53, RZ, RZ, R35 ;  /* 0x000000ffff357224 */ /* 0x000fe200078e0023 */
[----:B------:R-:W-:Y:S01]  /*2ed30*/  IADD3.X R31, PT, PT, R31, R40, R24, P0, P1 ;  /* 0x000000281f1f7210 */ /* 0x000fe200007e2418 */
[----:B------:R-:W-:Y:S01]  /*2ed40*/  IMAD.MOV.U32 R40, RZ, RZ, R84 ;  /* 0x000000ffff287224 */ /* 0x000fe200078e0054 */
[----:B---3--:R-:W-:-:S02]  /*2ed50*/  IADD3 R25, P0, P1, R26, R25, R28 ;  /* 0x000000191a197210 */ /* 0x008fc4000791e01c */
[--C-:B------:R-:W-:Y:S02]  /*2ed60*/  SHF.L.W.U32.HI R19, R33, 0x1e, R30.reuse ;  /* 0x0000001e21137819 */ /* 0x100fe40000010e1e */
[----:B------:R-:W-:Y:S02]  /*2ed70*/  IADD3.X R26, PT, PT, R27, R31, R29, P0, P1 ;  /* 0x0000001f1b1a7210 */ /* 0x000fe400007e241d */
[----:B------:R-:W-:Y:S02]  /*2ed80*/  IADD3 R49, P0, PT, R46, R25, RZ ;  /* 0x000000192e317210 */ /* 0x000fe40007f1e0ff */
[C-C-:B------:R-:W-:Y:S02]  /*2ed90*/  SHF.L.W.U32.HI R24, R33.reuse, 0x19, R30.reuse ;  /* 0x0000001921187819 */ /* 0x140fe40000010e1e */
        /* <DEDUP_REMOVED lines=9> */
[----:B------:R-:W-:Y:S01]  /*2ee30*/  IADD3 R41, P1, P2, R25, R19, R18 ;  /* 0x0000001319297210 */ /* 0x000fe20007a3e012 */
[----:B------:R-:W-:Y:S01]  /*2ee40*/  IMAD.MOV.U32 R19, RZ, RZ, R42 ;  /* 0x000000ffff137224 */ /* 0x000fe200078e002a */
[----:B------:R-:W-:Y:S01]  /*2ee50*/  LOP3.LUT R3, R33, R42, R43, 0xe8, !PT ;  /* 0x0000002a21037212 */ /* 0x000fe200078ee82b */
[----:B------:R-:W-:-:S02]  /*2ee60*/  IMAD.MOV.U32 R43, RZ, RZ, R33 ;  /* 0x000000ffff2b7224 */ /* 0x000fc400078e0021 */
[----:B------:R-:W-:Y:S01]  /*2ee70*/  IMAD.MOV.U32 R46, RZ, RZ, R21 ;  /* 0x000000ffff2e7224 */ /* 0x000fe200078e0015 */
[----:B------:R-:W-:Y:S01]  /*2ee80*/  IADD3.X R42, PT, PT, R26, R20, R3, P1, P2 ;  /* 0x000000141a2a7210 */ /* 0x000fe20000fe4403 */
[----:B------:R-:W-:Y:S01]  /*2ee90*/  IMAD.MOV.U32 R3, RZ, RZ, R44 ;  /* 0x000000ffff037224 */ /* 0x000fe200078e002c */
[----:B------:R-:W-:Y:S01]  /*2eea0*/  IADD3 R37, P1, PT, R37, 0x10, RZ ;  /* 0x0000001025257810 */ /* 0x000fe20007f3e0ff */
[----:B------:R-:W-:Y:S02]  /*2eeb0*/  IMAD.MOV.U32 R44, RZ, RZ, R30 ;  /* 0x000000ffff2c7224 */ /* 0x000fe400078e001e */
[----:B------:R-:W-:Y:S02]  /*2eec0*/  IMAD.MOV.U32 R48, RZ, RZ, R3 ;  /* 0x000000ffff307224 */ /* 0x000fe400078e0003 */
[----:B------:R-:W-:Y:S02]  /*2eed0*/  IMAD.X R38, RZ, RZ, R38, P1 ;  /* 0x000000ffff267224 */ /* 0x000fe400008e0626 */
[----:B------:R-:W-:Y:S01]  /*2eee0*/  IMAD.MOV.U32 R45, RZ, RZ, R19 ;  /* 0x000000ffff2d7224 */ /* 0x000fe200078e0013 */
[----:B------:R-:W-:Y:S06]  /*2eef0*/  @P0 BRA `(.L_x_249) ;  /* 0xfffffff800b00947 */ /* 0x000fec000383ffff */
[----:B------:R-:W-:Y:S05]  /*2ef00*/  BSYNC.RECONVERGENT B0 ;  /* 0x0000000000007941 */ /* 0x000fea0003800200 */
.L_x_248:
[----:B------:R-:W2:Y:S04]  /*2ef10*/  LDL R18, [R1+0x460] ;  /* 0x0004600001127983 */ /* 0x000ea80000100800 */
[----:B------:R-:W3:Y:S04]  /*2ef20*/  LDL R52, [R1+0x464] ;  /* 0x0004640001347983 */ /* 0x000ee80000100800 */
[----:B------:R-:W4:Y:S04]  /*2ef30*/  LDL R54, [R1+0x468] ;  /* 0x0004680001367983 */ /* 0x000f280000100800 */
[----:B------:R-:W5:Y:S04]  /*2ef40*/  LDL R56, [R1+0x46c] ;  /* 0x00046c0001387983 */ /* 0x000f680000100800 */
        /* <DEDUP_REMOVED lines=11> */
[----:B------:R-:W5:Y:S01]  /*2f000*/  LDL R48, [R1+0x49c] ;  /* 0x00049c0001307983 */ /* 0x000f620000100800 */
[----:B------:R-:W-:Y:S01]  /*2f010*/  IADD3 R24, P1, PT, R86, 0x2b3e6c1f, RZ ;  /* 0x2b3e6c1f56187810 */ /* 0x000fe20007f3e0ff */
[----:B------:R-:W-:Y:S01]  /*2f020*/  BSSY.RECONVERGENT B0, `(.L_x_250) ;  /* 0x000004c000007945 */ /* 0x000fe20003800200 */
[----:B------:R-:W-:-:S02]  /*2f030*/  IADD3 R26, P0, PT, R39, -0x4be4295, RZ ;  /* 0xfb41bd6b271a7810 */ /* 0x000fc40007f1e0ff */
[----:B------:R-:W-:Y:S02]  /*2f040*/  IADD3 R36, P3, PT, R3, 0x5f1d36f1, RZ ;  /* 0x5f1d36f103247810 */ /* 0x000fe40007f7e0ff */
[----:B------:R-:W-:Y:S02]  /*2f050*/  IADD3 R38, P2, PT, R49, -0x52197d2f, RZ ;  /* 0xade682d131267810 */ /* 0x000fe40007f5e0ff */
[----:B------:R-:W-:Y:S02]  /*2f060*/  IADD3.X R49, PT, PT, R53, -0x64fa9774, RZ, P1, !PT ;  /* 0x9b05688c35317810 */ /* 0x000fe40000ffe4ff */
[----:B------:R-:W-:Y:S01]  /*2f070*/  IADD3.X R53, PT, PT, R40, 0x1f83d9ab, RZ, P0, !PT ;  /* 0x1f83d9ab28357810 */ /* 0x000fe200007fe4ff */
[----:B------:R-:W-:Y:S01]  /*2f080*/  IMAD.MOV.U32 R40, RZ, RZ, R38 ;  /* 0x000000ffff287224 */ /* 0x000fe200078e0026 */
[----:B------:R-:W-:Y:S01]  /*2f090*/  IADD3 R28, P6, PT, R41, -0xc4336f8, RZ ;  /* 0xf3bcc908291c7810 */ /* 0x000fe20007fde0ff */
[----:B------:R-:W-:Y:S01]  /*2f0a0*/  IMAD.MOV.U32 R25, RZ, RZ, R49 ;  /* 0x000000ffff197224 */ /* 0x000fe200078e0031 */
[----:B------:R-:W-:Y:S01]  /*2f0b0*/  IADD3 R44, P5, PT, R44, -0x7b3558c5, RZ ;  /* 0x84caa73b2c2c7810 */ /* 0x000fe20007fbe0ff */
[----:B------:R-:W-:Y:S01]  /*2f0c0*/  IMAD.MOV.U32 R27, RZ, RZ, R53 ;  /* 0x000000ffff1b7224 */ /* 0x000fe200078e0035 */
[----:B------:R-:W-:Y:S01]  /*2f0d0*/  IADD3 R46, P4, PT, R21, -0x16b07d5, RZ ;  /* 0xfe94f82b152e7810 */ /* 0x000fe20007f9e0ff */
[----:B------:R-:W-:Y:S01]  /*2f0e0*/  VIADD R21, R1, 0x419 ;  /* 0x0000041901157836 */ /* 0x000fe20000000000 */
[----:B------:R-:W-:Y:S01]  /*2f0f0*/  IADD3.X R55, PT, PT, R55, -0x5ab00ac6, RZ, P3, !PT ;  /* 0xa54ff53a37377810 */ /* 0x000fe20001ffe4ff */
[----:B------:R-:W-:Y:S01]  /*2f100*/  IMAD.MOV.U32 R85, RZ, RZ, R27 ;  /* 0x000000ffff557224 */ /* 0x000fe200078e001b */
[----:B------:R-:W-:Y:S01]  /*2f110*/  IADD3.X R57, PT, PT, R84, 0x510e527f, RZ, P2, !PT ;  /* 0x510e527f54397810 */ /* 0x000fe200017fe4ff */
[----:B------:R0:W-:Y:S01]  /*2f120*/  STL.128 [R1+0x3c0], R24 ;  /* 0x0003c01801007387 */ /* 0x0001e20000100c00 */
[----:B------:R-:W-:Y:S01]  /*2f130*/  IADD3.X R29, PT, PT, R42, 0x6a09e667, RZ, P6, !PT ;  /* 0x6a09e6672a1d7810 */ /* 0x000fe200037fe4ff */
[----:B------:R-:W-:Y:S01]  /*2f140*/  IMAD.MOV.U32 R37, RZ, RZ, R55 ;  /* 0x000000ffff257224 */ /* 0x000fe200078e0037 */
[----:B------:R-:W-:Y:S01]  /*2f150*/  IADD3 R20, P6, PT, R34, 0x137e2179, RZ ;  /* 0x137e217922147810 */ /* 0x000fe20007fde0ff */
[----:B------:R-:W-:Y:S01]  /*2f160*/  IMAD.MOV.U32 R39, RZ, RZ, R57 ;  /* 0x000000ffff277224 */ /* 0x000fe200078e0039 */
[----:B------:R-:W-:Y:S01]  /*2f170*/  IADD3.X R3, PT, PT, R43, -0x4498517b, RZ, P5, !PT ;  /* 0xbb67ae852b037810 */ /* 0x000fe20002ffe4ff */
[----:B------:R-:W-:Y:S01]  /*2f180*/  IMAD.MOV.U32 R43, RZ, RZ, R25 ;  /* 0x000000ffff2b7224 */ /* 0x000fe200078e0019 */
[----:B------:R-:W-:Y:S01]  /*2f190*/  IADD3.X R47, PT, PT, R19, 0x3c6ef372, RZ, P4, !PT ;  /* 0x3c6ef372132f7810 */ /* 0x000fe200027fe4ff */
[----:B------:R-:W-:Y:S01]  /*2f1a0*/  IMAD.MOV.U32 R32, RZ, RZ, R46 ;  /* 0x000000ffff207224 */ /* 0x000fe200078e002e */
[----:B------:R-:W-:Y:S01]  /*2f1b0*/  IADD3.X R87, PT, PT, R87, 0x5be0cd19, RZ, P6, !PT ;  /* 0x5be0cd1957577810 */ /* 0x000fe200037fe4ff */
[----:B------:R-:W-:Y:S01]  /*2f1c0*/  IMAD.MOV.U32 R45, RZ, RZ, R3 ;  /* 0x000000ffff2d7224 */ /* 0x000fe200078e0003 */
[----:B------:R-:W-:Y:S01]  /*2f1d0*/  STL.128 [R1+0x3b0], R36 ;  /* 0x0003b02401007387 */ /* 0x000fe20000100c00 */
[----:B------:R-:W-:-:S02]  /*2f1e0*/  IMAD.MOV.U32 R33, RZ, RZ, R47 ;  /* 0x000000ffff217224 */ /* 0x000fc400078e002f */
[----:B------:R-:W-:Y:S01]  /*2f1f0*/  IMAD.MOV.U32 R34, RZ, RZ, R36 ;  /* 0x000000ffff227224 */ /* 0x000fe200078e0024 */
[----:B------:R-:W-:Y:S01]  /*2f200*/  STL.128 [R1+0x3a0], R44 ;  /* 0x0003a02c01007387 */ /* 0x000fe20000100c00 */
[----:B------:R-:W-:Y:S02]  /*2f210*/  IMAD.MOV.U32 R35, RZ, RZ, R37 ;  /* 0x000000ffff237224 */ /* 0x000fe400078e0025 */
[----:B------:R-:W-:Y:S01]  /*2f220*/  IMAD.MOV.U32 R41, RZ, RZ, R39 ;  /* 0x000000ffff297224 */ /* 0x000fe200078e0027 */
[----:B------:R-:W-:Y:S01]  /*2f230*/  STL.64 [R1+0x398], R28 ;  /* 0x0003981c01007387 */ /* 0x000fe20000100a00 */
[----:B------:R-:W-:Y:S02]  /*2f240*/  IMAD.MOV.U32 R42, RZ, RZ, R24 ;  /* 0x000000ffff2a7224 */ /* 0x000fe400078e0018 */
[----:B------:R-:W-:Y:S01]  /*2f250*/  IMAD.MOV.U32 R84, RZ, RZ, R26 ;  /* 0x000000ffff547224 */ /* 0x000fe200078e001a */
[----:B------:R-:W-:Y:S01]  /*2f260*/  STL.128 [R1+0x320], R32 ;  /* 0x0003202001007387 */ /* 0x000fe20000100c00 */
[----:B------:R-:W-:-:S02]  /*2f270*/  IMAD.MOV.U32 R86, RZ, RZ, R20 ;  /* 0x000000ffff567224 */ /* 0x000fc400078e0014 */
[----:B0-----:R-:W-:Y:S01]  /*2f280*/  IMAD.MOV.U32 R25, RZ, RZ, 0x80 ;  /* 0x00000080ff197424 */ /* 0x001fe200078e00ff */
[----:B------:R-:W-:Y:S01]  /*2f290*/  STL.128 [R1+0x330], R40 ;  /* 0x0003302801007387 */ /* 0x000fe20000100c00 */
[----:B------:R-:W-:Y:S02]  /*2f2a0*/  IMAD.MOV.U32 R19, RZ, RZ, 0x0 ;  /* 0x00000000ff137424 */ /* 0x000fe400078e00ff */
[----:B------:R-:W-:Y:S01]  /*2f2b0*/  IMAD.MOV.U32 R30, RZ, RZ, R44 ;  /* 0x000000ffff1e7224 */ /* 0x000fe200078e002c */
[----:B------:R-:W-:Y:S01]  /*2f2c0*/  STL.64 [R1+0x3d0], R86 ;  /* 0x0003d05601007387 */ /* 0x000fe20000100a00 */
[----:B------:R-:W-:Y:S02]  /*2f2d0*/  IMAD.MOV.U32 R31, RZ, RZ, R45 ;  /* 0x000000ffff1f7224 */ /* 0x000fe400078e002d */
[----:B------:R-:W-:Y:S01]  /*2f2e0*/  IMAD.MOV.U32 R27, RZ, RZ, RZ ;  /* 0x000000ffff1b7224 */ /* 0x000fe200078e00ff */
[----:B------:R-:W-:Y:S04]  /*2f2f0*/  STL.128 [R1+0x340], R84 ;  /* 0x0003405401007387 */ /* 0x000fe80000100c00 */
[----:B------:R-:W-:Y:S04]  /*2f300*/  STL.U8 [R1+0x418], R25 ;  /* 0x0004181901007387 */ /* 0x000fe80000100000 */
[----:B------:R0:W-:Y:S02]  /*2f310*/  STL.128 [R1+0x310], R28 ;  /* 0x0003101c01007387 */ /* 0x0001e40000100c00 */
[----:B0-----:R-:W-:-:S02]  /*2f320*/  IMAD.MOV.U32 R30, RZ, RZ, R21 ;  /* 0x000000ffff1e7224 */ /* 0x001fc400078e0015 */
[----:B--2---:R0:W-:Y:S04]  /*2f330*/  STL [R1+0x3d8], R18 ;  /* 0x0003d81201007387 */ /* 0x0041e80000100800 */
[----:B---3--:R1:W-:Y:S04]  /*2f340*/  STL [R1+0x3dc], R52 ;  /* 0x0003dc3401007387 */ /* 0x0083e80000100800 */
[----:B----4-:R1:W-:Y:S01]  /*2f350*/  STL [R1+0x3e0], R54 ;  /* 0x0003e03601007387 */ /* 0x0103e20000100800 */
[----:B0-----:R-:W-:-:S03]  /*2f360*/  IMAD.MOV.U32 R18, RZ, RZ, 0xc0 ;  /* 0x000000c0ff127424 */ /* 0x001fc600078e00ff */
[----:B-----5:R1:W-:Y:S04]  /*2f370*/  STL [R1+0x3e4], R56 ;  /* 0x0003e43801007387 */ /* 0x0203e80000100800 */
[----:B------:R1:W-:Y:S04]  /*2f380*/  STL [R1+0x3e8], R58 ;  /* 0x0003e83a01007387 */ /* 0x0003e80000100800 */
        /* <DEDUP_REMOVED lines=11> */
[----:B------:R1:W-:Y:S02]  /*2f440*/  STL.64 [R1+0x390], R18 ;  /* 0x0003901201007387 */ /* 0x0003e40000100a00 */
.L_x_251:
        /* <DEDUP_REMOVED lines=10> */
.L_x_250:
[----:B------:R0:W-:Y:S01]  /*2f4f0*/  STL.U8 [R30], RZ ;  /* 0x000000ff1e007387 */ /* 0x0001e20000100000 */
[----:B------:R-:W-:Y:S01]  /*2f500*/  VIADD R45, R1, 0x445 ;  /* 0x00000445012d7836 */ /* 0x000fe20000000000 */
[----:B------:R-:W-:Y:S01]  /*2f510*/  BSSY.RECONVERGENT B0, `(.L_x_252) ;  /* 0x000000c000007945 */ /* 0x000fe20003800200 */
[----:B------:R-:W-:Y:S01]  /*2f520*/  IMAD.MOV.U32 R27, RZ, RZ, RZ ;  /* 0x000000ffff1b7224 */ /* 0x000fe200078e00ff */
[----:B------:R0:W-:Y:S01]  /*2f530*/  STL.U16 [R30+0x1], RZ ;  /* 0x000001ff1e007387 */ /* 0x0001e20000100400 */
[----:B------:R-:W-:-:S03]  /*2f540*/  IMAD.MOV.U32 R31, RZ, RZ, R45 ;  /* 0x000000ffff1f7224 */ /* 0x000fc600078e002d */
[----:B------:R0:W-:Y:S04]  /*2f550*/  STL [R30+0x3], RZ ;  /* 0x000003ff1e007387 */ /* 0x0001e80000100800 */
[----:B------:R0:W-:Y:S04]  /*2f560*/  STL [R30+0x7], RZ ;  /* 0x000007ff1e007387 */ /* 0x0001e80000100800 */
[----:B------:R0:W-:Y:S02]  /*2f570*/  STL.U8 [R30+0xb], RZ ;  /* 0x00000bff1e007387 */ /* 0x0001e40000100000 */
.L_x_253:
[----:B------:R-:W-:Y:S01]  /*2f580*/  VIADD R27, R27, 0x1 ;  /* 0x000000011b1b7836 */ /* 0x000fe20000000000 */
[----:B------:R2:W-:Y:S04]  /*2f590*/  STL.U8 [R31], RZ ;  /* 0x000000ff1f007387 */ /* 0x0005e80000100000 */
[----:B------:R-:W-:Y:S01]  /*2f5a0*/  ISETP.NE.AND P0, PT, R27, 0x3, PT ;  /* 0x000000031b00780c */ /* 0x000fe20003f05270 */
[----:B--2---:R-:W-:-:S12]  /*2f5b0*/  VIADD R31, R31, 0x1 ;  /* 0x000000011f1f7836 */ /* 0x004fd80000000000 */
[----:B------:R-:W-:Y:S05]  /*2f5c0*/  @P0 BRA `(.L_x_253) ;  /* 0xfffffffc00ec0947 */ /* 0x000fea000383ffff */
[----:B------:R-:W-:Y:S05]  /*2f5d0*/  BSYNC.RECONVERGENT B0 ;  /* 0x0000000000007941 */ /* 0x000fea0003800200 */
.L_x_252:
[----:B-1----:R-:W2:Y:S04]  /*2f5e0*/  LDL.64 R62, [R1+0x3d8] ;  /* 0x0003d800013e7983 */ /* 0x002ea80000100a00 */
[----:B------:R-:W0:Y:S04]  /*2f5f0*/  LDL.64 R32, [R1+0x3e0] ;  /* 0x0003e00001207983 */ /* 0x000e280000100a00 */
[----:B------:R-:W-:Y:S01]  /*2f600*/  STL.64 [R1+0x448], RZ ;  /* 0x000448ff01007387 */ /* 0x000fe20000100a00 */
[----:B--2---:R-:W-:Y:S02]  /*2f610*/  PRMT R27, R62, 0x7771, RZ ;  /* 0x000077713e1b7816 */ /* 0x004fe400000000ff */
[----:B------:R-:W-:-:S02]  /*2f620*/  PRMT R42, R63, 0x7772, RZ ;  /* 0x000077723f2a7816 */ /* 0x000fc400000000ff */
[----:B0-----:R-:W-:Y:S01]  /*2f630*/  PRMT R30, R32, 0x7771, RZ ;  /* 0x00007771201e7816 */ /* 0x001fe200000000ff */
        /* <DEDUP_REMOVED lines=19> */
[C---:B------:R-:W-:Y:S02]  /*2f770*/  PRMT R40, R33.reuse, 0x7770, RZ ;  /* 0x0000777021287816 */ /* 0x040fe400000000ff */
        /* <DEDUP_REMOVED lines=13> */
[----:B------:R-:W-:Y:S01]  /*2f850*/  IMAD.MOV.U32 R41, RZ, RZ, 0x60000 ;  /* 0x00060000ff297424 */ /* 0x000fe200078e00ff */
        /* <DEDUP_REMOVED lines=9> */
[----:B------:R0:W-:Y:S04]  /*2f8f0*/  STL.64 [R1+0x450], R40 ;  /* 0x0004502801007387 */ /* 0x0001e80000100a00 */
[----:B------:R1:W-:Y:S04]  /*2f900*/  STL.128 [R72], R60 ;  /* 0x0000003c48007387 */ /* 0x0003e80000100c00 */
[----:B------:R-:W2:Y:S04]  /*2f910*/  LDL.64 R30, [R1+0x3e8] ;  /* 0x0003e800011e7983 */ /* 0x000ea80000100a00 */
[----:B------:R-:W3:Y:S01]  /*2f920*/  LDL.64 R34, [R1+0x3f0] ;  /* 0x0003f00001227983 */ /* 0x000ee20000100a00 */
[----:B--2---:R-:W-:-:S02]  /*2f930*/  PRMT R27, R30, 0x7771, RZ ;  /* 0x000077711e1b7816 */ /* 0x004fc400000000ff */
[----:B------:R-:W-:Y:S02]  /*2f940*/  PRMT R32, R30, 0x7770, RZ ;  /* 0x000077701e207816 */ /* 0x000fe400000000ff */
[C---:B---3--:R-:W-:Y:S01]  /*2f950*/  PRMT R39, R34.reuse, 0x7772, RZ ;  /* 0x0000777222277816 */ /* 0x048fe200000000ff */
[----:B------:R-:W-:Y:S01]  /*2f960*/  IMAD.U32 R33, R27, 0x10000, RZ ;  /* 0x000100001b217824 */ /* 0x000fe200078e00ff */
[----:B------:R-:W-:Y:S02]  /*2f970*/  PRMT R27, R34, 0x7771, RZ ;  /* 0x00007771221b7816 */ /* 0x000fe400000000ff */
[----:B------:R-:W-:Y:S01]  /*2f980*/  PRMT R58, R31, 0x7772, RZ ;  /* 0x000077721f3a7816 */ /* 0x000fe200000000ff */
[----:B------:R-:W-:Y:S01]  /*2f990*/  IMAD.SHL.U32 R39, R39, 0x100, RZ ;  /* 0x0000010027277824 */ /* 0x000fe200078e00ff */
[----:B------:R-:W-:Y:S01]  /*2f9a0*/  LOP3.LUT R37, R33, 0xff0000, RZ, 0xc0, !PT ;  /* 0x00ff000021257812 */ /* 0x000fe200078ec0ff */
[----:B------:R-:W-:Y:S01]  /*2f9b0*/  IMAD.U32 R33, R27, 0x10000, RZ ;  /* 0x000100001b217824 */ /* 0x000fe200078e00ff */
[----:B------:R-:W-:Y:S01]  /*2f9c0*/  PRMT R27, R30, 0x7772, RZ ;  /* 0x000077721e1b7816 */ /* 0x000fe200000000ff */
[----:B------:R-:W-:Y:S01]  /*2f9d0*/  IMAD.WIDE.U32 R58, R58, 0x100, RZ ;  /* 0x000001003a3a7825 */ /* 0x000fe200078e00ff */
[----:B------:R-:W-:-:S02]  /*2f9e0*/  PRMT R37, R37, 0x4210, R32 ;  /* 0x0000421025257816 */ /* 0x000fc40000000020 */
[----:B------:R-:W-:Y:S01]  /*2f9f0*/  PRMT R32, R34, 0x7770, RZ ;  /* 0x0000777022207816 */ /* 0x000fe200000000ff */
[----:B0-----:R-:W-:Y:S01]  /*2fa00*/  IMAD.SHL.U32 R40, R27, 0x100, RZ ;  /* 0x000001001b287824 */ /* 0x001fe200078e00ff */
[----:B------:R-:W-:Y:S02]  /*2fa10*/  LOP3.LUT R33, R33, 0xff0000, RZ, 0xc0, !PT ;  /* 0x00ff000021217812 */ /* 0x000fe400078ec0ff */
[----:B-1----:R-:W-:Y:S02]  /*2fa20*/  PRMT R60, R35, 0x7770, RZ ;  /* 0x00007770233c7816 */ /* 0x002fe400000000ff */
[----:B------:R-:W-:Y:S02]  /*2fa30*/  PRMT R32, R33, 0x4210, R32 ;  /* 0x0000421021207816 */ /* 0x000fe40000000020 */
[----:B------:R-:W-:Y:S01]  /*2fa40*/  LOP3.LUT R37, R37, 0xff00, R40, 0xf8, !PT ;  /* 0x0000ff0025257812 */ /* 0x000fe200078ef828 */
[----:B------:R-:W-:Y:S01]  /*2fa50*/  IMAD.WIDE.U32 R60, R60, 0x1000000, RZ ;  /* 0x010000003c3c7825 */ /* 0x000fe200078e00ff */
[----:B------:R-:W-:-:S02]  /*2fa60*/  LOP3.LUT R27, R32, 0xff00, R39, 0xf8, !PT ;  /* 0x0000ff00201b7812 */ /* 0x000fc400078ef827 */
[C---:B------:R-:W-:Y:S02]  /*2fa70*/  PRMT R32, R31.reuse, 0x7770, RZ ;  /* 0x000077701f207816 */ /* 0x040fe400000000ff */
[----:B------:R-:W-:Y:S02]  /*2fa80*/  PRMT R40, R31, 0x7771, RZ ;  /* 0x000077711f287816 */ /* 0x000fe400000000ff */
[C---:B------:R-:W-:Y:S01]  /*2fa90*/  PRMT R62, R35.reuse, 0x7771, RZ ;  /* 0x00007771233e7816 */ /* 0x040fe200000000ff */
[----:B------:R-:W-:Y:S01]  /*2faa0*/  IMAD.WIDE.U32 R32, R32, 0x1000000, RZ ;  /* 0x0100000020207825 */ /* 0x000fe200078e00ff */
[----:B------:R-:W-:Y:S02]  /*2fab0*/  PRMT R64, R35, 0x7772, RZ ;  /* 0x0000777223407816 */ /* 0x000fe400000000ff */
[----:B------:R-:W-:Y:S01]  /*2fac0*/  PRMT R30, R30, 0x7773, RZ ;  /* 0x000077731e1e7816 */ /* 0x000fe200000000ff */
[----:B------:R-:W-:Y:S01]  /*2fad0*/  IMAD.WIDE.U32 R40, R40, 0x10000, RZ ;  /* 0x0001000028287825 */ /* 0x000fe200078e00ff */
[----:B------:R-:W-:-:S02]  /*2fae0*/  PRMT R34, R34, 0x7773, RZ ;  /* 0x0000777322227816 */ /* 0x000fc400000000ff */
[----:B------:R-:W-:Y:S01]  /*2faf0*/  LOP3.LUT R37, R37, 0xff, R30, 0xf8, !PT ;  /* 0x000000ff25257812 */ /* 0x000fe200078ef81e */
[----:B------:R-:W-:Y:S01]  /*2fb00*/  IMAD.WIDE.U32 R62, R62, 0x10000, RZ ;  /* 0x000100003e3e7825 */ /* 0x000fe200078e00ff */
[----:B------:R-:W-:Y:S02]  /*2fb10*/  LOP3.LUT R27, R27, 0xff, R34, 0xf8, !PT ;  /* 0x000000ff1b1b7812 */ /* 0x000fe400078ef822 */
[----:B------:R-:W-:Y:S01]  /*2fb20*/  LOP3.LUT R30, R58, R32, R40, 0xfe, !PT ;  /* 0x000000203a1e7212 */ /* 0x000fe200078efe28 */
[----:B------:R-:W-:Y:S01]  /*2fb30*/  IMAD.WIDE.U32 R64, R64, 0x100, RZ ;  /* 0x0000010040407825 */ /* 0x000fe200078e00ff */
[----:B------:R-:W-:Y:S02]  /*2fb40*/  LOP3.LUT R33, R41, R37, R33, 0xfe, !PT ;  /* 0x0000002529217212 */ /* 0x000fe400078efe21 */
[----:B------:R-:W-:Y:S02]  /*2fb50*/  PRMT R31, R31, 0x7773, RZ ;  /* 0x000077731f1f7816 */ /* 0x000fe400000000ff */
[----:B------:R-:W-:-:S02]  /*2fb60*/  PRMT R35, R35, 0x7773, RZ ;  /* 0x0000777323237816 */ /* 0x000fc400000000ff */
[----:B------:R-:W-:Y:S02]  /*2fb70*/  LOP3.LUT R62, R64, R60, R62, 0xfe, !PT ;  /* 0x0000003c403e7212 */ /* 0x000fe400078efe3e */
        /* <DEDUP_REMOVED lines=13> */
[----:B------:R-:W-:Y:S01]  /*2fc50*/  PRMT R58, R33, 0x7770, RZ ;  /* 0x00007770213a7816 */ /* 0x000fe200000000ff */
[----:B------:R-:W-:Y:S01]  /*2fc60*/  IMAD.WIDE.U32 R40, R40, 0x100, RZ ;  /* 0x0000010028287825 */ /* 0x000fe200078e00ff */
[----:B------:R-:W-:Y:S02]  /*2fc70*/  LOP3.LUT R35, R31, 0xff0000, RZ, 0xc0, !PT ;  /* 0x00ff00001f237812 */ /* 0x000fe400078ec0ff */
[----:B0-----:R-:W-:Y:S01]  /*2fc80*/  PRMT R60, R33, 0x7771, RZ ;  /* 0x00007771213c7816 */ /* 0x001fe200000000ff */
        /* <DEDUP_REMOVED lines=168> */
[----:B------:R-:W-:Y:S04]  /*30710*/  STL.128 [R72+0x50], R60 ;  /* 0x0000503c48007387 */ /* 0x000fe80000100c00 */
[----:B------:R-:W2:Y:S04]  /*30720*/  LDL.64 R64, [R1+0x438] ;  /* 0x0004380001407983 */ /* 0x000ea80000100a00 */
[----:B------:R-:W3:Y:S01]  /*30730*/  LDL.64 R32, [R1+0x440] ;  /* 0x0004400001207983 */ /* 0x000ee20000100a00 */
[----:B------:R-:W-:Y:S01]  /*30740*/  BSSY.RECONVERGENT B0, `(.L_x_254) ;  /* 0x00000fe000007945 */ /* 0x000fe20003800200 */
[----:B------:R-:W-:Y:S01]  /*30750*/  IMAD.MOV.U32 R75, RZ, RZ, 0x600 ;  /* 0x00000600ff4b7424 */ /* 0x000fe200078e00ff */
[----:B------:R-:W-:Y:S01]  /*30760*/  CS2R R70, SRZ ;  /* 0x0000000000467805 */ /* 0x000fe2000001ff00 */
[----:B------:R-:W-:Y:S01]  /*30770*/  IMAD.MOV.U32 R68, RZ, RZ, RZ ;  /* 0x000000ffff447224 */ /* 0x000fe200078e00ff */
[----:B--2---:R-:W-:-:S02]  /*30780*/  PRMT R27, R64, 0x7771, RZ ;  /* 0x00007771401b7816 */ /* 0x004fc400000000ff */
[C---:B------:R-:W-:Y:S02]  /*30790*/  PRMT R30, R64.reuse, 0x7770, RZ ;  /* 0x00007770401e7816 */ /* 0x040fe400000000ff */
[----:B------:R-:W-:Y:S01]  /*307a0*/  PRMT R40, R65, 0x7771, RZ ;  /* 0x0000777141287816 */ /* 0x000fe200000000ff */
[----:B------:R-:W-:Y:S01]  /*307b0*/  IMAD.U32 R31, R27, 0x10000, RZ ;  /* 0x000100001b1f7824 */ /* 0x000fe200078e00ff */
[----:B------:R-:W-:Y:S02]  /*307c0*/  PRMT R27, R64, 0x7772, RZ ;  /* 0x00007772401b7816 */ /* 0x000fe400000000ff */
[----:B------:R-:W-:Y:S01]  /*307d0*/  PRMT R58, R65, 0x7772, RZ ;  /* 0x00007772413a7816 */ /* 0x000fe200000000ff */
[----:B------:R-:W-:Y:S01]  /*307e0*/  IMAD.WIDE.U32 R40, R40, 0x10000, RZ ;  /* 0x0001000028287825 */ /* 0x000fe200078e00ff */
[----:B------:R-:W-:Y:S02]  /*307f0*/  LOP3.LUT R35, R31, 0xff0000, RZ, 0xc0, !PT ;  /* 0x00ff00001f237812 */ /* 0x000fe400078ec0ff */
[----:B---3--:R-:W-:Y:S01]  /*30800*/  PRMT R37, R32, 0x7770, RZ ;  /* 0x0000777020257816 */ /* 0x008fe200000000ff */
[----:B------:R-:W-:Y:S01]  /*30810*/  IMAD.SHL.U32 R31, R27, 0x100, RZ ;  /* 0x000001001b1f7824 */ /* 0x000fe200078e00ff */
[----:B------:R-:W-:Y:S01]  /*30820*/  PRMT R34, R35, 0x4210, R30 ;  /* 0x0000421023227816 */ /* 0x000fe2000000001e */
[----:B------:R-:W-:Y:S01]  /*30830*/  IMAD.WIDE.U32 R58, R58, 0x100, RZ ;  /* 0x000001003a3a7825 */ /* 0x000fe200078e00ff */
[----:B------:R-:W-:-:S02]  /*30840*/  PRMT R30, R32, 0x7771, RZ ;  /* 0x00007771201e7816 */ /* 0x000fc400000000ff */
[----:B------:R-:W-:Y:S02]  /*30850*/  LOP3.LUT R34, R34, 0xff00, R31, 0xf8, !PT ;  /* 0x0000ff0022227812 */ /* 0x000fe400078ef81f */
[----:B------:R-:W-:Y:S01]  /*30860*/  PRMT R31, R65, 0x7770, RZ ;  /* 0x00007770411f7816 */ /* 0x000fe200000000ff */
[----:B------:R-:W-:Y:S01]  /*30870*/  IMAD.U32 R30, R30, 0x10000, RZ ;  /* 0x000100001e1e7824 */ /* 0x000fe200078e00ff */
[----:B------:R-:W-:Y:S02]  /*30880*/  PRMT R35, R32, 0x7772, RZ ;  /* 0x0000777220237816 */ /* 0x000fe400000000ff */
[----:B------:R-:W-:Y:S02]  /*30890*/  PRMT R27, R64, 0x7773, RZ ;  /* 0x00007773401b7816 */ /* 0x000fe400000000ff */
[----:B------:R-:W-:Y:S01]  /*308a0*/  LOP3.LUT R48, R30, 0xff0000, RZ, 0xc0, !PT ;  /* 0x00ff00001e307812 */ /* 0x000fe200078ec0ff */
[----:B------:R-:W-:Y:S01]  /*308b0*/  IMAD.WIDE.U32 R30, R31, 0x1000000, RZ ;  /* 0x010000001f1e7825 */ /* 0x000fe200078e00ff */
[----:B------:R-:W-:-:S02]  /*308c0*/  LOP3.LUT R27, R34, 0xff, R27, 0xf8, !PT ;  /* 0x000000ff221b7812 */ /* 0x000fc400078ef81b */
[----:B------:R-:W-:Y:S01]  /*308d0*/  PRMT R48, R48, 0x4210, R37 ;  /* 0x0000421030307816 */ /* 0x000fe20000000025 */
[----:B------:R-:W-:Y:S01]  /*308e0*/  IMAD.SHL.U32 R35, R35, 0x100, RZ ;  /* 0x0000010023237824 */ /* 0x000fe200078e00ff */
[----:B------:R-:W-:Y:S02]  /*308f0*/  LOP3.LUT R52, R58, R30, R40, 0xfe, !PT ;  /* 0x0000001e3a347212 */ /* 0x000fe400078efe28 */
[C---:B------:R-:W-:Y:S02]  /*30900*/  PRMT R30, R33.reuse, 0x7770, RZ ;  /* 0x00007770211e7816 */ /* 0x040fe400000000ff */
[C---:B------:R-:W-:Y:S02]  /*30910*/  PRMT R34, R33.reuse, 0x7771, RZ ;  /* 0x0000777121227816 */ /* 0x040fe400000000ff */
[----:B------:R-:W-:Y:S02]  /*30920*/  PRMT R40, R33, 0x7772, RZ ;  /* 0x0000777221287816 */ /* 0x000fe400000000ff */
[----:B------:R-:W-:Y:S01]  /*30930*/  LOP3.LUT R37, R48, 0xff00, R35, 0xf8, !PT ;  /* 0x0000ff0030257812 */ /* 0x000fe200078ef823 */
[----:B------:R-:W-:Y:S01]  /*30940*/  IMAD.WIDE.U32 R34, R34, 0x10000, RZ ;  /* 0x0001000022227825 */ /* 0x000fe200078e00ff */
[----:B------:R-:W-:-:S02]  /*30950*/  PRMT R32, R32, 0x7773, RZ ;  /* 0x0000777320207816 */ /* 0x000fc400000000ff */
[----:B------:R-:W-:Y:S01]  /*30960*/  LOP3.LUT R58, R41, R27, R31, 0xfe, !PT ;  /* 0x0000001b293a7212 */ /* 0x000fe200078efe1f */
[----:B------:R-:W-:Y:S01]  /*30970*/  IMAD.WIDE.U32 R30, R30, 0x1000000, RZ ;  /* 0x010000001e1e7825 */ /* 0x000fe200078e00ff */
[----:B------:R-:W-:Y:S02]  /*30980*/  LOP3.LUT R37, R37, 0xff, R32, 0xf8, !PT ;  /* 0x000000ff25257812 */ /* 0x000fe400078ef820 */
[----:B------:R-:W-:Y:S01]  /*30990*/  PRMT R65, R65, 0x7773, RZ ;  /* 0x0000777341417816 */ /* 0x000fe200000000ff */
[----:B------:R-:W-:Y:S01]  /*309a0*/  IMAD.WIDE.U32 R40, R40, 0x100, RZ ;  /* 0x0000010028287825 */ /* 0x000fe200078e00ff */
[----:B------:R-:W-:Y:S02]  /*309b0*/  PRMT R27, R33, 0x7773, RZ ;  /* 0x00007773211b7816 */ /* 0x000fe400000000ff */
[----:B------:R-:W-:Y:S02]  /*309c0*/  CS2R R32, SRZ ;  /* 0x0000000000207805 */ /* 0x000fe4000001ff00 */
[----:B------:R-:W-:-:S02]  /*309d0*/  LOP3.LUT R65, R52, 0xff, R65, 0xf8, !PT ;  /* 0x000000ff34417812 */ /* 0x000fc400078ef841 */
[----:B------:R-:W-:Y:S01]  /*309e0*/  LOP3.LUT R30, R40, R30, R34, 0xfe, !PT ;  /* 0x0000001e281e7212 */ /* 0x000fe200078efe22 */
[----:B------:R-:W-:Y:S01]  /*309f0*/  IMAD.MOV.U32 R34, RZ, RZ, 0x600 ;  /* 0x00000600ff227424 */ /* 0x000fe200078e00ff */
[----:B------:R-:W-:Y:S01]  /*30a00*/  LOP3.LUT R40, R35, R37, R31, 0xfe, !PT ;  /* 0x0000002523287212 */ /* 0x000fe200078efe1f */
[----:B------:R-:W-:Y:S01]  /*30a10*/  IMAD.MOV.U32 R35, RZ, RZ, 0x0 ;  /* 0x00000000ff237424 */ /* 0x000fe200078e00ff */
[----:B------:R-:W-:Y:S01]  /*30a20*/  LOP3.LUT R58, R58, R59, RZ, 0xfc, !PT ;  /* 0x0000003b3a3a7212 */ /* 0x000fe200078efcff */
[----:B------:R-:W-:Y:S01]  /*30a30*/  IMAD.MOV.U32 R37, RZ, RZ, RZ ;  /* 0x000000ffff257224 */ /* 0x000fe200078e00ff */
[----:B------:R-:W-:Y:S02]  /*30a40*/  LOP3.LUT R27, R30, 0xff, R27, 0xf8, !PT ;  /* 0x000000ff1e1b7812 */ /* 0x000fe400078ef81b */
[----:B------:R-:W-:Y:S01]  /*30a50*/  LOP3.LUT R40, R40, R41, RZ, 0xfc, !PT ;  /* 0x0000002928287212 */ /* 0x000fe200078efcff */
[----:B------:R0:W-:Y:S02]  /*30a60*/  STL.128 [R72+0x70], R32 ;  /* 0x0000702048007387 */ /* 0x0001e40000100c00 */
[----:B0-----:R-:W-:-:S02]  /*30a70*/  IMAD.MOV.U32 R32, RZ, RZ, R65 ;  /* 0x000000ffff207224 */ /* 0x001fc400078e0041 */
[----:B------:R-:W-:Y:S02]  /*30a80*/  IMAD.MOV.U32 R33, RZ, RZ, R58 ;  /* 0x000000ffff217224 */ /* 0x000fe400078e003a */
[----:B------:R-:W-:Y:S02]  /*30a90*/  IMAD.MOV.U32 R34, RZ, RZ, R27 ;  /* 0x000000ffff227224 */ /* 0x000fe400078e001b */
[----:B------:R-:W-:Y:S02]  /*30aa0*/  IMAD.MOV.U32 R35, RZ, RZ, R40 ;  /* 0x000000ffff237224 */ /* 0x000fe400078e0028 */
[----:B------:R-:W-:-:S03]  /*30ab0*/  IMAD.MOV.U32 R27, RZ, RZ, R0 ;  /* 0x000000ffff1b7224 */ /* 0x000fc600078e0000 */
[----:B------:R0:W-:Y:S04]  /*30ac0*/  STL.128 [R72+0x60], R32 ;  /* 0x0000602048007387 */ /* 0x0001e80000100c00 */
.L_x_255:
[----:B0-----:R-:W2:Y:S04]  /*30ad0*/  LDL.64 R32, [R27] ;  /* 0x000000001b207983 */ /* 0x001ea80000100a00 */
[----:B------:R-:W3:Y:S04]  /*30ae0*/  LDL.64 R58, [R27+-0x40] ;  /* 0xffffc0001b3a7983 */ /* 0x000ee80000100a00 */
[----:B------:R-:W4:Y:S04]  /*30af0*/  LDL.64 R80, [R27+-0x38] ;  /* 0xffffc8001b507983 */ /* 0x000f280000100a00 */
[----:B------:R-:W5:Y:S04]  /*30b00*/  LDL.64 R60, [R27+0x8] ;  /* 0x000008001b3c7983 */ /* 0x000f680000100a00 */
[----:B------:R-:W5:Y:S04]  /*30b10*/  LDL.64 R66, [R27+-0x30] ;  /* 0xffffd0001b427983 */ /* 0x000f680000100a00 */
[----:B------:R-:W5:Y:S04]  /*30b20*/  LDL.64 R78, [R27+0x10] ;  /* 0x000010001b4e7983 */ /* 0x000f680000100a00 */
[----:B------:R-:W5:Y:S04]  /*30b30*/  LDL.64 R62, [R27+-0x28] ;  /* 0xffffd8001b3e7983 */ /* 0x000f680000100a00 */
[----:B------:R-:W5:Y:S01]  /*30b40*/  LDL.64 R76, [R27+0x18] ;  /* 0x000018001b4c7983 */ /* 0x000f620000100a00 */
[----:B------:R-:W-:-:S02]  /*30b50*/  SHF.R.U64 R56, R71, 0x6, R68 ;  /* 0x0000000647387819 */ /* 0x000fc40000001244 */
[----:B------:R-:W-:Y:S01]  /*30b60*/  SHF.L.W.U32.HI R48, R71, 0xd, R68 ;  /* 0x0000000d47307819 */ /* 0x000fe20000010e44 */
[----:B------:R-:W5:Y:S01]  /*30b70*/  LDL.64 R34, [R27+-0x20] ;  /* 0xffffe0001b227983 */ /* 0x000f620000100a00 */
[----:B------:R-:W-:-:S03]  /*30b80*/  SHF.L.W.U32.HI R69, R68, 0x3, R71 ;  /* 0x0000000344457819 */ /* 0x000fc60000010e47 */
[----:B------:R-:W5:Y:S01]  /*30b90*/  LDL.64 R64, [R27+0x20] ;  /* 0x000020001b407983 */ /* 0x000f620000100a00 */
        /* <DEDUP_REMOVED lines=11> */
[----:B------:R-:W-:Y:S02]  /*30c50*/  SHF.L.W.U32.HI R48, R70, 0xd, R75 ;  /* 0x0000000d46307819 */ /* 0x000fe40000010e4b */
        /* <DEDUP_REMOVED lines=23> */
[----:B------:R-:W-:Y:S01]  /*30dd0*/  LOP3.LUT R48, R54, R39, R48, 0x96, !PT ;  /* 0x0000002736307212 */ /* 0x000fe200078e9630 */
[----:B------:R-:W3:Y:S01]  /*30de0*/  LDL.64 R60, [R27+0x30] ;  /* 0x000030001b3c7983 */ /* 0x000ee20000100a00 */
[----:B------:R-:W-:Y:S02]  /*30df0*/  IADD3 R70, P1, PT, R70, R43, RZ ;  /* 0x0000002b46467210 */ /* 0x000fe40007f3e0ff */
[----:B------:R-:W-:Y:S01]  /*30e00*/  IADD3 R68, P0, PT, R68, R75, RZ ;  /* 0x0000004b44447210 */ /* 0x000fe20007f1e0ff */
[----:B------:R-:W4:Y:S02]  /*30e10*/  LDL.64 R42, [R27+-0x8] ;  /* 0xfffff8001b2a7983 */ /* 0x000f240000100a00 */
[----:B------:R-:W-:-:S02]  /*30e20*/  IMAD.X R89, R89, 0x1, R48, P1 ;  /* 0x0000000159597824 */ /* 0x000fc400008e0630 */
[----:B------:R-:W-:Y:S02]  /*30e30*/  IMAD.X R69, R56, 0x1, R69, P0 ;  /* 0x0000000138457824 */ /* 0x000fe400000e0645 */
[----:B------:R-:W-:-:S05]  /*30e40*/  IMAD.MOV.U32 R71, RZ, RZ, R89 ;  /* 0x000000ffff477224 */ /* 0x000fca00078e0059 */
[----:B------:R0:W-:Y:S04]  /*30e50*/  STL.128 [R27+0x38], R68 ;  /* 0x000038441b007387 */ /* 0x0001e80000100c00 */
[----:B------:R-:W5:Y:S01]  /*30e60*/  LDL.64 R58, [R27+0x38] ;  /* 0x000038001b3a7983 */ /* 0x000f620000100a00 */
[C-C-:B------:R-:W-:Y:S02]  /*30e70*/  SHF.L.W.U32.HI R48, R68.reuse, 0xd, R69.reuse ;  /* 0x0000000d44307819 */ /* 0x140fe40000010e45 */
[----:B------:R-:W-:Y:S02]  /*30e80*/  SHF.L.W.U32.HI R73, R69, 0x3, R68 ;  /* 0x0000000345497819 */ /* 0x000fe40000010e44 */
[----:B------:R-:W-:Y:S02]  /*30e90*/  SHF.R.U64 R83, R68, 0x6, R69 ;  /* 0x0000000644537819 */ /* 0x000fe40000001245 */
[----:B------:R-:W-:-:S02]  /*30ea0*/  SHF.L.W.U32.HI R54, R70, 0xd, R89 ;  /* 0x0000000d46367819 */ /* 0x000fc40000010e59 */
[----:B------:R-:W-:Y:S02]  /*30eb0*/  SHF.L.W.U32.HI R75, R89, 0x3, R70 ;  /* 0x00000003594b7819 */ /* 0x000fe40000010e46 */
[----:B------:R-:W-:Y:S02]  /*30ec0*/  SHF.R.U64 R56, R70, 0x6, R89 ;  /* 0x0000000646387819 */ /* 0x000fe40000001259 */
[----:B------:R-:W-:Y:S02]  /*30ed0*/  SHF.L.W.U32.HI R39, R69, 0xd, R68 ;  /* 0x0000000d45277819 */ /* 0x000fe40000010e44 */
[--C-:B------:R-:W-:Y:S02]  /*30ee0*/  SHF.L.W.U32.HI R52, R68, 0x3, R69.reuse ;  /* 0x0000000344347819 */ /* 0x100fe40000010e45 */
[----:B------:R-:W-:Y:S02]  /*30ef0*/  SHF.R.U32.HI R85, RZ, 0x6, R69 ;  /* 0x00000006ff557819 */ /* 0x000fe40000011645 */
[----:B------:R-:W-:-:S02]  /*30f00*/  LOP3.LUT R83, R83, R48, R73, 0x96, !PT ;  /* 0x0000003053537212 */ /* 0x000fc400078e9649 */
[C-C-:B------:R-:W-:Y:S02]  /*30f10*/  SHF.L.W.U32.HI R48, R66.reuse, 0x1f, R67.reuse ;  /* 0x0000001f42307819 */ /* 0x140fe40000010e43 */
[C-C-:B0-----:R-:W-:Y:S02]  /*30f20*/  SHF.L.W.U32.HI R69, R66.reuse, 0x18, R67.reuse ;  /* 0x0000001842457819 */ /* 0x141fe40000010e43 */
[----:B------:R-:W-:Y:S02]  /*30f30*/  SHF.R.U64 R73, R66, 0x7, R67 ;  /* 0x0000000742497819 */ /* 0x000fe40000001243 */
[----:B------:R-:W-:Y:S02]  /*30f40*/  LOP3.LUT R75, R56, R54, R75, 0x96, !PT ;  /* 0x00000036384b7212 */ /* 0x000fe400078e964b */
[----:B------:R-:W-:Y:S02]  /*30f50*/  SHF.L.W.U32.HI R54, R89, 0xd, R70 ;  /* 0x0000000d59367819 */ /* 0x000fe40000010e46 */
[----:B------:R-:W-:-:S02]  /*30f60*/  SHF.L.W.U32.HI R71, R70, 0x3, R89 ;  /* 0x0000000346477819 */ /* 0x000fc40000010e59 */
[----:B------:R-:W-:Y:S02]  /*30f70*/  SHF.R.U32.HI R56, RZ, 0x6, R89 ;  /* 0x00000006ff387819 */ /* 0x000fe40000011659 */
[----:B------:R-:W-:Y:S02]  /*30f80*/  LOP3.LUT R85, R85, R39, R52, 0x96, !PT ;  /* 0x0000002755557212 */ /* 0x000fe400078e9634 */
[----:B------:R-:W-:Y:S02]  /*30f90*/  IADD3 R70, P0, P1, R80, R83, R78 ;  /* 0x0000005350467210 */ /* 0x000fe4000791e04e */
[C-C-:B------:R-:W-:Y:S02]  /*30fa0*/  SHF.L.W.U32.HI R39, R67.reuse, 0x1f, R66.reuse ;  /* 0x0000001f43277819 */ /* 0x140fe40000010e42 */
[----:B------:R-:W-:Y:S02]  /*30fb0*/  SHF.L.W.U32.HI R52, R67, 0x18, R66 ;  /* 0x0000001843347819 */ /* 0x000fe40000010e42 */
[----:B------:R-:W-:-:S02]  /*30fc0*/  SHF.R.U32.HI R78, RZ, 0x7, R67 ;  /* 0x00000007ff4e7819 */ /* 0x000fc40000011643 */
[----:B------:R-:W-:Y:S02]  /*30fd0*/  LOP3.LUT R73, R73, R48, R69, 0x96, !PT ;  /* 0x0000003049497212 */ /* 0x000fe400078e9645 */
[----:B------:R-:W-:Y:S02]  /*30fe0*/  LOP3.LUT R71, R56, R54, R71, 0x96, !PT ;  /* 0x0000003638477212 */ /* 0x000fe400078e9647 */
[----:B------:R-:W-:Y:S02]  /*30ff0*/  IADD3.X R79, PT, PT, R81, R85, R79, P0, P1 ;  /* 0x00000055514f7210 */ /* 0x000fe400007e244f */
[C-C-:B------:R-:W-:Y:S02]  /*31000*/  SHF.L.W.U32.HI R48, R62.reuse, 0x1f, R63.reuse ;  /* 0x0000001f3e307819 */ /* 0x140fe40000010e3f */
[C-C-:B------:R-:W-:Y:S02]  /*31010*/  SHF.L.W.U32.HI R69, R62.reuse, 0x18, R63.reuse ;  /* 0x000000183e457819 */ /* 0x140fe40000010e3f */
[----:B------:R-:W-:-:S02]  /*31020*/  SHF.R.U64 R54, R62, 0x7, R63 ;  /* 0x000000073e367819 */ /* 0x000fc4000000123f */
[----:B------:R-:W-:Y:S02]  /*31030*/  LOP3.LUT R78, R78, R39, R52, 0x96, !PT ;  /* 0x000000274e4e7212 */ /* 0x000fe400078e9634 */
[----:B------:R-:W-:Y:S02]  /*31040*/  IADD3 R70, P0, PT, R70, R73, RZ ;  /* 0x0000004946467210 */ /* 0x000fe40007f1e0ff */
[----:B------:R-:W-:Y:S02]  /*31050*/  IADD3 R68, P1, P2, R66, R75, R76 ;  /* 0x0000004b42447210 */ /* 0x000fe40007a3e04c */
        /* <DEDUP_REMOVED lines=20> */
[C-C-:B------:R-:W-:Y:S02]  /*311a0*/  SHF.L.W.U32.HI R48, R34.reuse, 0x1f, R35.reuse ;  /* 0x0000001f22307819 */ /* 0x140fe40000010e23 */
[C-C-:B------:R-:W-:Y:S02]  /*311b0*/  SHF.L.W.U32.HI R67, R34.reuse, 0x18, R35.reuse ;  /* 0x0000001822437819 */ /* 0x140fe40000010e23 */
[----:B------:R-:W-:-:S02]  /*311c0*/  SHF.R.U64 R66, R34, 0x7, R35 ;  /* 0x0000000722427819 */ /* 0x000fc40000001223 */
[----:B------:R-:W-:Y:S02]  /*311d0*/  IADD3 R62, P0, P1, R62, R73, R64 ;  /* 0x000000493e3e7210 */ /* 0x000fe4000791e040 */
[----:B------:R-:W-:Y:S02]  /*311e0*/  LOP3.LUT R71, R71, R54, R69, 0x96, !PT ;  /* 0x0000003647477212 */ /* 0x000fe400078e9645 */
[C-C-:B------:R-:W-:Y:S02]  /*311f0*/  SHF.L.W.U32.HI R39, R35.reuse, 0x1f, R34.reuse ;  /* 0x0000001f23277819 */ /* 0x140fe40000010e22 */
[----:B------:R-:W-:Y:S02]  /*31200*/  SHF.L.W.U32.HI R52, R35, 0x18, R34 ;  /* 0x0000001823347819 */ /* 0x000fe40000010e22 */
[----:B------:R-:W-:Y:S02]  /*31210*/  SHF.R.U32.HI R73, RZ, 0x7, R35 ;  /* 0x00000007ff497819 */ /* 0x000fe40000011623 */
[----:B------:R-:W-:-:S02]  /*31220*/  SHF.L.W.U32.HI R54, R77, 0xd, R68 ;  /* 0x0000000d4d367819 */ /* 0x000fc40000010e44 */
[--C-:B------:R-:W-:Y:S02]  /*31230*/  SHF.L.W.U32.HI R69, R68, 0x3, R77.reuse ;  /* 0x0000000344457819 */ /* 0x100fe40000010e4d */
[----:B------:R-:W-:Y:S02]  /*31240*/  SHF.R.U32.HI R56, RZ, 0x6, R77 ;  /* 0x00000006ff387819 */ /* 0x000fe4000001164d */
[----:B------:R-:W-:Y:S02]  /*31250*/  IADD3.X R64, PT, PT, R63, R75, R65, P0, P1 ;  /* 0x0000004b3f407210 */ /* 0x000fe400007e2441 */
[----:B------:R-:W-:Y:S02]  /*31260*/  LOP3.LUT R67, R66, R48, R67, 0x96, !PT ;  /* 0x0000003042437212 */ /* 0x000fe400078e9643 */
[C-C-:B------:R-:W-:Y:S02]  /*31270*/  SHF.L.W.U32.HI R48, R30.reuse, 0x1f, R31.reuse ;  /* 0x0000001f1e307819 */ /* 0x140fe40000010e1f */
[----:B------:R-:W-:-:S02]  /*31280*/  SHF.L.W.U32.HI R63, R30, 0x18, R31 ;  /* 0x000000181e3f7819 */ /* 0x000fc40000010e1f */
[----:B------:R-:W-:Y:S02]  /*31290*/  SHF.R.U64 R65, R30, 0x7, R31 ;  /* 0x000000071e417819 */ /* 0x000fe4000000121f */
[----:B------:R-:W-:Y:S02]  /*312a0*/  LOP3.LUT R73, R73, R39, R52, 0x96, !PT ;  /* 0x0000002749497212 */ /* 0x000fe400078e9634 */
[----:B------:R-:W-:Y:S02]  /*312b0*/  IADD3 R34, P1, P2, R34, R71, R40 ;  /* 0x0000004722227210 */ /* 0x000fe40007a3e028 */
[----:B------:R-:W-:Y:S02]  /*312c0*/  LOP3.LUT R69, R56, R54, R69, 0x96, !PT ;  /* 0x0000003638457212 */ /* 0x000fe400078e9645 */
[C-C-:B------:R-:W-:Y:S02]  /*312d0*/  SHF.L.W.U32.HI R39, R31.reuse, 0x1f, R30.reuse ;  /* 0x0000001f1f277819 */ /* 0x140fe40000010e1e */
[----:B------:R-:W-:-:S02]  /*312e0*/  SHF.L.W.U32.HI R52, R31, 0x18, R30 ;  /* 0x000000181f347819 */ /* 0x000fc40000010e1e */
[----:B------:R-:W-:Y:S02]  /*312f0*/  SHF.R.U32.HI R40, RZ, 0x7, R31 ;  /* 0x00000007ff287819 */ /* 0x000fe4000001161f */
[----:B------:R-:W-:Y:S02]  /*31300*/  LOP3.LUT R65, R65, R48, R63, 0x96, !PT ;  /* 0x0000003041417212 */ /* 0x000fe400078e963f */
        /* <DEDUP_REMOVED lines=24> */
[----:B------:R-:W-:Y:S02]  /*31490*/  SHF.L.W.U32.HI R39, R33, 0x18, R32 ;  /* 0x0000001821277819 */ /* 0x000fe40000010e20 */
[C-C-:B------:R-:W-:Y:S02]  /*314a0*/  SHF.L.W.U32.HI R35, R32.reuse, 0x1f, R33.reuse ;  /* 0x0000001f20237819 */ /* 0x140fe40000010e21 */
[C-C-:B------:R-:W-:Y:S02]  /*314b0*/  SHF.L.W.U32.HI R40, R32.reuse, 0x18, R33.reuse ;  /* 0x0000001820287819 */ /* 0x140fe40000010e21 */
[----:B------:R-:W-:-:S02]  /*314c0*/  SHF.R.U64 R69, R32, 0x7, R33 ;  /* 0x0000000720457819 */ /* 0x000fc40000001221 */
[----:B---3--:R-:W-:Y:S02]  /*314d0*/  IADD3 R60, P0, P1, R30, R71, R60 ;  /* 0x000000471e3c7210 */ /* 0x008fe4000791e03c */
[----:B------:R-:W-:Y:S02]  /*314e0*/  SHF.R.U32.HI R30, RZ, 0x7, R33 ;  /* 0x00000007ff1e7819 */ /* 0x000fe40000011621 */
[----:B------:R-:W-:Y:S02]  /*314f0*/  IADD3.X R61, PT, PT, R31, R73, R61, P0, P1 ;  /* 0x000000491f3d7210 */ /* 0x000fe400007e243d */
[----:B------:R-:W-:Y:S02]  /*31500*/  LOP3.LUT R48, R30, R34, R39, 0x96, !PT ;  /* 0x000000221e307212 */ /* 0x000fe400078e9627 */
[C-C-:B----4-:R-:W-:Y:S02]  /*31510*/  SHF.L.W.U32.HI R31, R42.reuse, 0x1f, R43.reuse ;  /* 0x0000001f2a1f7819 */ /* 0x150fe40000010e2b */
[----:B------:R-:W-:-:S02]  /*31520*/  SHF.L.W.U32.HI R34, R42, 0x18, R43 ;  /* 0x000000182a227819 */ /* 0x000fc40000010e2b */
[--C-:B------:R-:W-:Y:S02]  /*31530*/  SHF.R.U64 R39, R42, 0x7, R43.reuse ;  /* 0x000000072a277819 */ /* 0x100fe4000000122b */
[----:B------:R-:W-:Y:S02]  /*31540*/  LOP3.LUT R69, R69, R35, R40, 0x96, !PT ;  /* 0x0000002345457212 */ /* 0x000fe400078e9628 */
[C-C-:B------:R-:W-:Y:S02]  /*31550*/  SHF.L.W.U32.HI R30, R43.reuse, 0x1f, R42.reuse ;  /* 0x0000001f2b1e7819 */ /* 0x140fe40000010e2a */
[----:B------:R-:W-:Y:S02]  /*31560*/  SHF.L.W.U32.HI R35, R43, 0x18, R42 ;  /* 0x000000182b237819 */ /* 0x000fe40000010e2a */
[----:B-----5:R-:W-:Y:S02]  /*31570*/  IADD3 R32, P1, P2, R32, R67, R58 ;  /* 0x0000004320207210 */ /* 0x020fe40007a3e03a */
[----:B------:R-:W-:-:S02]  /*31580*/  SHF.R.U32.HI R40, RZ, 0x7, R43 ;  /* 0x00000007ff287819 */ /* 0x000fc4000001162b */
        /* <DEDUP_REMOVED lines=26> */
.L_x_254:
        /* <DEDUP_REMOVED lines=20> */
.L_x_257:
        /* <DEDUP_REMOVED lines=15> */
[----:B0-----:R-:W-:Y:S02]  /*31960*/  SHF.L.W.U32.HI R30, R73, 0x1e, R76 ;  /* 0x0000001e491e7819 */ /* 0x001fe40000010e4c */
[----:B------:R-:W-:Y:S02]  /*31970*/  LOP3.LUT R48, R37, R27, R48, 0x96, !PT ;  /* 0x0000001b25307212 */ /* 0x000fe400078e9630 */
[----:B------:R-:W-:Y:S02]  /*31980*/  IADD3 R27, P0, P1, R39, R54, R52 ;  /* 0x00000036271b7210 */ /* 0x000fe4000791e034 */
[----:B------:R-:W-:Y:S02]  /*31990*/  LOP3.LUT R37, R58, R64, R62, 0xb8, !PT ;  /* 0x000000403a257212 */ /* 0x000fe400078eb83e */
[----:B------:R-:W-:Y:S02]  /*319a0*/  SHF.L.W.U32.HI R31, R73, 0x19, R76 ;  /* 0x00000019491f7819 */ /* 0x000fe40000010e4c */
[----:B------:R-:W-:Y:S01]  /*319b0*/  IADD3.X R37, PT, PT, R37, R60, R48, P0, P1 ;  /* 0x0000003c25257210 */ /* 0x000fe200007e2430 */
[----:B------:R-:W-:Y:S01]  /*319c0*/  IMAD.MOV.U32 R60, RZ, RZ, R62 ;  /* 0x000000ffff3c7224 */ /* 0x000fe200078e003e */
[----:B------:R-:W-:-:S02]  /*319d0*/  LOP3.LUT R48, R76, R71, R69, 0xe8, !PT ;  /* 0x000000474c307212 */ /* 0x000fc400078ee845 */
        /* <DEDUP_REMOVED lines=16> */
[----:B------:R-:W-:Y:S01]  /*31ae0*/  IADD3 R48, P0, P1, R54, R39, R48 ;  /* 0x0000002736307210 */ /* 0x000fe2000791e030 */
[----:B------:R-:W-:Y:S01]  /*31af0*/  IMAD.MOV.U32 R54, RZ, RZ, R63 ;  /* 0x000000ffff367224 */ /* 0x000fe200078e003f */
[----:B------:R-:W-:Y:S02]  /*31b00*/  LOP3.LUT R32, R37, R32, R33, 0x96, !PT ;  /* 0x0000002025207212 */ /* 0x000fe400078e9621 */
[C-C-:B------:R-:W-:Y:S02]  /*31b10*/  SHF.L.W.U32.HI R27, R61.reuse, 0x12, R52.reuse ;  /* 0x000000123d1b7819 */ /* 0x140fe40000010e34 */
[----:B------:R-:W-:Y:S02]  /*31b20*/  SHF.L.W.U32.HI R30, R61, 0xe, R52 ;  /* 0x0000000e3d1e7819 */ /* 0x000fe40000010e34 */
[----:B------:R-:W-:-:S02]  /*31b30*/  SHF.L.W.U32.HI R31, R52, 0x17, R61 ;  /* 0x00000017341f7819 */ /* 0x000fc40000010e3d */
[----:B------:R-:W-:Y:S01]  /*31b40*/  LOP3.LUT R39, R63, R52, R65, 0xb8, !PT ;  /* 0x000000343f277212 */ /* 0x000fe200078eb841 */
[----:B------:R-:W-:Y:S01]  /*31b50*/  IMAD.MOV.U32 R63, RZ, RZ, R52 ;  /* 0x000000ffff3f7224 */ /* 0x000fe200078e0034 */
[----:B------:R-:W-:Y:S02]  /*31b60*/  IADD3.X R59, PT, PT, R41, R40, R59, P0, P1 ;  /* 0x00000028293b7210 */ /* 0x000fe400007e243b */
        /* <DEDUP_REMOVED lines=13> */
[--C-:B------:R-:W-:Y:S01]  /*31c40*/  SHF.L.W.U32.HI R27, R59, 0x4, R48.reuse ;  /* 0x000000043b1b7819 */ /* 0x100fe20000010e30 */
[----:B------:R-:W-:Y:S01]  /*31c50*/  IMAD.X R64, R68, 0x1, R35, P0 ;  /* 0x0000000144407824 */ /* 0x000fe200000e0623 */
[C-C-:B------:R-:W-:Y:S02]  /*31c60*/  SHF.L.W.U32.HI R32, R48.reuse, 0x1e, R59.reuse ;  /* 0x0000001e30207819 */ /* 0x140fe40000010e3b */
[C---:B------:R-:W-:Y:S02]  /*31c70*/  SHF.L.W.U32.HI R33, R48.reuse, 0x19, R59 ;  /* 0x0000001930217819 */ /* 0x040fe40000010e3b */
[----:B------:R-:W-:Y:S02]  /*31c80*/  LOP3.LUT R31, R37, R30, R31, 0x96, !PT ;  /* 0x0000001e251f7212 */ /* 0x000fe400078e961f */
[----:B------:R-:W-:Y:S02]  /*31c90*/  ISETP.NE.AND P0, PT, R77, 0x50, PT ;  /* 0x000000504d00780c */ /* 0x000fe40003f05270 */
[----:B------:R-:W-:Y:S01]  /*31ca0*/  LOP3.LUT R30, R48, R76, R71, 0xe8, !PT ;  /* 0x0000004c301e7212 */ /* 0x000fe200078ee847 */
[----:B------:R-:W-:Y:S01]  /*31cb0*/  IMAD.MOV.U32 R71, RZ, RZ, R48 ;  /* 0x000000ffff477224 */ /* 0x000fe200078e0030 */
        /* <DEDUP_REMOVED lines=9> */
[----:B------:R-:W-:-:S05]  /*31d50*/  IADD3 R75, P1, PT, R75, 0x10, RZ ;  /* 0x000000104b4b7810 */ /* 0x000fca0007f3e0ff */
[----:B------:R-:W-:Y:S01]  /*31d60*/  IMAD.X R78, RZ, RZ, R78, P1 ;  /* 0x000000ffff4e7224 */ /* 0x000fe200008e064e */
[----:B------:R-:W-:Y:S07]  /*31d70*/  @P0 BRA `(.L_x_257) ;  /* 0xfffffff800bc0947 */ /* 0x000fee000383ffff */
[----:B------:R-:W-:Y:S05]  /*31d80*/  BSYNC.RECONVERGENT B0 ;  /* 0x0000000000007941 */ /* 0x000fea0003800200 */
.L_x_256:
[----:B------:R-:W-:Y:S01]  /*31d90*/  IADD3 R32, P6, PT, R76, R28, RZ ;  /* 0x0000001c4c207210 */ /* 0x000fe20007fde0ff */
[----:B------:R0:W-:Y:S01]  /*31da0*/  STL.64 [R1+0x390], R18 ;  /* 0x0003901201007387 */ /* 0x0001e20000100a00 */
[----:B------:R-:W-:Y:S01]  /*31db0*/  IADD3 R30, P5, PT, R71, R44, RZ ;  /* 0x0000002c471e7210 */ /* 0x000fe20007fbe0ff */
[----:B------:R-:W-:Y:S01]  /*31dc0*/  BSSY.RECONVERGENT B0, `(.L_x_258) ;  /* 0x0000088000007945 */ /* 0x000fe20003800200 */
[----:B------:R-:W-:Y:S01]  /*31dd0*/  IADD3 R46, P4, PT, R33, R46, RZ ;  /* 0x0000002e212e7210 */ /* 0x000fe20007f9e0ff */
[----:B------:R-:W-:Y:S01]  /*31de0*/  IMAD.X R41, R73, 0x1, R29, P6 ;  /* 0x0000000149297824 */ /* 0x000fe200030e061d */
[----:B------:R-:W-:Y:S01]  /*31df0*/  IADD3 R36, P3, PT, R67, R36, RZ ;  /* 0x0000002443247210 */ /* 0x000fe20007f7e0ff */
[----:B------:R-:W-:Y:S01]  /*31e00*/  IMAD.X R39, R70, 0x1, R3, P5 ;  /* 0x0000000146277824 */ /* 0x000fe200028e0603 */
[----:B------:R1:W-:Y:S01]  /*31e10*/  STL.U8 [R1+0x418], R25 ;  /* 0x0004181901007387 */ /* 0x0003e20000100000 */
[----:B------:R-:W-:Y:S01]  /*31e20*/  IMAD.X R37, R34, 0x1, R47, P4 ;  /* 0x0000000122257824 */ /* 0x000fe200020e062f */
[----:B------:R-:W-:Y:S01]  /*31e30*/  SHF.R.U64 R3, R32, 0x8, R41 ;  /* 0x0000000820037819 */ /* 0x000fe20000001229 */
[----:B------:R-:W-:Y:S01]  /*31e40*/  IMAD.X R35, R66, 0x1, R55, P3 ;  /* 0x0000000142237824 */ /* 0x000fe200018e0637 */
[----:B------:R-:W-:Y:S01]  /*31e50*/  SHF.R.U64 R34, R30, 0x18, R39 ;  /* 0x000000181e227819 */ /* 0x000fe20000001227 */
[----:B------:R2:W-:Y:S01]  /*31e60*/  STL.128 [R1+0x3a0], R4 ;  /* 0x0003a00401007387 */ /* 0x0005e20000100c00 */
[----:B0-----:R-:W-:-:S02]  /*31e70*/  SHF.R.U64 R19, R32, 0x18, R41 ;  /* 0x0000001820137819 */ /* 0x001fc40000001229 */
[----:B------:R-:W-:Y:S01]  /*31e80*/  SHF.R.U64 R18, R32, 0x10, R41 ;  /* 0x0000001020127819 */ /* 0x000fe20000001229 */
[----:B------:R2:W-:Y:S01]  /*31e90*/  STL.128 [R1+0x3b0], R8 ;  /* 0x0003b00801007387 */ /* 0x0005e20000100c00 */
[C-C-:B------:R-:W-:Y:S02]  /*31ea0*/  SHF.R.U64 R43, R30.reuse, 0x10, R39.reuse ;  /* 0x000000101e2b7819 */ /* 0x140fe40000001227 */
[----:B-1----:R-:W-:Y:S01]  /*31eb0*/  SHF.R.U64 R25, R30, 0x8, R39 ;  /* 0x000000081e197819 */ /* 0x002fe20000001227 */
[----:B------:R2:W-:Y:S01]  /*31ec0*/  STL.128 [R1+0x3c0], R12 ;  /* 0x0003c00c01007387 */ /* 0x0005e20000100c00 */
[----:B------:R-:W-:Y:S02]  /*31ed0*/  IADD3 R28, P2, PT, R65, R38, RZ ;  /* 0x00000026411c7210 */ /* 0x000fe40007f5e0ff */
[----:B------:R-:W-:Y:S01]  /*31ee0*/  PRMT R18, R19, 0x3340, R18 ;  /* 0x0000334013127816 */ /* 0x000fe20000000012 */
[----:B------:R2:W-:Y:S01]  /*31ef0*/  STL.64 [R1+0x398], R16 ;  /* 0x0003981001007387 */ /* 0x0005e20000100a00 */
[----:B------:R-:W-:Y:S01]  /*31f00*/  SHF.R.U64 R19, R46, 0x8, R37 ;  /* 0x000000082e137819 */ /* 0x000fe20000001225 */
[----:B------:R-:W-:Y:S01]  /*31f10*/  IMAD.X R33, R64, 0x1, R57, P2 ;  /* 0x0000000140217824 */ /* 0x000fe200010e0639 */
[----:B------:R-:W-:Y:S01]  /*31f20*/  PRMT R3, R3, 0x3340, R32 ;  /* 0x0000334003037816 */ /* 0x000fe20000000020 */
[----:B------:R2:W-:Y:S01]  /*31f30*/  STL.64 [R1+0x3d0], R22 ;  /* 0x0003d01601007387 */ /* 0x0005e20000100a00 */
[----:B------:R-:W-:-:S02]  /*31f40*/  PRMT R43, R34, 0x3340, R43 ;  /* 0x00003340222b7816 */ /* 0x000fc4000000002b */
[----:B------:R-:W-:Y:S02]  /*31f50*/  PRMT R30, R25, 0x3340, R30 ;  /* 0x00003340191e7816 */ /* 0x000fe4000000001e */
[----:B------:R-:W-:Y:S02]  /*31f60*/  IADD3 R24, P1, PT, R63, R24, RZ ;  /* 0x000000183f187210 */ /* 0x000fe40007f3e0ff */
[--C-:B------:R-:W-:Y:S02]  /*31f70*/  SHF.R.U32.HI R25, RZ, 0x18, R39.reuse ;  /* 0x00000018ff197819 */ /* 0x100fe40000011627 */
[----:B------:R-:W-:Y:S01]  /*31f80*/  SHF.R.U32.HI R32, RZ, 0x10, R39 ;  /* 0x00000010ff207819 */ /* 0x000fe20000011627 */
[----:B------:R-:W-:Y:S01]  /*31f90*/  IMAD.X R31, R62, 0x1, R49, P1 ;  /* 0x000000013e1f7824 */ /* 0x000fe200008e0631 */
[C-C-:B------:R-:W-:Y:S02]  /*31fa0*/  SHF.R.U64 R34, R46.reuse, 0x18, R37.reuse ;  /* 0x000000182e227819 */ /* 0x140fe40000001225 */
[----:B------:R-:W-:-:S02]  /*31fb0*/  SHF.R.U64 R47, R46, 0x10, R37 ;  /* 0x000000102e2f7819 */ /* 0x000fc40000001225 */
[----:B------:R-:W-:Y:S02]  /*31fc0*/  IADD3 R26, P0, PT, R56, R26, RZ ;  /* 0x0000001a381a7210 */ /* 0x000fe40007f1e0ff */
[----:B------:R-:W-:Y:S02]  /*31fd0*/  SHF.R.U32.HI R38, RZ, 0x8, R39 ;  /* 0x00000008ff267819 */ /* 0x000fe40000011627 */
[----:B------:R-:W-:Y:S01]  /*31fe0*/  PRMT R46, R19, 0x3340, R46 ;  /* 0x00003340132e7816 */ /* 0x000fe2000000002e */
[----:B------:R-:W-:Y:S01]  /*31ff0*/  IMAD.X R29, R58, 0x1, R53, P0 ;  /* 0x000000013a1d7824 */ /* 0x000fe200000e0635 */
[----:B------:R-:W-:Y:S02]  /*32000*/  SHF.R.U32.HI R40, RZ, 0x8, R37 ;  /* 0x00000008ff287819 */ /* 0x000fe40000011625 */
[----:B------:R-:W-:Y:S02]  /*32010*/  SHF.R.U64 R19, R36, 0x8, R35 ;  /* 0x0000000824137819 */ /* 0x000fe40000001223 */
[----:B------:R-:W-:-:S02]  /*32020*/  PRMT R32, R25, 0x3340, R32 ;  /* 0x0000334019207816 */ /* 0x000fc40000000020 */
[----:B------:R-:W-:Y:S02]  /*32030*/  PRMT R47, R34, 0x3340, R47 ;  /* 0x00003340222f7816 */ /* 0x000fe4000000002f */
[----:B------:R-:W-:Y:S02]  /*32040*/  PRMT R39, R38, 0x3340, R39 ;  /* 0x0000334026277816 */ /* 0x000fe40000000027 */
[--C-:B------:R-:W-:Y:S02]  /*32050*/  SHF.R.U32.HI R25, RZ, 0x18, R37.reuse ;  /* 0x00000018ff197819 */ /* 0x100fe40000011625 */
[----:B------:R-:W-:Y:S02]  /*32060*/  SHF.R.U32.HI R34, RZ, 0x10, R37 ;  /* 0x00000010ff227819 */ /* 0x000fe40000011625 */
[C-C-:B------:R-:W-:Y:S02]  /*32070*/  SHF.R.U64 R38, R36.reuse, 0x18, R35.reuse ;  /* 0x0000001824267819 */ /* 0x140fe40000001223 */
[----:B------:R-:W-:-:S02]  /*32080*/  SHF.R.U64 R49, R36, 0x10, R35 ;  /* 0x0000001024317819 */ /* 0x000fc40000001223 */
[----:B------:R-:W-:Y:S02]  /*32090*/  PRMT R37, R40, 0x3340, R37 ;  /* 0x0000334028257816 */ /* 0x000fe40000000025 */
[----:B------:R-:W-:Y:S02]  /*320a0*/  PRMT R36, R19, 0x3340, R36 ;  /* 0x0000334013247816 */ /* 0x000fe40000000024 */
[C-C-:B------:R-:W-:Y:S02]  /*320b0*/  SHF.R.U64 R40, R28.reuse, 0x18, R33.reuse ;  /* 0x000000181c287819 */ /* 0x140fe40000001221 */
[C-C-:B------:R-:W-:Y:S02]  /*320c0*/  SHF.R.U64 R53, R28.reuse, 0x10, R33.reuse ;  /* 0x000000101c357819 */ /* 0x140fe40000001221 */
[----:B------:R-:W-:Y:S02]  /*320d0*/  SHF.R.U64 R19, R28, 0x8, R33 ;  /* 0x000000081c137819 */ /* 0x000fe40000001221 */
[----:B------:R-:W-:-:S02]  /*320e0*/  PRMT R53, R40, 0x3340, R53 ;  /* 0x0000334028357816 */ /* 0x000fc40000000035 */
[----:B------:R-:W-:Y:S02]  /*320f0*/  PRMT R40, R19, 0x3340, R28 ;  /* 0x0000334013287816 */ /* 0x000fe4000000001c */
[--C-:B------:R-:W-:Y:S02]  /*32100*/  SHF.R.U32.HI R44, RZ, 0x18, R33.reuse ;  /* 0x00000018ff2c7819 */ /* 0x100fe40000011621 */
[----:B------:R-:W-:Y:S02]  /*32110*/  SHF.R.U32.HI R55, RZ, 0x10, R33 ;  /* 0x00000010ff377819 */ /* 0x000fe40000011621 */
        /* <DEDUP_REMOVED lines=10> */
[----:B------:R-:W-:-:S02]  /*321c0*/  SHF.R.U32.HI R28, RZ, 0x18, R31 ;  /* 0x00000018ff1c7819 */ /* 0x000fc4000001161f */
[----:B------:R-:W-:Y:S02]  /*321d0*/  SHF.R.U32.HI R59, RZ, 0x10, R31 ;  /* 0x00000010ff3b7819 */ /* 0x000fe4000001161f */
[----:B------:R-:W-:Y:S02]  /*321e0*/  SHF.R.U64 R19, R26, 0x8, R29 ;  /* 0x000000081a137819 */ /* 0x000fe4000000121d */
[----:B------:R-:W-:Y:S02]  /*321f0*/  PRMT R61, R24, 0x3340, R61 ;  /* 0x00003340183d7816 */ /* 0x000fe4000000003d */
[----:B------:R-:W-:Y:S02]  /*32200*/  PRMT R59, R28, 0x3340, R59 ;  /* 0x000033401c3b7816 */ /* 0x000fe4000000003b */
[C-C-:B------:R-:W-:Y:S02]  /*32210*/  SHF.R.U64 R24, R20.reuse, 0x18, R27.reuse ;  /* 0x0000001814187819 */ /* 0x140fe4000000121b */
[----:B------:R-:W-:-:S02]  /*32220*/  SHF.R.U64 R65, R20, 0x10, R27 ;  /* 0x0000001014417819 */ /* 0x000fc4000000121b */
[----:B------:R-:W-:Y:S02]  /*32230*/  SHF.R.U32.HI R42, RZ, 0x8, R35 ;  /* 0x00000008ff2a7819 */ /* 0x000fe40000011623 */
[--C-:B------:R-:W-:Y:S02]  /*32240*/  SHF.R.U32.HI R28, RZ, 0x18, R29.reuse ;  /* 0x00000018ff1c7819 */ /* 0x100fe4000001161d */
[----:B------:R-:W-:Y:S02]  /*32250*/  SHF.R.U32.HI R63, RZ, 0x10, R29 ;  /* 0x00000010ff3f7819 */ /* 0x000fe4000001161d */
[----:B------:R-:W-:Y:S02]  /*32260*/  PRMT R34, R25, 0x3340, R34 ;  /* 0x0000334019227816 */ /* 0x000fe40000000022 */
[----:B------:R-:W-:Y:S02]  /*32270*/  PRMT R49, R38, 0x3340, R49 ;  /* 0x0000334026317816 */ /* 0x000fe40000000031 */
[----:B------:R-:W-:-:S02]  /*32280*/  PRMT R26, R19, 0x3340, R26 ;  /* 0x00003340131a7816 */ /* 0x000fc4000000001a */
[--C-:B------:R-:W-:Y:S02]  /*32290*/  SHF.R.U32.HI R25, RZ, 0x18, R35.reuse ;  /* 0x00000018ff197819 */ /* 0x100fe40000011623 */
[----:B------:R-:W-:Y:S02]  /*322a0*/  SHF.R.U32.HI R38, RZ, 0x10, R35 ;  /* 0x00000010ff267819 */ /* 0x000fe40000011623 */
[----:B------:R-:W-:Y:S02]  /*322b0*/  SHF.R.U64 R19, R20, 0x8, R27 ;  /* 0x0000000814137819 */ /* 0x000fe4000000121b */
[----:B------:R-:W-:Y:S02]  /*322c0*/  PRMT R65, R24, 0x3340, R65 ;  /* 0x0000334018417816 */ /* 0x000fe40000000041 */
[----:B------:R-:W-:Y:S02]  /*322d0*/  PRMT R35, R42, 0x3340, R35 ;  /* 0x000033402a237816 */ /* 0x000fe40000000023 */
[----:B------:R-:W-:-:S02]  /*322e0*/  PRMT R63, R28, 0x3340, R63 ;  /* 0x000033401c3f7816 */ /* 0x000fc4000000003f */
[--C-:B------:R-:W-:Y:S02]  /*322f0*/  SHF.R.U32.HI R69, RZ, 0x10, R41.reuse ;  /* 0x00000010ff457819 */ /* 0x100fe40000011629 */
[----:B------:R-:W-:Y:S02]  /*32300*/  SHF.R.U32.HI R24, RZ, 0x18, R41 ;  /* 0x00000018ff187819 */ /* 0x000fe40000011629 */
[----:B------:R-:W-:Y:S02]  /*32310*/  SHF.R.U32.HI R42, RZ, 0x8, R33 ;  /* 0x00000008ff2a7819 */ /* 0x000fe40000011621 */
[----:B------:R-:W-:Y:S02]  /*32320*/  SHF.R.U32.HI R48, RZ, 0x8, R31 ;  /* 0x00000008ff307819 */ /* 0x000fe4000001161f */
[----:B------:R-:W-:Y:S02]  /*32330*/  SHF.R.U32.HI R52, RZ, 0x8, R29 ;  /* 0x00000008ff347819 */ /* 0x000fe4000001161d */
[----:B------:R-:W-:-:S02]  /*32340*/  SHF.R.U32.HI R56, RZ, 0x8, R41 ;  /* 0x00000008ff387819 */ /* 0x000fc40000011629 */
[--C-:B------:R-:W-:Y:S02]  /*32350*/  SHF.R.U32.HI R28, RZ, 0x18, R27.reuse ;  /* 0x00000018ff1c7819 */ /* 0x100fe4000001161b */
[--C-:B------:R-:W-:Y:S02]  /*32360*/  SHF.R.U32.HI R67, RZ, 0x10, R27.reuse ;  /* 0x00000010ff437819 */ /* 0x100fe4000001161b */
[----:B------:R-:W-:Y:S02]  /*32370*/  SHF.R.U32.HI R54, RZ, 0x8, R27 ;  /* 0x00000008ff367819 */ /* 0x000fe4000001161b */
        /* <DEDUP_REMOVED lines=18> */
[----:B------:R-:W-:Y:S01]  /*324a0*/  PRMT R35, R53, 0x5410, R40 ;  /* 0x0000541035237816 */ /* 0x000fe20000000028 */
[----:B------:R2:W-:Y:S01]  /*324b0*/  STL.64 [R1+0x3d8], R24 ;  /* 0x0003d81801007387 */ /* 0x0005e20000100a00 */
[----:B------:R-:W-:Y:S02]  /*324c0*/  PRMT R34, R55, 0x5410, R42 ;  /* 0x0000541037227816 */ /* 0x000fe4000000002a */
[----:B------:R-:W-:Y:S01]  /*324d0*/  PRMT R37, R57, 0x5410, R44 ;  /* 0x0000541039257816 */ /* 0x000fe2000000002c */
[----:B------:R2:W-:Y:S01]  /*324e0*/  STL.128 [R1+0x3e0], R28 ;  /* 0x0003e01c01007387 */ /* 0x0005e20000100c00 */
[----:B------:R-:W-:-:S02]  /*324f0*/  PRMT R36, R59, 0x5410, R48 ;  /* 0x000054103b247816 */ /* 0x000fc40000000030 */
[----:B------:R-:W-:Y:S01]  /*32500*/  PRMT R38, R63, 0x5410, R52 ;  /* 0x000054103f267816 */ /* 0x000fe20000000034 */
[----:B------:R2:W-:Y:S01]  /*32510*/  STL.128 [R1+0x3f0], R32 ;  /* 0x0003f02001007387 */ /* 0x0005e20000100c00 */
[----:B------:R-:W-:Y:S02]  /*32520*/  PRMT R27, R65, 0x5410, R20 ;  /* 0x00005410411b7816 */ /* 0x000fe40000000014 */
[----:B------:R-:W-:Y:S01]  /*32530*/  PRMT R26, R67, 0x5410, R54 ;  /* 0x00005410431a7816 */ /* 0x000fe20000000036 */
[----:B------:R2:W-:Y:S01]  /*32540*/  STL.128 [R1+0x400], R36 ;  /* 0x0004002401007387 */ /* 0x0005e20000100c00 */
[----:B------:R-:W-:Y:S02]  /*32550*/  PRMT R18, R0, 0x3340, R69 ;  /* 0x0000334000127816 */ /* 0x000fe40000000045 */
[----:B------:R-:W-:Y:S01]  /*32560*/  PRMT R3, R56, 0x3340, R0 ;  /* 0x0000334038037816 */ /* 0x000fe20000000000 */
[----:B------:R2:W-:Y:S03]  /*32570*/  STL.64 [R1+0x410], R26 ;  /* 0x0004101a01007387 */ /* 0x0005e60000100a00 */
[----:B------:R-:W-:-:S04]  /*32580*/  PRMT R3, R18, 0x5410, R3 ;  /* 0x0000541012037816 */ /* 0x000fc80000000003 */
[----:B------:R-:W-:Y:S01]  /*32590*/  SHF.R.U64 R40, R3, 0x8, R0 ;  /* 0x0000000803287819 */ /* 0x000fe20000001200 */
[----:B------:R-:W-:-:S07]  /*325a0*/  IMAD.MOV.U32 R3, RZ, RZ, RZ ;  /* 0x000000ffff037224 */ /* 0x000fce00078e00ff */
.L_x_259:
        /* <DEDUP_REMOVED lines=10> */
.L_x_258:
[----:B------:R0:W-:Y:S01]  /*32650*/  STL.U8 [R21], RZ ;  /* 0x000000ff15007387 */ /* 0x0001e20000100000 */
[----:B------:R-:W-:Y:S01]  /*32660*/  BSSY.RECONVERGENT B0, `(.L_x_260) ;  /* 0x000000b000007945 */ /* 0x000fe20003800200 */
[----:B------:R-:W-:Y:S02]  /*32670*/  IMAD.MOV.U32 R3, RZ, RZ, RZ ;  /* 0x000000ffff037224 */ /* 0x000fe400078e00ff */
[----:B------:R0:W-:Y:S04]  /*32680*/  STL.U16 [R21+0x1], RZ ;  /* 0x000001ff15007387 */ /* 0x0001e80000100400 */
[----:B------:R0:W-:Y:S04]  /*32690*/  STL [R21+0x3], RZ ;  /* 0x000003ff15007387 */ /* 0x0001e80000100800 */
[----:B------:R0:W-:Y:S04]  /*326a0*/  STL [R21+0x7], RZ ;  /* 0x000007ff15007387 */ /* 0x0001e80000100800 */
[----:B------:R0:W-:Y:S02]  /*326b0*/  STL.U8 [R21+0xb], RZ ;  /* 0x00000bff15007387 */ /* 0x0001e40000100000 */
.L_x_261:
[----:B------:R-:W-:Y:S01]  /*326c0*/  VIADD R3, R3, 0x1 ;  /* 0x0000000103037836 */ /* 0x000fe20000000000 */
[----:B------:R1:W-:Y:S04]  /*326d0*/  STL.U8 [R45], RZ ;  /* 0x000000ff2d007387 */ /* 0x0003e80000100000 */
[----:B------:R-:W-:Y:S01]  /*326e0*/  ISETP.NE.AND P0, PT, R3, 0x3, PT ;  /* 0x000000030300780c */ /* 0x000fe20003f05270 */
[----:B-1----:R-:W-:-:S12]  /*326f0*/  VIADD R45, R45, 0x1 ;  /* 0x000000012d2d7836 */ /* 0x002fd80000000000 */
[----:B------:R-:W-:Y:S05]  /*32700*/  @P0 BRA `(.L_x_261) ;  /* 0xfffffffc00ec0947 */ /* 0x000fea000383ffff */
[----:B------:R-:W-:Y:S05]  /*32710*/  BSYNC.RECONVERGENT B0 ;  /* 0x0000000000007941 */ /* 0x000fea0003800200 */
.L_x_260:
[----:B--2---:R-:W2:Y:S04]  /*32720*/  LDL.64 R26, [R1+0x3e0] ;  /* 0x0003e000011a7983 */ /* 0x004ea80000100a00 */
[----:B------:R-:W3:Y:S04]  /*32730*/  LDL.U16 R20, [R1+0x3da] ;  /* 0x0003da0001147983 */ /* 0x000ee80000100400 */
[----:B------:R-:W4:Y:S04]  /*32740*/  LDL R3, [R1+0x3dc] ;  /* 0x0003dc0001037983 */ /* 0x000f280000100800 */
[----:B------:R-:W-:Y:S01]  /*32750*/  STL.64 [R1+0x448], RZ ;  /* 0x000448ff01007387 */ /* 0x000fe20000100a00 */
[----:B--2---:R-:W-:-:S02]  /*32760*/  PRMT R18, R26, 0x7771, RZ ;  /* 0x000077711a127816 */ /* 0x004fc400000000ff */
[----:B------:R-:W-:Y:S02]  /*32770*/  PRMT R19, R26, 0x7770, RZ ;  /* 0x000077701a137816 */ /* 0x000fe400000000ff */
[C---:B------:R-:W-:Y:S01]  /*32780*/  PRMT R28, R27.reuse, 0x7771, RZ ;  /* 0x000077711b1c7816 */ /* 0x040fe200000000ff */
        /* <DEDUP_REMOVED lines=8> */
[----:B------:R-:W-:Y:S01]  /*32810*/  PRMT R26, R26, 0x7773, RZ ;  /* 0x000077731a1a7816 */ /* 0x000fe200000000ff */
[----:B------:R-:W-:Y:S01]  /*32820*/  IMAD.SHL.U32 R19, R18, 0x100, RZ ;  /* 0x0000010012137824 */ /* 0x000fe200078e00ff */
[----:B---3--:R-:W-:Y:S01]  /*32830*/  PRMT R32, R20, 0x7771, RZ ;  /* 0x0000777114207816 */ /* 0x008fe200000000ff */
[----:B------:R-:W-:-:S03]  /*32840*/  IMAD.U32 R18, R40, 0x10000, RZ ;  /* 0x0001000028127824 */ /* 0x000fc600078e00ff */
[----:B------:R-:W-:Y:S02]  /*32850*/  LOP3.LUT R19, R24, 0xff00, R19, 0xf8, !PT ;  /* 0x0000ff0018137812 */ /* 0x000fe400078ef813 */
[----:B------:R-:W-:Y:S02]  /*32860*/  LOP3.LUT R18, R18, 0xff0000, RZ, 0xc0, !PT ;  /* 0x00ff000012127812 */ /* 0x000fe400078ec0ff */
[----:B------:R-:W-:Y:S02]  /*32870*/  LOP3.LUT R37, R19, 0xff, R26, 0xf8, !PT ;  /* 0x000000ff13257812 */ /* 0x000fe400078ef81a */
[----:B------:R-:W-:Y:S02]  /*32880*/  LOP3.LUT R41, R18, 0xff000000, R41, 0xf8, !PT ;  /* 0xff00000012297812 */ /* 0x000fe400078ef829 */
[----:B------:R-:W-:Y:S02]  /*32890*/  PRMT R26, R27, 0x7770, RZ ;  /* 0x000077701b1a7816 */ /* 0x000fe400000000ff */
[----:B------:R-:W-:-:S02]  /*328a0*/  PRMT R18, R20, 0x7770, RZ ;  /* 0x0000777014127816 */ /* 0x000fc400000000ff */
[C---:B----4-:R-:W-:Y:S01]  /*328b0*/  PRMT R19, R3.reuse, 0x7770, RZ ;  /* 0x0000777003137816 */ /* 0x050fe200000000ff */
[----:B------:R-:W-:Y:S01]  /*328c0*/  IMAD.WIDE.U32 R26, R26, 0x1000000, RZ ;  /* 0x010000001a1a7825 */ /* 0x000fe200078e00ff */
[C---:B------:R-:W-:Y:S02]  /*328d0*/  PRMT R20, R3.reuse, 0x7771, RZ ;  /* 0x0000777103147816 */ /* 0x040fe400000000ff */
[----:B------:R-:W-:Y:S01]  /*328e0*/  PRMT R24, R3, 0x7772, RZ ;  /* 0x0000777203187816 */ /* 0x000fe200000000ff */
[----:B------:R-:W-:Y:S01]  /*328f0*/  IMAD.SHL.U32 R35, R18, 0x100, RZ ;  /* 0x0000010012237824 */ /* 0x000fe200078e00ff */
[----:B------:R-:W-:Y:S01]  /*32900*/  LOP3.LUT R30, R30, R26, R28, 0xfe, !PT ;  /* 0x0000001a1e1e7212 */ /* 0x000fe200078efe1c */
[----:B------:R-:W-:Y:S01]  /*32910*/  IMAD.WIDE.U32 R18, R19, 0x1000000, RZ ;  /* 0x0100000013127825 */ /* 0x000fe200078e00ff */
[----:B------:R-:W-:Y:S02]  /*32920*/  PRMT R3, R3, 0x7773, RZ ;  /* 0x0000777303037816 */ /* 0x000fe400000000ff */
[----:B------:R-:W-:Y:S01]  /*32930*/  LOP3.LUT R35, R32, R41, R35, 0xfe, !PT ;  /* 0x0000002920237212 */ /* 0x000fe200078efe23 */
[----:B0-----:R-:W-:Y:S01]  /*32940*/  IMAD.WIDE.U32 R20, R20, 0x10000, RZ ;  /* 0x0001000014147825 */ /* 0x001fe200078e00ff */
[----:B------:R-:W-:-:S02]  /*32950*/  LOP3.LUT R30, R30, 0xff, R33, 0xf8, !PT ;  /* 0x000000ff1e1e7812 */ /* 0x000fc400078ef821 */
[----:B------:R-:W-:Y:S01]  /*32960*/  LOP3.LUT R33, R29, R37, R27, 0xfe, !PT ;  /* 0x000000251d217212 */ /* 0x000fe200078efe1b */
[----:B------:R-:W-:Y:S01]  /*32970*/  IMAD.WIDE.U32 R24, R24, 0x100, RZ ;  /* 0x0000010018187825 */ /* 0x000fe200078e00ff */
[----:B------:R-:W-:Y:S02]  /*32980*/  LOP3.LUT R19, R21, R35, R19, 0xfe, !PT ;  /* 0x0000002315137212 */ /* 0x000fe400078efe13 */
[----:B------:R-:W-:Y:S01]  /*32990*/  LOP3.LUT R31, R33, R31, RZ, 0xfc, !PT ;  /* 0x0000001f211f7212 */ /* 0x000fe200078efcff */
[----:B------:R-:W-:Y:S01]  /*329a0*/  IMAD.MOV.U32 R26, RZ, RZ, RZ ;  /* 0x000000ffff1a7224 */ /* 0x000fe200078e00ff */
[----:B------:R-:W-:Y:S01]  /*329b0*/  LOP3.LUT R28, R24, R18, R20, 0xfe, !PT ;  /* 0x00000012181c7212 */ /* 0x000fe200078efe14 */
[----:B------:R-:W-:Y:S01]  /*329c0*/  IMAD.MOV.U32 R27, RZ, RZ, 0x60000 ;  /* 0x00060000ff1b7424 */ /* 0x000fe200078e00ff */
[----:B------:R-:W-:Y:S02]  /*329d0*/  LOP3.LUT R29, R19, R25, RZ, 0xfc, !PT ;  /* 0x00000019131d7212 */ /* 0x000fe400078efcff */
[----:B------:R-:W-:-:S02]  /*329e0*/  LOP3.LUT R28, R28, 0xff, R3, 0xf8, !PT ;  /* 0x000000ff1c1c7812 */ /* 0x000fc400078ef803 */
        /* <DEDUP_REMOVED lines=233> */
[----:B0-----:R-:W-:Y:S02]  /*33880*/  IMAD.MOV.U32 R34, RZ, RZ, 0x600 ;  /* 0x00000600ff227424 */ /* 0x001fe400078e00ff */
[----:B------:R-:W-:Y:S02]  /*33890*/  IMAD.MOV.U32 R35, RZ, RZ, 0x0 ;  /* 0x00000000ff237424 */ /* 0x000fe400078e00ff */
[----:B------:R-:W-:Y:S01]  /*338a0*/  IMAD.MOV.U32 R56, RZ, RZ, RZ ;  /* 0x000000ffff387224 */ /* 0x000fe200078e00ff */
[C---:B--2---:R-:W-:Y:S02]  /*338b0*/  PRMT R3, R36.reuse, 0x7771, RZ ;  /* 0x0000777124037816 */ /* 0x044fe400000000ff */
[----:B------:R-:W-:-:S02]  /*338c0*/  PRMT R18, R36, 0x7770, RZ ;  /* 0x0000777024127816 */ /* 0x000fc400000000ff */
        /* <DEDUP_REMOVED lines=18> */
[----:B------:R-:W-:-:S02]  /*339f0*/  PRMT R20, R20, 0x7773, RZ ;  /* 0x0000777314147816 */ /* 0x000fc400000000ff */
[----:B------:R-:W-:Y:S01]  /*33a00*/  PRMT R32, R33, 0x4210, R32 ;  /* 0x0000421021207816 */ /* 0x000fe20000000020 */
[----:B------:R-:W-:Y:S01]  /*33a10*/  IMAD.SHL.U32 R25, R25, 0x100, RZ ;  /* 0x0000010019197824 */ /* 0x000fe200078e00ff */
[----:B------:R-:W-:Y:S02]  /*33a20*/  LOP3.LUT R33, R24, 0xff, R3, 0xf8, !PT ;  /* 0x000000ff18217812 */ /* 0x000fe400078ef803 */
[----:B------:R-:W-:Y:S02]  /*33a30*/  LOP3.LUT R30, R30, R18, R26, 0xfe, !PT ;  /* 0x000000121e1e7212 */ /* 0x000fe400078efe1a */
[C---:B------:R-:W-:Y:S02]  /*33a40*/  PRMT R18, R21.reuse, 0x7770, RZ ;  /* 0x0000777015127816 */ /* 0x040fe400000000ff */
        /* <DEDUP_REMOVED lines=8> */
[----:B------:R-:W-:Y:S01]  /*33ad0*/  LOP3.LUT R37, R30, 0xff, R37, 0xf8, !PT ;  /* 0x000000ff1e257812 */ /* 0x000fe200078ef825 */
[----:B------:R-:W-:Y:S01]  /*33ae0*/  IMAD.WIDE.U32 R26, R26, 0x100, RZ ;  /* 0x000001001a1a7825 */ /* 0x000fe200078e00ff */
[----:B------:R-:W-:-:S02]  /*33af0*/  LOP3.LUT R30, R33, R31, RZ, 0xfc, !PT ;  /* 0x0000001f211e7212 */ /* 0x000fc400078efcff */
[----:B------:R-:W-:Y:S02]  /*33b00*/  CS2R R32, SRZ ;  /* 0x0000000000207805 */ /* 0x000fe4000001ff00 */
[----:B------:R-:W-:Y:S02]  /*33b10*/  PRMT R21, R21, 0x7773, RZ ;  /* 0x0000777315157816 */ /* 0x000fe400000000ff */
[----:B------:R-:W-:Y:S01]  /*33b20*/  LOP3.LUT R26, R26, R18, R24, 0xfe, !PT ;  /* 0x000000121a1a7212 */ /* 0x000fe200078efe18 */
[----:B------:R-:W-:Y:S01]  /*33b30*/  IMAD.MOV.U32 R24, RZ, RZ, R37 ;  /* 0x000000ffff187224 */ /* 0x000fe200078e0025 */
[----:B------:R-:W-:Y:S01]  /*33b40*/  LOP3.LUT R19, R25, R3, R19, 0xfe, !PT ;  /* 0x0000000319137212 */ /* 0x000fe200078efe13 */
[----:B------:R-:W-:Y:S01]  /*33b50*/  IMAD.MOV.U32 R25, RZ, RZ, R30 ;  /* 0x000000ffff197224 */ /* 0x000fe200078e001e */
[----:B------:R-:W-:Y:S01]  /*33b60*/  LOP3.LUT R26, R26, 0xff, R21, 0xf8, !PT ;  /* 0x000000ff1a1a7812 */ /* 0x000fe200078ef815 */
[----:B------:R0:W-:Y:S01]  /*33b70*/  STL.128 [R72+0x70], R32 ;  /* 0x0000702048007387 */ /* 0x0001e20000100c00 */
[----:B------:R-:W-:Y:S01]  /*33b80*/  LOP3.LUT R27, R19, R27, RZ, 0xfc, !PT ;  /* 0x0000001b131b7212 */ /* 0x000fe200078efcff */
[----:B------:R-:W-:-:S04]  /*33b90*/  IMAD.MOV.U32 R3, RZ, RZ, RZ ;  /* 0x000000ffff037224 */ /* 0x000fc800078e00ff */
[----:B------:R0:W-:Y:S03]  /*33ba0*/  STL.128 [R72+0x60], R24 ;  /* 0x0000601848007387 */ /* 0x0001e60000100c00 */
.L_x_263:
        /* <DEDUP_REMOVED lines=68> */
[----:B------:R-:W-:Y:S02]  /*33ff0*/  SHF.L.W.U32.HI R52, R61, 0xd, R54 ;  /* 0x0000000d3d347819 */ /* 0x000fe40000010e36 */
[----:B------:R-:W-:Y:S02]  /*34000*/  SHF.L.W.U32.HI R53, R54, 0x3, R61 ;  /* 0x0000000336357819 */ /* 0x000fe40000010e3d */
[----:B------:R-:W-:Y:S02]  /*34010*/  LOP3.LUT R59, R60, R46, R49, 0x96, !PT ;  /* 0x0000002e3c3b7212 */ /* 0x000fe400078e9631 */
[----:B------:R-:W-:Y:S02]  /*34020*/  SHF.R.U32.HI R54, RZ, 0x6, R61 ;  /* 0x00000006ff367819 */ /* 0x000fe4000001163d */
[----:B------:R-:W-:Y:S02]  /*34030*/  IADD3 R55, P0, P1, R38, R55, R40 ;  /* 0x0000003726377210 */ /* 0x000fe4000791e028 */
[----:B------:R-:W-:-:S02]  /*34040*/  SHF.L.W.U32.HI R46, R43, 0x1f, R42 ;  /* 0x0000001f2b2e7819 */ /* 0x000fc40000010e2a */
[----:B------:R-:W-:Y:S02]  /*34050*/  SHF.L.W.U32.HI R49, R43, 0x18, R42 ;  /* 0x000000182b317819 */ /* 0x000fe40000010e2a */
[----:B------:R-:W-:Y:S02]  /*34060*/  SHF.R.U32.HI R38, RZ, 0x7, R43 ;  /* 0x00000007ff267819 */ /* 0x000fe4000001162b */
[----:B------:R-:W-:Y:S02]  /*34070*/  LOP3.LUT R57, R58, R56, R57, 0x96, !PT ;  /* 0x000000383a397212 */ /* 0x000fe400078e9639 */
[C-C-:B------:R-:W-:Y:S02]  /*34080*/  SHF.L.W.U32.HI R47, R42.reuse, 0x1f, R43.reuse ;  /* 0x0000001f2a2f7819 */ /* 0x140fe40000010e2b */
[C-C-:B------:R-:W-:Y:S02]  /*34090*/  SHF.L.W.U32.HI R48, R42.reuse, 0x18, R43.reuse ;  /* 0x000000182a307819 */ /* 0x140fe40000010e2b */
[----:B------:R-:W-:-:S02]  /*340a0*/  SHF.R.U64 R56, R42, 0x7, R43 ;  /* 0x000000072a387819 */ /* 0x000fc4000000122b */
[----:B------:R-:W-:Y:S02]  /*340b0*/  LOP3.LUT R53, R54, R52, R53, 0x96, !PT ;  /* 0x0000003436357212 */ /* 0x000fe400078e9635 */
[----:B------:R-:W-:Y:S02]  /*340c0*/  IADD3.X R54, PT, PT, R39, R59, R41, P0, P1 ;  /* 0x0000003b27367210 */ /* 0x000fe400007e2429 */
        /* <DEDUP_REMOVED lines=90> */
[----:B------:R-:W-:Y:S02]  /*34670*/  IADD3 R49, P0, PT, R32, R43, RZ ;  /* 0x0000002b20317210 */ /* 0x000fe40007f1e0ff */
[----:B------:R-:W-:Y:S01]  /*34680*/  LOP3.LUT R19, R30, R19, R26, 0x96, !PT ;  /* 0x000000131e137212 */ /* 0x000fe200078e961a */
[----:B------:R-:W-:Y:S01]  /*34690*/  IMAD.MOV.U32 R26, RZ, RZ, R48 ;  /* 0x000000ffff1a7224 */ /* 0x000fe200078e0030 */
[----:B------:R-:W-:Y:S01]  /*346a0*/  IADD3.X R21, PT, PT, R21, R35, R25, P1, P2 ;  /* 0x0000002315157210 */ /* 0x000fe20000fe4419 */
[----:B------:R-:W-:Y:S01]  /*346b0*/  IMAD.MOV.U32 R25, RZ, RZ, R57 ;  /* 0x000000ffff197224 */ /* 0x000fe200078e0039 */
[----:B------:R-:W-:Y:S01]  /*346c0*/  LOP3.LUT R18, R24, R18, R27, 0x96, !PT ;  /* 0x0000001218127212 */ /* 0x000fe200078e961b */
[----:B------:R-:W-:Y:S02]  /*346d0*/  IMAD.MOV.U32 R24, RZ, RZ, R52 ;  /* 0x000000ffff187224 */ /* 0x000fe400078e0034 */
        /* <DEDUP_REMOVED lines=19> */
.L_x_262:
[----:B------:R-:W-:Y:S01]  /*34810*/  IADD3 R28, P0, PT, R50, 0x8, RZ ;  /* 0x00000008321c7810 */ /* 0x000fe20007f1e0ff */
[----:B------:R-:W-:Y:S01]  /*34820*/  BSSY.RECONVERGENT B0, `(.L_x_264) ;  /* 0x0000063000007945 */ /* 0x000fe20003800200 */
[----:B------:R-:W-:Y:S02]  /*34830*/  IMAD.MOV.U32 R52, RZ, RZ, RZ ;  /* 0x000000ffff347224 */ /* 0x000fe400078e00ff */
[----:B------:R-:W-:Y:S02]  /*34840*/  IMAD.MOV.U32 R50, RZ, RZ, R16 ;  /* 0x000000ffff327224 */ /* 0x000fe400078e0010 */
[----:B------:R-:W-:Y:S02]  /*34850*/  IMAD.X R37, RZ, RZ, R51, P0 ;  /* 0x000000ffff257224 */ /* 0x000fe400000e0633 */
        /* <DEDUP_REMOVED lines=15> */
.L_x_265:
[----:B------:R-:W-:Y:S01]  /*34950*/  IMAD.MOV.U32 R29, RZ, RZ, R37 ;  /* 0x000000ffff1d7224 */ /* 0x000fe200078e0025 */
[----:B------:R0:W2:Y:S04]  /*34960*/  LDL.128 R24, [R72] ;  /* 0x0000000048187983 */ /* 0x0000a80000100c00 */
[----:B------:R-:W2:Y:S04]  /*34970*/  LDG.E.64.CONSTANT R18, desc[UR36][R28.64+-0x8] ;  /* 0xfffff8241c127981 */ /* 0x000ea8000c1e9b00 */
[----:B------:R1:W3:Y:S01]  /*34980*/  LDG.E.64.CONSTANT R20, desc[UR36][R28.64] ;  /* 0x000000241c147981 */ /* 0x0002e2000c1e9b00 */
[C-C-:B------:R-:W-:Y:S01]  /*34990*/  SHF.L.W.U32.HI R0, R43.reuse, 0x12, R42.reuse ;  /* 0x000000122b007819 */ /* 0x140fe20000010e2a */
[----:B------:R-:W-:Y:S01]  /*349a0*/  VIADD R52, R52, 0x2 ;  /* 0x0000000234347836 */ /* 0x000fe20000000000 */
[----:B------:R-:W-:Y:S01]  /*349b0*/  SHF.L.W.U32.HI R3, R43, 0xe, R42 ;  /* 0x0000000e2b037819 */ /* 0x000fe20000010e2a */
[----:B0-----:R-:W-:Y:S01]  /*349c0*/  VIADD R72, R72, 0x10 ;  /* 0x0000001048487836 */ /* 0x001fe20000000000 */
[----:B------:R-:W-:-:S02]  /*349d0*/  SHF.L.W.U32.HI R30, R42, 0x17, R43 ;  /* 0x000000172a1e7819 */ /* 0x000fc40000010e2b */
[----:B------:R-:W-:Y:S02]  /*349e0*/  LOP3.LUT R31, R38, R43, R41, 0xb8, !PT ;  /* 0x0000002b261f7212 */ /* 0x000fe400078eb829 */
[----:B------:R-:W-:Y:S02]  /*349f0*/  LOP3.LUT R32, R30, R0, R3, 0x96, !PT ;  /* 0x000000001e207212 */ /* 0x000fe400078e9603 */
[C-C-:B------:R-:W-:Y:S02]  /*34a00*/  SHF.L.W.U32.HI R0, R42.reuse, 0x12, R43.reuse ;  /* 0x000000122a007819 */ /* 0x140fe40000010e2b */
[----:B------:R-:W-:Y:S02]  /*34a10*/  SHF.L.W.U32.HI R3, R42, 0xe, R43 ;  /* 0x0000000e2a037819 */ /* 0x000fe40000010e2b */
[----:B------:R-:W-:Y:S02]  /*34a20*/  SHF.L.W.U32.HI R30, R43, 0x17, R42 ;  /* 0x000000172b1e7819 */ /* 0x000fe40000010e2a */
[----:B------:R-:W-:-:S02]  /*34a30*/  LOP3.LUT R37, R39, R42, R40, 0xb8, !PT ;  /* 0x0000002a27257212 */ /* 0x000fc400078eb828 */
[----:B------:R-:W-:Y:S02]  /*34a40*/  LOP3.LUT R0, R30, R0, R3, 0x96, !PT ;  /* 0x000000001e007212 */ /* 0x000fe400078e9603 */
[----:B------:R-:W-:Y:S02]  /*34a50*/  IADD3 R3, P0, P1, R31, R34, R32 ;  /* 0x000000221f037210 */ /* 0x000fe4000791e020 */
[----:B------:R-:W-:Y:S02]  /*34a60*/  LOP3.LUT R30, R50, R49, R47, 0xe8, !PT ;  /* 0x00000031321e7212 */ /* 0x000fe400078ee82f */
[----:B------:R-:W-:Y:S02]  /*34a70*/  IADD3.X R37, PT, PT, R37, R36, R0, P0, P1 ;  /* 0x0000002425257210 */ /* 0x000fe400007e2400 */
[----:B------:R-:W-:Y:S02]  /*34a80*/  SHF.L.W.U32.HI R0, R51, 0x4, R50 ;  /* 0x0000000433007819 */ /* 0x000fe40000010e32 */
[----:B-1----:R-:W-:-:S02]  /*34a90*/  IADD3 R28, P4, PT, R28, 0x10, RZ ;  /* 0x000000101c1c7810 */ /* 0x002fc40007f9e0ff */
[----:B--2---:R-:W-:Y:S02]  /*34aa0*/  IADD3 R36, P0, P1, R24, R3, R18 ;  /* 0x0000000318247210 */ /* 0x004fe4000791e012 */
[----:B------:R-:W-:Y:S02]  /*34ab0*/  SHF.L.W.U32.HI R3, R50, 0x4, R51 ;  /* 0x0000000432037819 */ /* 0x000fe40000010e33 */
        /* <DEDUP_REMOVED lines=12> */
[C-C-:B------:R-:W-:Y:S02]  /*34b80*/  SHF.L.W.U32.HI R25, R35.reuse, 0x17, R32.reuse ;  /* 0x0000001723197819 */ /* 0x140fe40000010e20 */
        /* <DEDUP_REMOVED lines=9> */
[----:B------:R-:W-:Y:S02]  /*34c20*/  LOP3.LUT R19, R24, R0, R19, 0x96, !PT ;  /* 0x0000000018137212 */ /* 0x000fe400078e9613 */
[----:B------:R-:W-:Y:S01]  /*34c30*/  IADD3 R31, P2, P3, R31, R38, R18 ;  /* 0x000000261f1f7210 */ /* 0x000fe20007b5e012 */
[----:B------:R-:W-:Y:S01]  /*34c40*/  IMAD.MOV.U32 R38, RZ, RZ, R43 ;  /* 0x000000ffff267224 */ /* 0x000fe200078e002b */
[--C-:B------:R-:W-:Y:S01]  /*34c50*/  LOP3.LUT R0, R40, R35, R42.reuse, 0xb8, !PT ;  /* 0x0000002328007212 */ /* 0x100fe200078eb82a */
[----:B------:R-:W-:Y:S01]  /*34c60*/  IMAD.MOV.U32 R40, RZ, RZ, R35 ;  /* 0x000000ffff287224 */ /* 0x000fe200078e0023 */
[----:B------:R-:W-:Y:S01]  /*34c70*/  IADD3.X R33, PT, PT, R37, R34, R33, P0, P1 ;  /* 0x0000002225217210 */ /* 0x000fe200007e2421 */
[----:B------:R-:W-:Y:S01]  /*34c80*/  IMAD.X R37, RZ, RZ, R29, P4 ;  /* 0x000000ffff257224 */ /* 0x000fe200020e061d */
[----:B------:R-:W-:Y:S01]  /*34c90*/  IADD3.X R29, PT, PT, R0, R39, R19, P2, P3 ;  /* 0x00000027001d7210 */ /* 0x000fe200017e6413 */
[----:B------:R-:W-:Y:S01]  /*34ca0*/  IMAD.MOV.U32 R39, RZ, RZ, R42 ;  /* 0x000000ffff277224 */ /* 0x000fe200078e002a */
[----:B---3--:R-:W-:Y:S01]  /*34cb0*/  IADD3 R20, P0, P1, R26, R31, R20 ;  /* 0x0000001f1a147210 */ /* 0x008fe2000791e014 */
[----:B------:R-:W-:Y:S01]  /*34cc0*/  IMAD.MOV.U32 R34, RZ, RZ, R41 ;  /* 0x000000ffff227224 */ /* 0x000fe200078e0029 */
[----:B------:R-:W-:Y:S01]  /*34cd0*/  SHF.L.W.U32.HI R3, R30, 0x4, R33 ;  /* 0x000000041e037819 */ /* 0x000fe20000010e21 */
[----:B------:R-:W-:Y:S01]  /*34ce0*/  IMAD.MOV.U32 R41, RZ, RZ, R32 ;  /* 0x000000ffff297224 */ /* 0x000fe200078e0020 */
[----:B------:R-:W-:Y:S01]  /*34cf0*/  IADD3.X R21, PT, PT, R27, R29, R21, P0, P1 ;  /* 0x0000001d1b157210 */ /* 0x000fe200007e2415 */
[----:B------:R-:W-:Y:S01]  /*34d00*/  IMAD.MOV.U32 R27, RZ, RZ, R50 ;  /* 0x000000ffff1b7224 */ /* 0x000fe200078e0032 */
[----:B------:R-:W-:-:S02]  /*34d10*/  IADD3 R43, P0, PT, R47, R20, RZ ;  /* 0x000000142f2b7210 */ /* 0x000fc40007f1e0ff */
[C-C-:B------:R-:W-:Y:S01]  /*34d20*/  SHF.L.W.U32.HI R18, R33.reuse, 0x1e, R30.reuse ;  /* 0x0000001e21127819 */ /* 0x140fe20000010e1e */
[----:B------:R-:W-:Y:S01]  /*34d30*/  IMAD.MOV.U32 R47, RZ, RZ, R27 ;  /* 0x000000ffff2f7224 */ /* 0x000fe200078e001b */
[----:B------:R-:W-:Y:S01]  /*34d40*/  SHF.L.W.U32.HI R25, R33, 0x19, R30 ;  /* 0x0000001921197819 */ /* 0x000fe20000010e1e */
[----:B------:R-:W-:Y:S01]  /*34d50*/  IMAD.X R42, R46, 0x1, R21, P0 ;  /* 0x000000012e2a7824 */ /* 0x000fe200000e0615 */
[----:B------:R-:W-:Y:S02]  /*34d60*/  ISETP.NE.AND P0, PT, R52, 0x50, PT ;  /* 0x000000503400780c */ /* 0x000fe40003f05270 */
[----:B------:R-:W-:Y:S02]  /*34d70*/  LOP3.LUT R18, R25, R3, R18, 0x96, !PT ;  /* 0x0000000319127212 */ /* 0x000fe400078e9612 */
[----:B------:R-:W-:Y:S02]  /*34d80*/  SHF.L.W.U32.HI R0, R33, 0x4, R30 ;  /* 0x0000000421007819 */ /* 0x000fe40000010e1e */
[----:B------:R-:W-:-:S02]  /*34d90*/  SHF.L.W.U32.HI R19, R30, 0x1e, R33 ;  /* 0x0000001e1e137819 */ /* 0x000fc40000010e21 */
[C---:B------:R-:W-:Y:S02]  /*34da0*/  SHF.L.W.U32.HI R24, R30.reuse, 0x19, R33 ;  /* 0x000000191e187819 */ /* 0x040fe40000010e21 */
[----:B------:R-:W-:Y:S01]  /*34db0*/  LOP3.LUT R3, R30, R50, R49, 0xe8, !PT ;  /* 0x000000321e037212 */ /* 0x000fe200078ee831 */
[----:B------:R-:W-:Y:S01]  /*34dc0*/  IMAD.MOV.U32 R49, RZ, RZ, R30 ;  /* 0x000000ffff317224 */ /* 0x000fe200078e001e */
[----:B------:R-:W-:Y:S02]  /*34dd0*/  LOP3.LUT R19, R24, R0, R19, 0x96, !PT ;  /* 0x0000000018137212 */ /* 0x000fe400078e9613 */
[----:B------:R-:W-:Y:S01]  /*34de0*/  IADD3 R50, P1, P2, R20, R18, R3 ;  /* 0x0000001214327210 */ /* 0x000fe20007a3e003 */
[----:B------:R-:W-:Y:S01]  /*34df0*/  IMAD.MOV.U32 R18, RZ, RZ, R51 ;  /* 0x000000ffff127224 */ /* 0x000fe200078e0033 */
[----:B------:R-:W-:Y:S01]  /*34e00*/  LOP3.LUT R0, R33, R51, R48, 0xe8, !PT ;  /* 0x0000003321007212 */ /* 0x000fe200078ee830 */
[----:B------:R-:W-:Y:S02]  /*34e10*/  IMAD.MOV.U32 R48, RZ, RZ, R33 ;  /* 0x000000ffff307224 */ /* 0x000fe400078e0021 */
[----:B------:R-:W-:Y:S01]  /*34e20*/  IMAD.MOV.U32 R46, RZ, RZ, R18 ;  /* 0x000000ffff2e7224 */ /* 0x000fe200078e0012 */
[----:B------:R-:W-:Y:S01]  /*34e30*/  IADD3.X R51, PT, PT, R21, R19, R0, P1, P2 ;  /* 0x0000001315337210 */ /* 0x000fe20000fe4400 */
[----:B------:R-:W-:Y:S06]  /*34e40*/  @P0 BRA `(.L_x_265) ;  /* 0xfffffff800c00947 */ /* 0x000fec000383ffff */
[----:B------:R-:W-:Y:S05]  /*34e50*/  BSYNC.RECONVERGENT B0 ;  /* 0x0000000000007941 */ /* 0x000fea0003800200 */
.L_x_264:
[----:B------:R-:W-:Y:S01]  /*34e60*/  IADD3 R25, P3, PT, R45, R8, RZ ;  /* 0x000000082d197210 */ /* 0x000fe20007f7e0ff */
[----:B------:R-:W0:Y:S01]  /*34e70*/  LDCU.64 UR4, c[0x4][0x80] ;  /* 0x01001000ff0477ac */ /* 0x000e220008000a00 */
[----:B------:R-:W-:Y:S02]  /*34e80*/  IADD3 R33, P6, PT, R50, R16, RZ ;  /* 0x0000001032217210 */ /* 0x000fe40007fde0ff */
[----:B------:R-:W-:Y:S01]  /*34e90*/  MOV R16, 0x0 ;  /* 0x0000000000107802 */ /* 0x000fe20000000f00 */
[----:B------:R-:W-:Y:S01]  /*34ea0*/  IMAD.X R29, R44, 0x1, R9, P3 ;  /* 0x000000012c1d7824 */ /* 0x000fe200018e0609 */
[----:B------:R-:W-:Y:S01]  /*34eb0*/  IADD3 R37, P5, PT, R49, R4, RZ ;  /* 0x0000000431257210 */ /* 0x000fe20007fbe0ff */
[----:B------:R-:W-:Y:S01]  /*34ec0*/  IMAD.X R35, R51, 0x1, R17, P6 ;  /* 0x0000000133237824 */ /* 0x000fe200030e0611 */
[----:B------:R1:W2:Y:S01]  /*34ed0*/  LDC.64 R8, c[0x4][R16] ;  /* 0x0100000010087b82 */ /* 0x0002a20000000a00 */
[----:B------:R-:W-:Y:S02]  /*34ee0*/  IADD3 R52, P0, PT, R38, R14, RZ ;  /* 0x0000000e26347210 */ /* 0x000fe40007f1e0ff */
        /* <DEDUP_REMOVED lines=8> */
[----:B------:R-:W-:Y:S01]  /*34f70*/  IMAD.X R47, R42, 0x1, R11, P2 ;  /* 0x000000012a2f7824 */ /* 0x000fe200010e060b */
[----:B------:R-:W-:Y:S01]  /*34f80*/  CS2R R6, SRZ ;  /* 0x0000000000067805 */ /* 0x000fe2000001ff00 */
[----:B------:R-:W-:Y:S01]  /*34f90*/  IMAD.X R51, R40, 0x1, R13, P1 ;  /* 0x0000000128337824 */ /* 0x000fe200008e060d */
[----:B------:R-:W-:Y:S01]  /*34fa0*/  SHF.R.U32.HI R24, RZ, 0x18, R33 ;  /* 0x00000018ff187819 */ /* 0x000fe20000011621 */
[----:B------:R-:W-:Y:S01]  /*34fb0*/  IMAD.X R54, R36, 0x1, R23, P6 ;  /* 0x0000000124367824 */ /* 0x000fe200030e0617 */
[--C-:B------:R-:W-:Y:S01]  /*34fc0*/  SHF.R.U32.HI R57, RZ, 0x10, R33.reuse ;  /* 0x00000010ff397819 */ /* 0x100fe20000011621 */
[----:B0-----:R-:W-:Y:S01]  /*34fd0*/  IMAD.U32 R4, RZ, RZ, UR4 ;  /* 0x00000004ff047e24 */ /* 0x001fe2000f8e00ff */
[----:B------:R-:W-:Y:S01]  /*34fe0*/  SHF.R.U32.HI R58, RZ, 0x8, R33 ;  /* 0x00000008ff3a7819 */ /* 0x000fe20000011621 */
[----:B------:R-:W-:Y:S01]  /*34ff0*/  IMAD.U32 R5, RZ, RZ, UR5 ;  /* 0x00000005ff057e24 */ /* 0x000fe2000f8e00ff */
[--C-:B------:R-:W-:Y:S01]  /*35000*/  SHF.R.U32.HI R28, RZ, 0x18, R37.reuse ;  /* 0x00000018ff1c7819 */ /* 0x100fe20000011625 */
[----:B------:R-:W-:Y:S01]  /*35010*/  IMAD.X R19, RZ, RZ, R74, P0 ;  /* 0x000000ffff137224 */ /* 0x000fe200000e064a */
[----:B------:R-:W-:-:S02]  /*35020*/  SHF.R.U32.HI R61, RZ, 0x10, R37 ;  /* 0x00000010ff3d7819 */ /* 0x000fc40000011625 */
[----:B------:R-:W-:Y:S02]  /*35030*/  SHF.R.U32.HI R62, RZ, 0x8, R37 ;  /* 0x00000008ff3e7819 */ /* 0x000fe40000011625 */
[--C-:B------:R-:W-:Y:S02]  /*35040*/  SHF.R.U32.HI R32, RZ, 0x18, R27.reuse ;  /* 0x00000018ff207819 */ /* 0x100fe4000001161b */
        /* <DEDUP_REMOVED lines=40> */
[----:B-12---:R-:W-:-:S07]  /*352d0*/  SHF.R.U32.HI R83, RZ, 0x8, R54 ;  /* 0x00000008ff537819 */ /* 0x006fce0000011636 */
[----:B------:R-:W-:-:S07]  /*352e0*/  LEPC R20, `(.L_x_266) ;  /* 0x000000001014794e */ /* 0x000fce0000000000 */
[----:B------:R-:W-:Y:S05]  /*352f0*/  CALL.ABS.NOINC R8 ;  /* 0x0000000008007343 */ /* 0x000fea0003c00000 */
.L_x_266:
[----:B------:R0:W-:Y:S01]  /*35300*/  STL [R1+0x10], R36 ;  /* 0x0000102401007387 */ /* 0x0001e20000100800 */
[----:B------:R0:W1:Y:S01]  /*35310*/  LDC.64 R8, c[0x4][R16] ;  /* 0x0100000010087b82 */ /* 0x0000620000000a00 */
[----:B------:R-:W2:Y:S01]  /*35320*/  LDCU.64 UR4, c[0x4][0x58] ;  /* 0x01000b00ff0477ac */ /* 0x000ea20008000a00 */
[----:B------:R-:W-:Y:S02]  /*35330*/  IMAD.MOV.U32 R6, RZ, RZ, R17 ;  /* 0x000000ffff067224 */ /* 0x000fe400078e0011 */
[----:B------:R-:W-:Y:S02]  /*35340*/  IMAD.MOV.U32 R7, RZ, RZ, R19 ;  /* 0x000000ffff077224 */ /* 0x000fe400078e0013 */
[----:B--2---:R-:W-:Y:S02]  /*35350*/  IMAD.U32 R4, RZ, RZ, UR4 ;  /* 0x00000004ff047e24 */ /* 0x004fe4000f8e00ff */
[----:B0-----:R-:W-:-:S07]  /*35360*/  IMAD.U32 R5, RZ, RZ, UR5 ;  /* 0x00000005ff057e24 */ /* 0x001fce000f8e00ff */
[----:B------:R-:W-:-:S07]  /*35370*/  LEPC R20, `(.L_x_267) ;  /* 0x000000001014794e */ /* 0x000fce0000000000 */
[----:B-1----:R-:W-:Y:S05]  /*35380*/  CALL.ABS.NOINC R8 ;  /* 0x0000000008007343 */ /* 0x002fea0003c00000 */
.L_x_267:
[----:B------:R-:W-:Y:S01]  /*35390*/  LOP3.LUT R0, R69, 0xff, RZ, 0xc0, !PT ;  /* 0x000000ff45007812 */ /* 0x000fe200078ec0ff */
[----:B------:R0:W1:Y:S01]  /*353a0*/  LDC.64 R8, c[0x4][R16] ;  /* 0x0100000010087b82 */ /* 0x0000620000000a00 */
[----:B------:R-:W2:Y:S01]  /*353b0*/  LDCU.64 UR4, c[0x4][0x58] ;  /* 0x01000b00ff0477ac */ /* 0x000ea20008000a00 */
[----:B------:R-:W-:Y:S02]  /*353c0*/  IMAD.MOV.U32 R6, RZ, RZ, R17 ;  /* 0x000000ffff067224 */ /* 0x000fe400078e0011 */
[----:B------:R0:W-:Y:S01]  /*353d0*/  STL [R1+0x10], R0 ;  /* 0x0000100001007387 */ /* 0x0001e20000100800 */
[----:B------:R-:W-:Y:S02]  /*353e0*/  IMAD.MOV.U32 R7, RZ, RZ, R19 ;  /* 0x000000ffff077224 */ /* 0x000fe400078e0013 */
[----:B--2---:R-:W-:Y:S02]  /*353f0*/  IMAD.U32 R4, RZ, RZ, UR4 ;  /* 0x00000004ff047e24 */ /* 0x004fe4000f8e00ff */
[----:B0-----:R-:W-:-:S07]  /*35400*/  IMAD.U32 R5, RZ, RZ, UR5 ;  /* 0x00000005ff057e24 */ /* 0x001fce000f8e00ff */
[----:B------:R-:W-:-:S07]  /*35410*/  LEPC R20, `(.L_x_268) ;  /* 0x000000001014794e */ /* 0x000fce0000000000 */
[----:B-1----:R-:W-:Y:S05]  /*35420*/  CALL.ABS.NOINC R8 ;  /* 0x0000000008007343 */ /* 0x002fea0003c00000 */
.L_x_268:
        /* <DEDUP_REMOVED lines=10> */
.L_x_269:
        /* <DEDUP_REMOVED lines=10> */
.L_x_270:
        /* <DEDUP_REMOVED lines=9> */
.L_x_271:
        /* <DEDUP_REMOVED lines=10> */
.L_x_272:
        /* <DEDUP_REMOVED lines=10> */
.L_x_273:
        /* <DEDUP_REMOVED lines=10> */
.L_x_274:
        /* <DEDUP_REMOVED lines=9> */
.L_x_275:
        /* <DEDUP_REMOVED lines=10> */
.L_x_276:
        /* <DEDUP_REMOVED lines=10> */
.L_x_277:
        /* <DEDUP_REMOVED lines=10> */
.L_x_278:
        /* <DEDUP_REMOVED lines=9> */
.L_x_279:
        /* <DEDUP_REMOVED lines=10> */
.L_x_280:
        /* <DEDUP_REMOVED lines=10> */
.L_x_281:
        /* <DEDUP_REMOVED lines=10> */
.L_x_282:
        /* <DEDUP_REMOVED lines=9> */
.L_x_283:
        /* <DEDUP_REMOVED lines=10> */
.L_x_284:
        /* <DEDUP_REMOVED lines=10> */
.L_x_285:
        /* <DEDUP_REMOVED lines=10> */
.L_x_286:
        /* <DEDUP_REMOVED lines=9> */
.L_x_287:
        /* <DEDUP_REMOVED lines=10> */
.L_x_288:
        /* <DEDUP_REMOVED lines=10> */
.L_x_289:
        /* <DEDUP_REMOVED lines=10> */
.L_x_290:
        /* <DEDUP_REMOVED lines=9> */
.L_x_291:
        /* <DEDUP_REMOVED lines=10> */
.L_x_292:
        /* <DEDUP_REMOVED lines=10> */
.L_x_293:
        /* <DEDUP_REMOVED lines=10> */
.L_x_294:
        /* <DEDUP_REMOVED lines=9> */
.L_x_295:
        /* <DEDUP_REMOVED lines=10> */
.L_x_296:
        /* <DEDUP_REMOVED lines=10> */
.L_x_297:
        /* <DEDUP_REMOVED lines=10> */
.L_x_298:
[----:B------:R0:W1:Y:S01]  /*36680*/  LDC.64 R8, c[0x4][R16] ;  /* 0x0100000010087b82 */ /* 0x0000620000000a00 */
[----:B------:R-:W2:Y:S01]  /*36690*/  LDCU.64 UR4, c[0x4][0x40] ;  /* 0x01000800ff0477ac */ /* 0x000ea20008000a00 */
[----:B------:R-:W-:Y:S01]  /*366a0*/  CS2R R6, SRZ ;  /* 0x0000000000067805 */ /* 0x000fe2000001ff00 */
[----:B--2---:R-:W-:Y:S02]  /*366b0*/  IMAD.U32 R4, RZ, RZ, UR4 ;  /* 0x00000004ff047e24 */ /* 0x004fe4000f8e00ff */
[----:B0-----:R-:W-:-:S07]  /*366c0*/  IMAD.U32 R5, RZ, RZ, UR5 ;  /* 0x00000005ff057e24 */ /* 0x001fce000f8e00ff */
[----:B------:R-:W-:-:S07]  /*366d0*/  LEPC R20, `(.L_x_299) ;  /* 0x000000001014794e */ /* 0x000fce0000000000 */
[----:B-1----:R-:W-:Y:S05]  /*366e0*/  CALL.ABS.NOINC R8 ;  /* 0x0000000008007343 */ /* 0x002fea0003c00000 */
.L_x_299:
[----:B------:R0:W1:Y:S01]  /*366f0*/  LDC.64 R8, c[0x4][R16] ;  /* 0x0100000010087b82 */ /* 0x0000620000000a00 */
[----:B------:R-:W2:Y:S01]  /*36700*/  LDCU.64 UR4, c[0x4][0x88] ;  /* 0x01001100ff0477ac */ /* 0x000ea20008000a00 */
[----:B------:R-:W-:Y:S01]  /*36710*/  CS2R R6, SRZ ;  /* 0x0000000000067805 */ /* 0x000fe2000001ff00 */
[----:B--2---:R-:W-:Y:S02]  /*36720*/  IMAD.U32 R4, RZ, RZ, UR4 ;  /* 0x00000004ff047e24 */ /* 0x004fe4000f8e00ff */
[----:B0-----:R-:W-:-:S07]  /*36730*/  IMAD.U32 R5, RZ, RZ, UR5 ;  /* 0x00000005ff057e24 */ /* 0x001fce000f8e00ff */
[----:B------:R-:W-:-:S07]  /*36740*/  LEPC R20, `(.L_x_300) ;  /* 0x000000001014794e */ /* 0x000fce0000000000 */
[----:B-1----:R-:W-:Y:S05]  /*36750*/  CALL.ABS.NOINC R8 ;  /* 0x0000000008007343 */ /* 0x002fea0003c00000 */
.L_x_300:
[----:B------:R0:W-:Y:S01]  /*36760*/  STL [R1], R22 ;  /* 0x0000001601007387 */ /* 0x0001e20000100800 */
        /* <DEDUP_REMOVED lines=8> */
.L_x_301:
[----:B------:R-:W-:Y:S01]  /*367f0*/  LOP3.LUT R0, R55, 0xff, RZ, 0xc0, !PT ;  /* 0x000000ff37007812 */ /* 0x000fe200078ec0ff */
[----:B------:R0:W1:Y:S01]  /*36800*/  LDC.64 R8, c[0x4][R16] ;  /* 0x0100000010087b82 */ /* 0x0000620000000a00 */
[----:B------:R-:W2:Y:S01]  /*36810*/  LDCU.64 UR4, c[0x4][0x58] ;  /* 0x01000b00ff0477ac */ /* 0x000ea20008000a00 */
[----:B------:R-:W-:Y:S02]  /*36820*/  IMAD.MOV.U32 R6, RZ, RZ, R2 ;  /* 0x000000ffff067224 */ /* 0x000fe400078e0002 */
[----:B------:R0:W-:Y:S01]  /*36830*/  STL [R1], R0 ;  /* 0x0000000001007387 */ /* 0x0001e20000100800 */
[----:B------:R-:W-:Y:S02]  /*36840*/  IMAD.MOV.U32 R7, RZ, RZ, R74 ;  /* 0x000000ffff077224 */ /* 0x000fe400078e004a */
[----:B--2---:R-:W-:Y:S02]  /*36850*/  IMAD.U32 R4, RZ, RZ, UR4 ;  /* 0x00000004ff047e24 */ /* 0x004fe4000f8e00ff */
[----:B0-----:R-:W-:-:S07]  /*36860*/  IMAD.U32 R5, RZ, RZ, UR5 ;  /* 0x00000005ff057e24 */ /* 0x001fce000f8e00ff */
[----:B------:R-:W-:-:S07]  /*36870*/  LEPC R20, `(.L_x_302) ;  /* 0x000000001014794e */ /* 0x000fce0000000000 */
[----:B-1----:R-:W-:Y:S05]  /*36880*/  CALL.ABS.NOINC R8 ;  /* 0x0000000008007343 */ /* 0x002fea0003c00000 */
.L_x_302:
        /* <DEDUP_REMOVED lines=10> */
.L_x_303:
        /* <DEDUP_REMOVED lines=10> */
.L_x_304:
        /* <DEDUP_REMOVED lines=9> */
.L_x_305:
        /* <DEDUP_REMOVED lines=10> */
.L_x_306:
        /* <DEDUP_REMOVED lines=10> */
.L_x_307:
        /* <DEDUP_REMOVED lines=10> */
.L_x_308:
        /* <DEDUP_REMOVED lines=9> */
.L_x_309:
        /* <DEDUP_REMOVED lines=10> */
.L_x_310:
        /* <DEDUP_REMOVED lines=10> */
.L_x_311:
        /* <DEDUP_REMOVED lines=10> */
.L_x_312:
        /* <DEDUP_REMOVED lines=9> */
.L_x_313:
        /* <DEDUP_REMOVED lines=10> */
.L_x_314:
        /* <DEDUP_REMOVED lines=10> */
.L_x_315:
        /* <DEDUP_REMOVED lines=10> */
.L_x_316:
        /* <DEDUP_REMOVED lines=9> */
.L_x_317:
        /* <DEDUP_REMOVED lines=10> */
.L_x_318:
        /* <DEDUP_REMOVED lines=10> */
.L_x_319:
        /* <DEDUP_REMOVED lines=10> */
.L_x_320:
        /* <DEDUP_REMOVED lines=9> */
.L_x_321:
        /* <DEDUP_REMOVED lines=10> */
.L_x_322:
        /* <DEDUP_REMOVED lines=10> */
.L_x_323:
        /* <DEDUP_REMOVED lines=10> */
.L_x_324:
        /* <DEDUP_REMOVED lines=9> */
.L_x_325:
        /* <DEDUP_REMOVED lines=10> */
.L_x_326:
        /* <DEDUP_REMOVED lines=10> */
.L_x_327:
        /* <DEDUP_REMOVED lines=10> */
.L_x_328:
        /* <DEDUP_REMOVED lines=9> */
.L_x_329:
        /* <DEDUP_REMOVED lines=10> */
.L_x_330:
        /* <DEDUP_REMOVED lines=10> */
.L_x_331:
        /* <DEDUP_REMOVED lines=10> */
.L_x_332:
[----:B------:R-:W0:Y:S01]  /*37ae0*/  LDC.64 R16, c[0x4][R16] ;  /* 0x0100000010107b82 */ /* 0x000e220000000a00 */
[----:B------:R-:W1:Y:S01]  /*37af0*/  LDCU.64 UR4, c[0x4][0x40] ;  /* 0x01000800ff0477ac */ /* 0x000e620008000a00 */
[----:B------:R-:W-:Y:S01]  /*37b00*/  CS2R R6, SRZ ;  /* 0x0000000000067805 */ /* 0x000fe2000001ff00 */
[----:B-1----:R-:W-:Y:S02]  /*37b10*/  IMAD.U32 R4, RZ, RZ, UR4 ;  /* 0x00000004ff047e24 */ /* 0x002fe4000f8e00ff */
[----:B------:R-:W-:-:S07]  /*37b20*/  IMAD.U32 R5, RZ, RZ, UR5 ;  /* 0x00000005ff057e24 */ /* 0x000fce000f8e00ff */
[----:B------:R-:W-:-:S07]  /*37b30*/  LEPC R20, `(.L_x_333) ;  /* 0x000000001014794e */ /* 0x000fce0000000000 */
[----:B0-----:R-:W-:Y:S05]  /*37b40*/  CALL.ABS.NOINC R16 ;  /* 0x0000000010007343 */ /* 0x001fea0003c00000 */
.L_x_333:
[----:B------:R-:W-:Y:S05]  /*37b50*/  EXIT ;  /* 0x000000000000794d */ /* 0x000fea0003800000 */
.L_x_334:
[----:B------:R-:W-:-:S00]  /*37b60*/  BRA `(.L_x_334) ;  /* 0xfffffffc00fc7947 */ /* 0x000fc0000383ffff */
[----:B------:R-:W-:-:S00]  /*37b70*/  NOP ;  /* 0x0000000000007918 */ /* 0x000fc00000000000 */
        /* <DEDUP_REMOVED lines=8> */
.L_x_335:


//--------------------- .nv.global.init           --------------------------
	.section	.nv.global.init,"aw",@progbits
	.align	8
.nv.global.init:
	.type		K512,@object
	.size		K512,(K256 - K512)
K512:
        /*0000*/ 	.byte	0x22, 0xae, 0x28, 0xd7, 0x98, 0x2f, 0x8a, 0x42, 0xcd, 0x65, 0xef, 0x23, 0x91, 0x44, 0x37, 0x71
        /* <DEDUP_REMOVED lines=39> */
	.type		K256,@object
	.size		K256,($str$3 - K256)
K256:
        /* <DEDUP_REMOVED lines=16> */
	.type		$str$3,@object
	.size		$str$3,($str - $str$3)
$str$3:
        /*0380*/ 	.byte	0x0a, 0x00
	.type		$str,@object
	.size		$str,($str$8 - $str)
$str:
        /*0382*/ 	.byte	0x2d, 0x00
	.type		$str$8,@object
	.size		$str$8,($str$2 - $str$8)
$str$8:
        /*0384*/ 	.byte	0x25, 0x30, 0x32, 0x78, 0x00
	.type		$str$2,@object
	.size		$str$2,($str$7 - $str$2)
$str$2:
        /*0389*/ 	.byte	0x25, 0x30, 0x32, 0x58, 0x25, 0x73, 0x00
	.type		$str$7,@object
	.size		$str$7,($str$9 - $str$7)
$str$7:
        /*0390*/ 	.byte	0x53, 0x48, 0x41, 0x2d, 0x32, 0x35, 0x36, 0x3a, 0x20, 0x00
	.type		$str$9,@object
	.size		$str$9,($str$6 - $str$9)
$str$9:
        /*039a*/ 	.byte	0x53, 0x65, 0x65, 0x64, 0x20, 0x6c, 0x65, 0x6e, 0x3a, 0x20, 0x25, 0x64, 0x0a, 0x00
	.type		$str$6,@object
	.size		$str$6,($str$12 - $str$6)
$str$6:
        /*03a8*/ 	.byte	0x50, 0x42, 0x4b, 0x44, 0x46, 0x32, 0x2d, 0x53, 0x48, 0x41, 0x2d, 0x35, 0x31, 0x32, 0x3a, 0x20
        /*03b8*/ 	.byte	0x00
	.type		$str$12,@object
	.size		$str$12,($str$13 - $str$12)
$str$12:
        /*03b9*/ 	.byte	0x6d, 0x6e, 0x65, 0x6d, 0x6f, 0x6e, 0x69, 0x63, 0x54, 0x45, 0x53, 0x54, 0x50, 0x48, 0x52, 0x41
        /*03c9*/ 	.byte	0x53, 0x45, 0x00
	.type		$str$13,@object
	.size		$str$13,($str$14 - $str$13)
$str$13:
        /*03cc*/ 	.byte	0x43, 0x75, 0x64, 0x61, 0x20, 0x64, 0x65, 0x72, 0x69, 0x76, 0x65, 0x64, 0x5f, 0x6b, 0x65, 0x79
        /*03dc*/ 	.byte	0x3a, 0x20, 0x00
	.type		$str$14,@object
	.size		$str$14,($str$15 - $str$14)
$str$14:
        /*03df*/ 	.byte	0x4d, 0x61, 0x73, 0x74, 0x65, 0x72, 0x20, 0x43, 0x68, 0x61, 0x69, 0x6e, 0x20, 0x43, 0x6f, 0x64
        /*03ef*/ 	.byte	0x65, 0x3a, 0x20, 0x00
	.type		$str$15,@object
	.size		$str$15,($str$11 - $str$15)
$str$15:
        /*03f3*/ 	.byte	0x4d, 0x61, 0x73, 0x74, 0x65, 0x72, 0x20, 0x50, 0x72, 0x69, 0x76, 0x61, 0x74, 0x65, 0x20, 0x4b
        /*0403*/ 	.byte	0x65, 0x79, 0x3a, 0x20, 0x00
	.type		$str$11,@object
	.size		$str$11,(.L_10 - $str$11)
$str$11:
        /* <DEDUP_REMOVED lines=9> */
        /*0498*/ 	.byte	0x61, 0x6c, 0x6f, 0x6e, 0x65, 0x20, 0x63, 0x61, 0x6e, 0x63, 0x65, 0x6c, 0x00
.L_10:


//--------------------- .nv.shared.reserved.0     --------------------------
	.section	.nv.shared.reserved.0,"aw",@nobits
	.weak		__nv_reservedSMEM_offset_0_alias
	.size		__nv_reservedSMEM_offset_0_alias, 0, 64
	.other		__nv_reservedSMEM_offset_0_alias,@"STO_CUDA_RESERVED_SHARED STV_DEFAULT"
__nv_reservedSMEM_offset_0_alias:
	.zero		0
	.zero		64


//--------------------- .nv.global                --------------------------
	.section	.nv.global,"aw",@nobits
.nv.global:
	.type		$str$1,@object
	.size		$str$1,(.L_3 - $str$1)
$str$1:
	.zero		1
.L_3:


//--------------------- .nv.constant0._Z18Bip39SeedGeneratorv --------------------------
	.section	.nv.constant0._Z18Bip39SeedGeneratorv,"a",@progbits
	.sectionflags	@""
	.align	4
.nv.constant0._Z18Bip39SeedGeneratorv:
	.zero		896


//--------------------- SYMBOLS --------------------------

	.type		.nv.reservedSmem.offset0,@object
	.size		.nv.reservedSmem.offset0,0x4
	.type		vprintf,@function
	.type		malloc,@function
	.type		free,@function
